	.target	sm_103a

	.elftype	@"ET_EXEC"


//--------------------- .note.nv.tkinfo           --------------------------
	.section	.note.nv.tkinfo,"",@"SHT_NOTE"
	.sectionflags	@"SHF_NOTE_NV_TKINFO"
	.tkinfo
        /*0018*/ 	.word	0x00000002
        /*0030*/ 	.string	""
        /*0030*/ 	.string	"ptxas"
        /*0030*/ 	.string	"Cuda compilation tools, release 13.0, V13.0.88"
        /*0030*/ 	.string	"Build cuda_13.0.r13.0/compiler.36424714_0"
        /*0030*/ 	.string	"-arch sm_103a -m 64 "



//--------------------- .note.nv.cuinfo           --------------------------
	.section	.note.nv.cuinfo,"",@"SHT_NOTE"
	.sectionflags	@"SHF_NOTE_NV_CUINFO"
        /*0018*/ 	.short	0x0002
        /*001a*/ 	.short	0x0067
        /*001c*/ 	.short	0x0082
	.zero		2


//--------------------- .nv.info                  --------------------------
	.section	.nv.info,"",@"SHT_CUDA_INFO"
	.align	4


	//----- nvinfo : EIATTR_REGCOUNT
	.align		4
        /*0000*/ 	.byte	0x04, 0x2f
        /*0002*/ 	.short	(.L_39 - .L_38)
	.align		4
.L_38:
        /*0004*/ 	.word	index@(_ZN2at6native29vectorized_elementwise_kernelILi8EZZZNS0_16cosh_kernel_cudaERNS_18TensorIteratorBaseEENKUlvE0_clEvENKUlvE_clEvEUldE_St5arrayIPcLm2EEEEviT0_T1_)
        /*0008*/ 	.word	0x00000004


	//----- nvinfo : EIATTR_FRAME_SIZE
	.align		4
.L_39:
        /*000c*/ 	.byte	0x04, 0x11
        /*000e*/ 	.short	(.L_41 - .L_40)
	.align		4
.L_40:
        /*0010*/ 	.word	index@(_ZN2at6native29vectorized_elementwise_kernelILi8EZZZNS0_16cosh_kernel_cudaERNS_18TensorIteratorBaseEENKUlvE0_clEvENKUlvE_clEvEUldE_St5arrayIPcLm2EEEEviT0_T1_)
        /*0014*/ 	.word	0x00000000


	//----- nvinfo : EIATTR_REGCOUNT
	.align		4
.L_41:
        /*0018*/ 	.byte	0x04, 0x2f
        /*001a*/ 	.short	(.L_43 - .L_42)
	.align		4
.L_42:
        /*001c*/ 	.word	index@(_ZN2at6native29vectorized_elementwise_kernelILi4EZZZNS0_16cosh_kernel_cudaERNS_18TensorIteratorBaseEENKUlvE0_clEvENKUlvE_clEvEUldE_St5arrayIPcLm2EEEEviT0_T1_)
        /*0020*/ 	.word	0x00000028


	//----- nvinfo : EIATTR_FRAME_SIZE
	.align		4
.L_43:
        /*0024*/ 	.byte	0x04, 0x11
        /*0026*/ 	.short	(.L_45 - .L_44)
	.align		4
.L_44:
        /*0028*/ 	.word	index@(_ZN2at6native29vectorized_elementwise_kernelILi4EZZZNS0_16cosh_kernel_cudaERNS_18TensorIteratorBaseEENKUlvE0_clEvENKUlvE_clEvEUldE_St5arrayIPcLm2EEEEviT0_T1_)
        /*002c*/ 	.word	0x00000000


	//----- nvinfo : EIATTR_REGCOUNT
	.align		4
.L_45:
        /*0030*/ 	.byte	0x04, 0x2f
        /*0032*/ 	.short	(.L_47 - .L_46)
	.align		4
.L_46:
        /*0034*/ 	.word	index@(_ZN2at6native29vectorized_elementwise_kernelILi2EZZZNS0_16cosh_kernel_cudaERNS_18TensorIteratorBaseEENKUlvE0_clEvENKUlvE_clEvEUldE_St5arrayIPcLm2EEEEviT0_T1_)
        /*0038*/ 	.word	0x00000028


	//----- nvinfo : EIATTR_FRAME_SIZE
	.align		4
.L_47:
        /*003c*/ 	.byte	0x04, 0x11
        /*003e*/ 	.short	(.L_49 - .L_48)
	.align		4
.L_48:
        /*0040*/ 	.word	index@(_ZN2at6native29vectorized_elementwise_kernelILi2EZZZNS0_16cosh_kernel_cudaERNS_18TensorIteratorBaseEENKUlvE0_clEvENKUlvE_clEvEUldE_St5arrayIPcLm2EEEEviT0_T1_)
        /*0044*/ 	.word	0x00000000


	//----- nvinfo : EIATTR_REGCOUNT
	.align		4
.L_49:
        /*0048*/ 	.byte	0x04, 0x2f
        /*004a*/ 	.short	(.L_51 - .L_50)
	.align		4
.L_50:
        /*004c*/ 	.word	index@(_ZN2at6native27unrolled_elementwise_kernelIZZZNS0_16cosh_kernel_cudaERNS_18TensorIteratorBaseEENKUlvE0_clEvENKUlvE_clEvEUldE_St5arrayIPcLm2EELi4E23TrivialOffsetCalculatorILi1EjESB_NS0_6memory15LoadWithoutCastENSC_16StoreWithoutCastEEEviT_T0_T2_T3_T4_T5_)
        /*0050*/ 	.word	0x00000016


	//----- nvinfo : EIATTR_FRAME_SIZE
	.align		4
.L_51:
        /*0054*/ 	.byte	0x04, 0x11
        /*0056*/ 	.short	(.L_53 - .L_52)
	.align		4
.L_52:
        /*0058*/ 	.word	index@(_ZN2at6native27unrolled_elementwise_kernelIZZZNS0_16cosh_kernel_cudaERNS_18TensorIteratorBaseEENKUlvE0_clEvENKUlvE_clEvEUldE_St5arrayIPcLm2EELi4E23TrivialOffsetCalculatorILi1EjESB_NS0_6memory15LoadWithoutCastENSC_16StoreWithoutCastEEEviT_T0_T2_T3_T4_T5_)
        /*005c*/ 	.word	0x00000000


	//----- nvinfo : EIATTR_REGCOUNT
	.align		4
.L_53:
        /*0060*/ 	.byte	0x04, 0x2f
        /*0062*/ 	.short	(.L_55 - .L_54)
	.align		4
.L_54:
        /*0064*/ 	.word	index@(_ZN2at6native18elementwise_kernelILi128ELi2EZNS0_22gpu_kernel_impl_nocastIZZZNS0_16cosh_kernel_cudaERNS_18TensorIteratorBaseEENKUlvE0_clEvENKUlvE_clEvEUldE_EEvS4_RKT_EUliE_EEviT1_)
        /*0068*/ 	.word	0x00000014


	//----- nvinfo : EIATTR_FRAME_SIZE
	.align		4
.L_55:
        /*006c*/ 	.byte	0x04, 0x11
        /*006e*/ 	.short	(.L_57 - .L_56)
	.align		4
.L_56:
        /*0070*/ 	.word	index@(_ZN2at6native18elementwise_kernelILi128ELi2EZNS0_22gpu_kernel_impl_nocastIZZZNS0_16cosh_kernel_cudaERNS_18TensorIteratorBaseEENKUlvE0_clEvENKUlvE_clEvEUldE_EEvS4_RKT_EUliE_EEviT1_)
        /*0074*/ 	.word	0x00000000


	//----- nvinfo : EIATTR_REGCOUNT
	.align		4
.L_57:
        /*0078*/ 	.byte	0x04, 0x2f
        /*007a*/ 	.short	(.L_59 - .L_58)
	.align		4
.L_58:
        /*007c*/ 	.word	index@(_ZN2at6native27unrolled_elementwise_kernelIZZZNS0_16cosh_kernel_cudaERNS_18TensorIteratorBaseEENKUlvE0_clEvENKUlvE_clEvEUldE_St5arrayIPcLm2EELi4E23TrivialOffsetCalculatorILi1EjESB_NS0_6memory12LoadWithCastILi1EEENSC_13StoreWithCastILi1EEEEEviT_T0_T2_T3_T4_T5_)
        /*0080*/ 	.word	0x00000022


	//----- nvinfo : EIATTR_FRAME_SIZE
	.align		4
.L_59:
        /*0084*/ 	.byte	0x04, 0x11
        /*0086*/ 	.short	(.L_61 - .L_60)
	.align		4
.L_60:
        /*0088*/ 	.word	index@(_ZN2at6native27unrolled_elementwise_kernelIZZZNS0_16cosh_kernel_cudaERNS_18TensorIteratorBaseEENKUlvE0_clEvENKUlvE_clEvEUldE_St5arrayIPcLm2EELi4E23TrivialOffsetCalculatorILi1EjESB_NS0_6memory12LoadWithCastILi1EEENSC_13StoreWithCastILi1EEEEEviT_T0_T2_T3_T4_T5_)
        /*008c*/ 	.word	0x00000000


	//----- nvinfo : EIATTR_REGCOUNT
	.align		4
.L_61:
        /*0090*/ 	.byte	0x04, 0x2f
        /*0092*/ 	.short	(.L_63 - .L_62)
	.align		4
.L_62:
        /*0094*/ 	.word	index@(_ZN2at6native18elementwise_kernelILi128ELi4EZNS0_15gpu_kernel_implIZZZNS0_16cosh_kernel_cudaERNS_18TensorIteratorBaseEENKUlvE0_clEvENKUlvE_clEvEUldE_EEvS4_RKT_EUliE_EEviT1_)
        /*0098*/ 	.word	0x00000018


	//----- nvinfo : EIATTR_FRAME_SIZE
	.align		4
.L_63:
        /*009c*/ 	.byte	0x04, 0x11
        /*009e*/ 	.short	(.L_65 - .L_64)
	.align		4
.L_64:
        /*00a0*/ 	.word	index@(_ZN2at6native18elementwise_kernelILi128ELi4EZNS0_15gpu_kernel_implIZZZNS0_16cosh_kernel_cudaERNS_18TensorIteratorBaseEENKUlvE0_clEvENKUlvE_clEvEUldE_EEvS4_RKT_EUliE_EEviT1_)
        /*00a4*/ 	.word	0x00000000


	//----- nvinfo : EIATTR_REGCOUNT
	.align		4
.L_65:
        /*00a8*/ 	.byte	0x04, 0x2f
        /*00aa*/ 	.short	(.L_67 - .L_66)
	.align		4
.L_66:
        /*00ac*/ 	.word	index@(_ZN2at6native29vectorized_elementwise_kernelILi8EZZZNS0_16cosh_kernel_cudaERNS_18TensorIteratorBaseEENKUlvE0_clEvENKUlvE0_clEvEUlfE_St5arrayIPcLm2EEEEviT0_T1_)
        /*00b0*/ 	.word	0x00000004


	//----- nvinfo : EIATTR_FRAME_SIZE
	.align		4
.L_67:
        /*00b4*/ 	.byte	0x04, 0x11
        /*00b6*/ 	.short	(.L_69 - .L_68)
	.align		4
.L_68:
        /*00b8*/ 	.word	index@(_ZN2at6native29vectorized_elementwise_kernelILi8EZZZNS0_16cosh_kernel_cudaERNS_18TensorIteratorBaseEENKUlvE0_clEvENKUlvE0_clEvEUlfE_St5arrayIPcLm2EEEEviT0_T1_)
        /*00bc*/ 	.word	0x00000000


	//----- nvinfo : EIATTR_REGCOUNT
	.align		4
.L_69:
        /*00c0*/ 	.byte	0x04, 0x2f
        /*00c2*/ 	.short	(.L_71 - .L_70)
	.align		4
.L_70:
        /*00c4*/ 	.word	index@(_ZN2at6native29vectorized_elementwise_kernelILi4EZZZNS0_16cosh_kernel_cudaERNS_18TensorIteratorBaseEENKUlvE0_clEvENKUlvE0_clEvEUlfE_St5arrayIPcLm2EEEEviT0_T1_)
        /*00c8*/ 	.word	0x0000001e


	//----- nvinfo : EIATTR_FRAME_SIZE
	.align		4
.L_71:
        /*00cc*/ 	.byte	0x04, 0x11
        /*00ce*/ 	.short	(.L_73 - .L_72)
	.align		4
.L_72:
        /*00d0*/ 	.word	index@(_ZN2at6native29vectorized_elementwise_kernelILi4EZZZNS0_16cosh_kernel_cudaERNS_18TensorIteratorBaseEENKUlvE0_clEvENKUlvE0_clEvEUlfE_St5arrayIPcLm2EEEEviT0_T1_)
        /*00d4*/ 	.word	0x00000000


	//----- nvinfo : EIATTR_REGCOUNT
	.align		4
.L_73:
        /*00d8*/ 	.byte	0x04, 0x2f
        /*00da*/ 	.short	(.L_75 - .L_74)
	.align		4
.L_74:
        /*00dc*/ 	.word	index@(_ZN2at6native29vectorized_elementwise_kernelILi2EZZZNS0_16cosh_kernel_cudaERNS_18TensorIteratorBaseEENKUlvE0_clEvENKUlvE0_clEvEUlfE_St5arrayIPcLm2EEEEviT0_T1_)
        /*00e0*/ 	.word	0x0000001e


	//----- nvinfo : EIATTR_FRAME_SIZE
	.align		4
.L_75:
        /*00e4*/ 	.byte	0x04, 0x11
        /*00e6*/ 	.short	(.L_77 - .L_76)
	.align		4
.L_76:
        /*00e8*/ 	.word	index@(_ZN2at6native29vectorized_elementwise_kernelILi2EZZZNS0_16cosh_kernel_cudaERNS_18TensorIteratorBaseEENKUlvE0_clEvENKUlvE0_clEvEUlfE_St5arrayIPcLm2EEEEviT0_T1_)
        /*00ec*/ 	.word	0x00000000


	//----- nvinfo : EIATTR_REGCOUNT
	.align		4
.L_77:
        /*00f0*/ 	.byte	0x04, 0x2f
        /*00f2*/ 	.short	(.L_79 - .L_78)
	.align		4
.L_78:
        /*00f4*/ 	.word	index@(_ZN2at6native27unrolled_elementwise_kernelIZZZNS0_16cosh_kernel_cudaERNS_18TensorIteratorBaseEENKUlvE0_clEvENKUlvE0_clEvEUlfE_St5arrayIPcLm2EELi4E23TrivialOffsetCalculatorILi1EjESB_NS0_6memory15LoadWithoutCastENSC_16StoreWithoutCastEEEviT_T0_T2_T3_T4_T5_)
        /*00f8*/ 	.word	0x00000015


	//----- nvinfo : EIATTR_FRAME_SIZE
	.align		4
.L_79:
        /*00fc*/ 	.byte	0x04, 0x11
        /*00fe*/ 	.short	(.L_81 - .L_80)
	.align		4
.L_80:
        /*0100*/ 	.word	index@(_ZN2at6native27unrolled_elementwise_kernelIZZZNS0_16cosh_kernel_cudaERNS_18TensorIteratorBaseEENKUlvE0_clEvENKUlvE0_clEvEUlfE_St5arrayIPcLm2EELi4E23TrivialOffsetCalculatorILi1EjESB_NS0_6memory15LoadWithoutCastENSC_16StoreWithoutCastEEEviT_T0_T2_T3_T4_T5_)
        /*0104*/ 	.word	0x00000000


	//----- nvinfo : EIATTR_REGCOUNT
	.align		4
.L_81:
        /*0108*/ 	.byte	0x04, 0x2f
        /*010a*/ 	.short	(.L_83 - .L_82)
	.align		4
.L_82:
        /*010c*/ 	.word	index@(_ZN2at6native18elementwise_kernelILi128ELi2EZNS0_22gpu_kernel_impl_nocastIZZZNS0_16cosh_kernel_cudaERNS_18TensorIteratorBaseEENKUlvE0_clEvENKUlvE0_clEvEUlfE_EEvS4_RKT_EUliE_EEviT1_)
        /*0110*/ 	.word	0x00000014


	//----- nvinfo : EIATTR_FRAME_SIZE
	.align		4
.L_83:
        /*0114*/ 	.byte	0x04, 0x11
        /*0116*/ 	.short	(.L_85 - .L_84)
	.align		4
.L_84:
        /*0118*/ 	.word	index@(_ZN2at6native18elementwise_kernelILi128ELi2EZNS0_22gpu_kernel_impl_nocastIZZZNS0_16cosh_kernel_cudaERNS_18TensorIteratorBaseEENKUlvE0_clEvENKUlvE0_clEvEUlfE_EEvS4_RKT_EUliE_EEviT1_)
        /*011c*/ 	.word	0x00000000


	//----- nvinfo : EIATTR_REGCOUNT
	.align		4
.L_85:
        /*0120*/ 	.byte	0x04, 0x2f
        /*0122*/ 	.short	(.L_87 - .L_86)
	.align		4
.L_86:
        /*0124*/ 	.word	index@(_ZN2at6native27unrolled_elementwise_kernelIZZZNS0_16cosh_kernel_cudaERNS_18TensorIteratorBaseEENKUlvE0_clEvENKUlvE0_clEvEUlfE_St5arrayIPcLm2EELi4E23TrivialOffsetCalculatorILi1EjESB_NS0_6memory12LoadWithCastILi1EEENSC_13StoreWithCastILi1EEEEEviT_T0_T2_T3_T4_T5_)
        /*0128*/ 	.word	0x0000001d


	//----- nvinfo : EIATTR_FRAME_SIZE
	.align		4
.L_87:
        /*012c*/ 	.byte	0x04, 0x11
        /*012e*/ 	.short	(.L_89 - .L_88)
	.align		4
.L_88:
        /*0130*/ 	.word	index@(_ZN2at6native27unrolled_elementwise_kernelIZZZNS0_16cosh_kernel_cudaERNS_18TensorIteratorBaseEENKUlvE0_clEvENKUlvE0_clEvEUlfE_St5arrayIPcLm2EELi4E23TrivialOffsetCalculatorILi1EjESB_NS0_6memory12LoadWithCastILi1EEENSC_13StoreWithCastILi1EEEEEviT_T0_T2_T3_T4_T5_)
        /*0134*/ 	.word	0x00000000


	//----- nvinfo : EIATTR_REGCOUNT
	.align		4
.L_89:
        /*0138*/ 	.byte	0x04, 0x2f
        /*013a*/ 	.short	(.L_91 - .L_90)
	.align		4
.L_90:
        /*013c*/ 	.word	index@(_ZN2at6native18elementwise_kernelILi128ELi4EZNS0_15gpu_kernel_implIZZZNS0_16cosh_kernel_cudaERNS_18TensorIteratorBaseEENKUlvE0_clEvENKUlvE0_clEvEUlfE_EEvS4_RKT_EUliE_EEviT1_)
        /*0140*/ 	.word	0x00000018


	//----- nvinfo : EIATTR_FRAME_SIZE
	.align		4
.L_91:
        /*0144*/ 	.byte	0x04, 0x11
        /*0146*/ 	.short	(.L_93 - .L_92)
	.align		4
.L_92:
        /*0148*/ 	.word	index@(_ZN2at6native18elementwise_kernelILi128ELi4EZNS0_15gpu_kernel_implIZZZNS0_16cosh_kernel_cudaERNS_18TensorIteratorBaseEENKUlvE0_clEvENKUlvE0_clEvEUlfE_EEvS4_RKT_EUliE_EEviT1_)
        /*014c*/ 	.word	0x00000000


	//----- nvinfo : EIATTR_REGCOUNT
	.align		4
.L_93:
        /*0150*/ 	.byte	0x04, 0x2f
        /*0152*/ 	.short	(.L_95 - .L_94)
	.align		4
.L_94:
        /*0154*/ 	.word	index@(_ZN2at6native29vectorized_elementwise_kernelILi8EZZZNS0_16cosh_kernel_cudaERNS_18TensorIteratorBaseEENKUlvE0_clEvENKUlvE1_clEvEUlN3c104HalfEE_St5arrayIPcLm2EEEEviT0_T1_)
        /*0158*/ 	.word	0x00000004


	//----- nvinfo : EIATTR_FRAME_SIZE
	.align		4
.L_95:
        /*015c*/ 	.byte	0x04, 0x11
        /*015e*/ 	.short	(.L_97 - .L_96)
	.align		4
.L_96:
        /*0160*/ 	.word	index@(_ZN2at6native29vectorized_elementwise_kernelILi8EZZZNS0_16cosh_kernel_cudaERNS_18TensorIteratorBaseEENKUlvE0_clEvENKUlvE1_clEvEUlN3c104HalfEE_St5arrayIPcLm2EEEEviT0_T1_)
        /*0164*/ 	.word	0x00000000


	//----- nvinfo : EIATTR_REGCOUNT
	.align		4
.L_97:
        /*0168*/ 	.byte	0x04, 0x2f
        /*016a*/ 	.short	(.L_99 - .L_98)
	.align		4
.L_98:
        /*016c*/ 	.word	index@(_ZN2at6native29vectorized_elementwise_kernelILi4EZZZNS0_16cosh_kernel_cudaERNS_18TensorIteratorBaseEENKUlvE0_clEvENKUlvE1_clEvEUlN3c104HalfEE_St5arrayIPcLm2EEEEviT0_T1_)
        /*0170*/ 	.word	0x00000020


	//----- nvinfo : EIATTR_FRAME_SIZE
	.align		4
.L_99:
        /*0174*/ 	.byte	0x04, 0x11
        /*0176*/ 	.short	(.L_101 - .L_100)
	.align		4
.L_100:
        /*0178*/ 	.word	index@(_ZN2at6native29vectorized_elementwise_kernelILi4EZZZNS0_16cosh_kernel_cudaERNS_18TensorIteratorBaseEENKUlvE0_clEvENKUlvE1_clEvEUlN3c104HalfEE_St5arrayIPcLm2EEEEviT0_T1_)
        /*017c*/ 	.word	0x00000000


	//----- nvinfo : EIATTR_REGCOUNT
	.align		4
.L_101:
        /*0180*/ 	.byte	0x04, 0x2f
        /*0182*/ 	.short	(.L_103 - .L_102)
	.align		4
.L_102:
        /*0184*/ 	.word	index@(_ZN2at6native29vectorized_elementwise_kernelILi2EZZZNS0_16cosh_kernel_cudaERNS_18TensorIteratorBaseEENKUlvE0_clEvENKUlvE1_clEvEUlN3c104HalfEE_St5arrayIPcLm2EEEEviT0_T1_)
        /*0188*/ 	.word	0x00000020


	//----- nvinfo : EIATTR_FRAME_SIZE
	.align		4
.L_103:
        /*018c*/ 	.byte	0x04, 0x11
        /*018e*/ 	.short	(.L_105 - .L_104)
	.align		4
.L_104:
        /*0190*/ 	.word	index@(_ZN2at6native29vectorized_elementwise_kernelILi2EZZZNS0_16cosh_kernel_cudaERNS_18TensorIteratorBaseEENKUlvE0_clEvENKUlvE1_clEvEUlN3c104HalfEE_St5arrayIPcLm2EEEEviT0_T1_)
        /*0194*/ 	.word	0x00000000


	//----- nvinfo : EIATTR_REGCOUNT
	.align		4
.L_105:
        /*0198*/ 	.byte	0x04, 0x2f
        /*019a*/ 	.short	(.L_107 - .L_106)
	.align		4
.L_106:
        /*019c*/ 	.word	index@(_ZN2at6native27unrolled_elementwise_kernelIZZZNS0_16cosh_kernel_cudaERNS_18TensorIteratorBaseEENKUlvE0_clEvENKUlvE1_clEvEUlN3c104HalfEE_St5arrayIPcLm2EELi4E23TrivialOffsetCalculatorILi1EjESD_NS0_6memory15LoadWithoutCastENSE_16StoreWithoutCastEEEviT_T0_T2_T3_T4_T5_)
        /*01a0*/ 	.word	0x00000015


	//----- nvinfo : EIATTR_FRAME_SIZE
	.align		4
.L_107:
        /*01a4*/ 	.byte	0x04, 0x11
        /*01a6*/ 	.short	(.L_109 - .L_108)
	.align		4
.L_108:
        /*01a8*/ 	.word	index@(_ZN2at6native27unrolled_elementwise_kernelIZZZNS0_16cosh_kernel_cudaERNS_18TensorIteratorBaseEENKUlvE0_clEvENKUlvE1_clEvEUlN3c104HalfEE_St5arrayIPcLm2EELi4E23TrivialOffsetCalculatorILi1EjESD_NS0_6memory15LoadWithoutCastENSE_16StoreWithoutCastEEEviT_T0_T2_T3_T4_T5_)
        /*01ac*/ 	.word	0x00000000


	//----- nvinfo : EIATTR_REGCOUNT
	.align		4
.L_109:
        /*01b0*/ 	.byte	0x04, 0x2f
        /*01b2*/ 	.short	(.L_111 - .L_110)
	.align		4
.L_110:
        /*01b4*/ 	.word	index@(_ZN2at6native18elementwise_kernelILi128ELi4EZNS0_22gpu_kernel_impl_nocastIZZZNS0_16cosh_kernel_cudaERNS_18TensorIteratorBaseEENKUlvE0_clEvENKUlvE1_clEvEUlN3c104HalfEE_EEvS4_RKT_EUliE_EEviT1_)
        /*01b8*/ 	.word	0x00000014


	//----- nvinfo : EIATTR_FRAME_SIZE
	.align		4
.L_111:
        /*01bc*/ 	.byte	0x04, 0x11
        /*01be*/ 	.short	(.L_113 - .L_112)
	.align		4
.L_112:
        /*01c0*/ 	.word	index@(_ZN2at6native18elementwise_kernelILi128ELi4EZNS0_22gpu_kernel_impl_nocastIZZZNS0_16cosh_kernel_cudaERNS_18TensorIteratorBaseEENKUlvE0_clEvENKUlvE1_clEvEUlN3c104HalfEE_EEvS4_RKT_EUliE_EEviT1_)
        /*01c4*/ 	.word	0x00000000


	//----- nvinfo : EIATTR_REGCOUNT
	.align		4
.L_113:
        /*01c8*/ 	.byte	0x04, 0x2f
        /*01ca*/ 	.short	(.L_115 - .L_114)
	.align		4
.L_114:
        /*01cc*/ 	.word	index@(_ZN2at6native27unrolled_elementwise_kernelIZZZNS0_16cosh_kernel_cudaERNS_18TensorIteratorBaseEENKUlvE0_clEvENKUlvE1_clEvEUlN3c104HalfEE_St5arrayIPcLm2EELi4E23TrivialOffsetCalculatorILi1EjESD_NS0_6memory12LoadWithCastILi1EEENSE_13StoreWithCastILi1EEEEEviT_T0_T2_T3_T4_T5_)
        /*01d0*/ 	.word	0x0000001e


	//----- nvinfo : EIATTR_FRAME_SIZE
	.align		4
.L_115:
        /*01d4*/ 	.byte	0x04, 0x11
        /*01d6*/ 	.short	(.L_117 - .L_116)
	.align		4
.L_116:
        /*01d8*/ 	.word	index@(_ZN2at6native27unrolled_elementwise_kernelIZZZNS0_16cosh_kernel_cudaERNS_18TensorIteratorBaseEENKUlvE0_clEvENKUlvE1_clEvEUlN3c104HalfEE_St5arrayIPcLm2EELi4E23TrivialOffsetCalculatorILi1EjESD_NS0_6memory12LoadWithCastILi1EEENSE_13StoreWithCastILi1EEEEEviT_T0_T2_T3_T4_T5_)
        /*01dc*/ 	.word	0x00000000


	//----- nvinfo : EIATTR_REGCOUNT
	.align		4
.L_117:
        /*01e0*/ 	.byte	0x04, 0x2f
        /*01e2*/ 	.short	(.L_119 - .L_118)
	.align		4
.L_118:
        /*01e4*/ 	.word	index@(_ZN2at6native18elementwise_kernelILi128ELi4EZNS0_15gpu_kernel_implIZZZNS0_16cosh_kernel_cudaERNS_18TensorIteratorBaseEENKUlvE0_clEvENKUlvE1_clEvEUlN3c104HalfEE_EEvS4_RKT_EUliE_EEviT1_)
        /*01e8*/ 	.word	0x00000018


	//----- nvinfo : EIATTR_FRAME_SIZE
	.align		4
.L_119:
        /*01ec*/ 	.byte	0x04, 0x11
        /*01ee*/ 	.short	(.L_121 - .L_120)
	.align		4
.L_120:
        /*01f0*/ 	.word	index@(_ZN2at6native18elementwise_kernelILi128ELi4EZNS0_15gpu_kernel_implIZZZNS0_16cosh_kernel_cudaERNS_18TensorIteratorBaseEENKUlvE0_clEvENKUlvE1_clEvEUlN3c104HalfEE_EEvS4_RKT_EUliE_EEviT1_)
        /*01f4*/ 	.word	0x00000000


	//----- nvinfo : EIATTR_REGCOUNT
	.align		4
.L_121:
        /*01f8*/ 	.byte	0x04, 0x2f
        /*01fa*/ 	.short	(.L_123 - .L_122)
	.align		4
.L_122:
        /*01fc*/ 	.word	index@(_ZN2at6native29vectorized_elementwise_kernelILi8EZZZNS0_16cosh_kernel_cudaERNS_18TensorIteratorBaseEENKUlvE0_clEvENKUlvE2_clEvEUlN3c108BFloat16EE_St5arrayIPcLm2EEEEviT0_T1_)
        /*0200*/ 	.word	0x00000004


	//----- nvinfo : EIATTR_FRAME_SIZE
	.align		4
.L_123:
        /*0204*/ 	.byte	0x04, 0x11
        /*0206*/ 	.short	(.L_125 - .L_124)
	.align		4
.L_124:
        /*0208*/ 	.word	index@(_ZN2at6native29vectorized_elementwise_kernelILi8EZZZNS0_16cosh_kernel_cudaERNS_18TensorIteratorBaseEENKUlvE0_clEvENKUlvE2_clEvEUlN3c108BFloat16EE_St5arrayIPcLm2EEEEviT0_T1_)
        /*020c*/ 	.word	0x00000000


	//----- nvinfo : EIATTR_REGCOUNT
	.align		4
.L_125:
        /*0210*/ 	.byte	0x04, 0x2f
        /*0212*/ 	.short	(.L_127 - .L_126)
	.align		4
.L_126:
        /*0214*/ 	.word	index@(_ZN2at6native29vectorized_elementwise_kernelILi4EZZZNS0_16cosh_kernel_cudaERNS_18TensorIteratorBaseEENKUlvE0_clEvENKUlvE2_clEvEUlN3c108BFloat16EE_St5arrayIPcLm2EEEEviT0_T1_)
        /*0218*/ 	.word	0x00000020


	//----- nvinfo : EIATTR_FRAME_SIZE
	.align		4
.L_127:
        /*021c*/ 	.byte	0x04, 0x11
        /*021e*/ 	.short	(.L_129 - .L_128)
	.align		4
.L_128:
        /*0220*/ 	.word	index@(_ZN2at6native29vectorized_elementwise_kernelILi4EZZZNS0_16cosh_kernel_cudaERNS_18TensorIteratorBaseEENKUlvE0_clEvENKUlvE2_clEvEUlN3c108BFloat16EE_St5arrayIPcLm2EEEEviT0_T1_)
        /*0224*/ 	.word	0x00000000


	//----- nvinfo : EIATTR_REGCOUNT
	.align		4
.L_129:
        /*0228*/ 	.byte	0x04, 0x2f
        /*022a*/ 	.short	(.L_131 - .L_130)
	.align		4
.L_130:
        /*022c*/ 	.word	index@(_ZN2at6native29vectorized_elementwise_kernelILi2EZZZNS0_16cosh_kernel_cudaERNS_18TensorIteratorBaseEENKUlvE0_clEvENKUlvE2_clEvEUlN3c108BFloat16EE_St5arrayIPcLm2EEEEviT0_T1_)
        /*0230*/ 	.word	0x00000020


	//----- nvinfo : EIATTR_FRAME_SIZE
	.align		4
.L_131:
        /*0234*/ 	.byte	0x04, 0x11
        /*0236*/ 	.short	(.L_133 - .L_132)
	.align		4
.L_132:
        /*0238*/ 	.word	index@(_ZN2at6native29vectorized_elementwise_kernelILi2EZZZNS0_16cosh_kernel_cudaERNS_18TensorIteratorBaseEENKUlvE0_clEvENKUlvE2_clEvEUlN3c108BFloat16EE_St5arrayIPcLm2EEEEviT0_T1_)
        /*023c*/ 	.word	0x00000000


	//----- nvinfo : EIATTR_REGCOUNT
	.align		4
.L_133:
        /*0240*/ 	.byte	0x04, 0x2f
        /*0242*/ 	.short	(.L_135 - .L_134)
	.align		4
.L_134:
        /*0244*/ 	.word	index@(_ZN2at6native27unrolled_elementwise_kernelIZZZNS0_16cosh_kernel_cudaERNS_18TensorIteratorBaseEENKUlvE0_clEvENKUlvE2_clEvEUlN3c108BFloat16EE_St5arrayIPcLm2EELi4E23TrivialOffsetCalculatorILi1EjESD_NS0_6memory15LoadWithoutCastENSE_16StoreWithoutCastEEEviT_T0_T2_T3_T4_T5_)
        /*0248*/ 	.word	0x00000015


	//----- nvinfo : EIATTR_FRAME_SIZE
	.align		4
.L_135:
        /*024c*/ 	.byte	0x04, 0x11
        /*024e*/ 	.short	(.L_137 - .L_136)
	.align		4
.L_136:
        /*0250*/ 	.word	index@(_ZN2at6native27unrolled_elementwise_kernelIZZZNS0_16cosh_kernel_cudaERNS_18TensorIteratorBaseEENKUlvE0_clEvENKUlvE2_clEvEUlN3c108BFloat16EE_St5arrayIPcLm2EELi4E23TrivialOffsetCalculatorILi1EjESD_NS0_6memory15LoadWithoutCastENSE_16StoreWithoutCastEEEviT_T0_T2_T3_T4_T5_)
        /*0254*/ 	.word	0x00000000


	//----- nvinfo : EIATTR_REGCOUNT
	.align		4
.L_137:
        /*0258*/ 	.byte	0x04, 0x2f
        /*025a*/ 	.short	(.L_139 - .L_138)
	.align		4
.L_138:
        /*025c*/ 	.word	index@(_ZN2at6native18elementwise_kernelILi128ELi4EZNS0_22gpu_kernel_impl_nocastIZZZNS0_16cosh_kernel_cudaERNS_18TensorIteratorBaseEENKUlvE0_clEvENKUlvE2_clEvEUlN3c108BFloat16EE_EEvS4_RKT_EUliE_EEviT1_)
        /*0260*/ 	.word	0x00000014


	//----- nvinfo : EIATTR_FRAME_SIZE
	.align		4
.L_139:
        /*0264*/ 	.byte	0x04, 0x11
        /*0266*/ 	.short	(.L_141 - .L_140)
	.align		4
.L_140:
        /*0268*/ 	.word	index@(_ZN2at6native18elementwise_kernelILi128ELi4EZNS0_22gpu_kernel_impl_nocastIZZZNS0_16cosh_kernel_cudaERNS_18TensorIteratorBaseEENKUlvE0_clEvENKUlvE2_clEvEUlN3c108BFloat16EE_EEvS4_RKT_EUliE_EEviT1_)
        /*026c*/ 	.word	0x00000000


	//----- nvinfo : EIATTR_REGCOUNT
	.align		4
.L_141:
        /*0270*/ 	.byte	0x04, 0x2f
        /*0272*/ 	.short	(.L_143 - .L_142)
	.align		4
.L_142:
        /*0274*/ 	.word	index@(_ZN2at6native27unrolled_elementwise_kernelIZZZNS0_16cosh_kernel_cudaERNS_18TensorIteratorBaseEENKUlvE0_clEvENKUlvE2_clEvEUlN3c108BFloat16EE_St5arrayIPcLm2EELi4E23TrivialOffsetCalculatorILi1EjESD_NS0_6memory12LoadWithCastILi1EEENSE_13StoreWithCastILi1EEEEEviT_T0_T2_T3_T4_T5_)
        /*0278*/ 	.word	0x0000001c


	//----- nvinfo : EIATTR_FRAME_SIZE
	.align		4
.L_143:
        /*027c*/ 	.byte	0x04, 0x11
        /*027e*/ 	.short	(.L_145 - .L_144)
	.align		4
.L_144:
        /*0280*/ 	.word	index@(_ZN2at6native27unrolled_elementwise_kernelIZZZNS0_16cosh_kernel_cudaERNS_18TensorIteratorBaseEENKUlvE0_clEvENKUlvE2_clEvEUlN3c108BFloat16EE_St5arrayIPcLm2EELi4E23TrivialOffsetCalculatorILi1EjESD_NS0_6memory12LoadWithCastILi1EEENSE_13StoreWithCastILi1EEEEEviT_T0_T2_T3_T4_T5_)
        /*0284*/ 	.word	0x00000000


	//----- nvinfo : EIATTR_REGCOUNT
	.align		4
.L_145:
        /*0288*/ 	.byte	0x04, 0x2f
        /*028a*/ 	.short	(.L_147 - .L_146)
	.align		4
.L_146:
        /*028c*/ 	.word	index@(_ZN2at6native18elementwise_kernelILi128ELi4EZNS0_15gpu_kernel_implIZZZNS0_16cosh_kernel_cudaERNS_18TensorIteratorBaseEENKUlvE0_clEvENKUlvE2_clEvEUlN3c108BFloat16EE_EEvS4_RKT_EUliE_EEviT1_)
        /*0290*/ 	.word	0x00000018


	//----- nvinfo : EIATTR_FRAME_SIZE
	.align		4
.L_147:
        /*0294*/ 	.byte	0x04, 0x11
        /*0296*/ 	.short	(.L_149 - .L_148)
	.align		4
.L_148:
        /*0298*/ 	.word	index@(_ZN2at6native18elementwise_kernelILi128ELi4EZNS0_15gpu_kernel_implIZZZNS0_16cosh_kernel_cudaERNS_18TensorIteratorBaseEENKUlvE0_clEvENKUlvE2_clEvEUlN3c108BFloat16EE_EEvS4_RKT_EUliE_EEviT1_)
        /*029c*/ 	.word	0x00000000


	//----- nvinfo : EIATTR_MIN_STACK_SIZE
	.align		4
.L_149:
        /*02a0*/ 	.byte	0x04, 0x12
        /*02a2*/ 	.short	(.L_151 - .L_150)
	.align		4
.L_150:
        /*02a4*/ 	.word	index@(_ZN2at6native18elementwise_kernelILi128ELi4EZNS0_15gpu_kernel_implIZZZNS0_16cosh_kernel_cudaERNS_18TensorIteratorBaseEENKUlvE0_clEvENKUlvE2_clEvEUlN3c108BFloat16EE_EEvS4_RKT_EUliE_EEviT1_)
        /*02a8*/ 	.word	0x00000000


	//----- nvinfo : EIATTR_MIN_STACK_SIZE
	.align		4
.L_151:
        /*02ac*/ 	.byte	0x04, 0x12
        /*02ae*/ 	.short	(.L_153 - .L_152)
	.align		4
.L_152:
        /*02b0*/ 	.word	index@(_ZN2at6native27unrolled_elementwise_kernelIZZZNS0_16cosh_kernel_cudaERNS_18TensorIteratorBaseEENKUlvE0_clEvENKUlvE2_clEvEUlN3c108BFloat16EE_St5arrayIPcLm2EELi4E23TrivialOffsetCalculatorILi1EjESD_NS0_6memory12LoadWithCastILi1EEENSE_13StoreWithCastILi1EEEEEviT_T0_T2_T3_T4_T5_)
        /*02b4*/ 	.word	0x00000000


	//----- nvinfo : EIATTR_MIN_STACK_SIZE
	.align		4
.L_153:
        /*02b8*/ 	.byte	0x04, 0x12
        /*02ba*/ 	.short	(.L_155 - .L_154)
	.align		4
.L_154:
        /*02bc*/ 	.word	index@(_ZN2at6native18elementwise_kernelILi128ELi4EZNS0_22gpu_kernel_impl_nocastIZZZNS0_16cosh_kernel_cudaERNS_18TensorIteratorBaseEENKUlvE0_clEvENKUlvE2_clEvEUlN3c108BFloat16EE_EEvS4_RKT_EUliE_EEviT1_)
        /*02c0*/ 	.word	0x00000000


	//----- nvinfo : EIATTR_MIN_STACK_SIZE
	.align		4
.L_155:
        /*02c4*/ 	.byte	0x04, 0x12
        /*02c6*/ 	.short	(.L_157 - .L_156)
	.align		4
.L_156:
        /*02c8*/ 	.word	index@(_ZN2at6native27unrolled_elementwise_kernelIZZZNS0_16cosh_kernel_cudaERNS_18TensorIteratorBaseEENKUlvE0_clEvENKUlvE2_clEvEUlN3c108BFloat16EE_St5arrayIPcLm2EELi4E23TrivialOffsetCalculatorILi1EjESD_NS0_6memory15LoadWithoutCastENSE_16StoreWithoutCastEEEviT_T0_T2_T3_T4_T5_)
        /*02cc*/ 	.word	0x00000000


	//----- nvinfo : EIATTR_MIN_STACK_SIZE
	.align		4
.L_157:
        /*02d0*/ 	.byte	0x04, 0x12
        /*02d2*/ 	.short	(.L_159 - .L_158)
	.align		4
.L_158:
        /*02d4*/ 	.word	index@(_ZN2at6native29vectorized_elementwise_kernelILi2EZZZNS0_16cosh_kernel_cudaERNS_18TensorIteratorBaseEENKUlvE0_clEvENKUlvE2_clEvEUlN3c108BFloat16EE_St5arrayIPcLm2EEEEviT0_T1_)
        /*02d8*/ 	.word	0x00000000


	//----- nvinfo : EIATTR_MIN_STACK_SIZE
	.align		4
.L_159:
        /*02dc*/ 	.byte	0x04, 0x12
        /*02de*/ 	.short	(.L_161 - .L_160)
	.align		4
.L_160:
        /*02e0*/ 	.word	index@(_ZN2at6native29vectorized_elementwise_kernelILi4EZZZNS0_16cosh_kernel_cudaERNS_18TensorIteratorBaseEENKUlvE0_clEvENKUlvE2_clEvEUlN3c108BFloat16EE_St5arrayIPcLm2EEEEviT0_T1_)
        /*02e4*/ 	.word	0x00000000


	//----- nvinfo : EIATTR_MIN_STACK_SIZE
	.align		4
.L_161:
        /*02e8*/ 	.byte	0x04, 0x12
        /*02ea*/ 	.short	(.L_163 - .L_162)
	.align		4
.L_162:
        /*02ec*/ 	.word	index@(_ZN2at6native29vectorized_elementwise_kernelILi8EZZZNS0_16cosh_kernel_cudaERNS_18TensorIteratorBaseEENKUlvE0_clEvENKUlvE2_clEvEUlN3c108BFloat16EE_St5arrayIPcLm2EEEEviT0_T1_)
        /*02f0*/ 	.word	0x00000000


	//----- nvinfo : EIATTR_MIN_STACK_SIZE
	.align		4
.L_163:
        /*02f4*/ 	.byte	0x04, 0x12
        /*02f6*/ 	.short	(.L_165 - .L_164)
	.align		4
.L_164:
        /*02f8*/ 	.word	index@(_ZN2at6native18elementwise_kernelILi128ELi4EZNS0_15gpu_kernel_implIZZZNS0_16cosh_kernel_cudaERNS_18TensorIteratorBaseEENKUlvE0_clEvENKUlvE1_clEvEUlN3c104HalfEE_EEvS4_RKT_EUliE_EEviT1_)
        /*02fc*/ 	.word	0x00000000


	//----- nvinfo : EIATTR_MIN_STACK_SIZE
	.align		4
.L_165:
        /*0300*/ 	.byte	0x04, 0x12
        /*0302*/ 	.short	(.L_167 - .L_166)
	.align		4
.L_166:
        /*0304*/ 	.word	index@(_ZN2at6native27unrolled_elementwise_kernelIZZZNS0_16cosh_kernel_cudaERNS_18TensorIteratorBaseEENKUlvE0_clEvENKUlvE1_clEvEUlN3c104HalfEE_St5arrayIPcLm2EELi4E23TrivialOffsetCalculatorILi1EjESD_NS0_6memory12LoadWithCastILi1EEENSE_13StoreWithCastILi1EEEEEviT_T0_T2_T3_T4_T5_)
        /*0308*/ 	.word	0x00000000


	//----- nvinfo : EIATTR_MIN_STACK_SIZE
	.align		4
.L_167:
        /*030c*/ 	.byte	0x04, 0x12
        /*030e*/ 	.short	(.L_169 - .L_168)
	.align		4
.L_168:
        /*0310*/ 	.word	index@(_ZN2at6native18elementwise_kernelILi128ELi4EZNS0_22gpu_kernel_impl_nocastIZZZNS0_16cosh_kernel_cudaERNS_18TensorIteratorBaseEENKUlvE0_clEvENKUlvE1_clEvEUlN3c104HalfEE_EEvS4_RKT_EUliE_EEviT1_)
        /*0314*/ 	.word	0x00000000


	//----- nvinfo : EIATTR_MIN_STACK_SIZE
	.align		4
.L_169:
        /*0318*/ 	.byte	0x04, 0x12
        /*031a*/ 	.short	(.L_171 - .L_170)
	.align		4
.L_170:
        /*031c*/ 	.word	index@(_ZN2at6native27unrolled_elementwise_kernelIZZZNS0_16cosh_kernel_cudaERNS_18TensorIteratorBaseEENKUlvE0_clEvENKUlvE1_clEvEUlN3c104HalfEE_St5arrayIPcLm2EELi4E23TrivialOffsetCalculatorILi1EjESD_NS0_6memory15LoadWithoutCastENSE_16StoreWithoutCastEEEviT_T0_T2_T3_T4_T5_)
        /*0320*/ 	.word	0x00000000


	//----- nvinfo : EIATTR_MIN_STACK_SIZE
	.align		4
.L_171:
        /*0324*/ 	.byte	0x04, 0x12
        /*0326*/ 	.short	(.L_173 - .L_172)
	.align		4
.L_172:
        /*0328*/ 	.word	index@(_ZN2at6native29vectorized_elementwise_kernelILi2EZZZNS0_16cosh_kernel_cudaERNS_18TensorIteratorBaseEENKUlvE0_clEvENKUlvE1_clEvEUlN3c104HalfEE_St5arrayIPcLm2EEEEviT0_T1_)
        /*032c*/ 	.word	0x00000000


	//----- nvinfo : EIATTR_MIN_STACK_SIZE
	.align		4
.L_173:
        /*0330*/ 	.byte	0x04, 0x12
        /*0332*/ 	.short	(.L_175 - .L_174)
	.align		4
.L_174:
        /*0334*/ 	.word	index@(_ZN2at6native29vectorized_elementwise_kernelILi4EZZZNS0_16cosh_kernel_cudaERNS_18TensorIteratorBaseEENKUlvE0_clEvENKUlvE1_clEvEUlN3c104HalfEE_St5arrayIPcLm2EEEEviT0_T1_)
        /*0338*/ 	.word	0x00000000


	//----- nvinfo : EIATTR_MIN_STACK_SIZE
	.align		4
.L_175:
        /*033c*/ 	.byte	0x04, 0x12
        /*033e*/ 	.short	(.L_177 - .L_176)
	.align		4
.L_176:
        /*0340*/ 	.word	index@(_ZN2at6native29vectorized_elementwise_kernelILi8EZZZNS0_16cosh_kernel_cudaERNS_18TensorIteratorBaseEENKUlvE0_clEvENKUlvE1_clEvEUlN3c104HalfEE_St5arrayIPcLm2EEEEviT0_T1_)
        /*0344*/ 	.word	0x00000000


	//----- nvinfo : EIATTR_MIN_STACK_SIZE
	.align		4
.L_177:
        /*0348*/ 	.byte	0x04, 0x12
        /*034a*/ 	.short	(.L_179 - .L_178)
	.align		4
.L_178:
        /*034c*/ 	.word	index@(_ZN2at6native18elementwise_kernelILi128ELi4EZNS0_15gpu_kernel_implIZZZNS0_16cosh_kernel_cudaERNS_18TensorIteratorBaseEENKUlvE0_clEvENKUlvE0_clEvEUlfE_EEvS4_RKT_EUliE_EEviT1_)
        /*0350*/ 	.word	0x00000000


	//----- nvinfo : EIATTR_MIN_STACK_SIZE
	.align		4
.L_179:
        /*0354*/ 	.byte	0x04, 0x12
        /*0356*/ 	.short	(.L_181 - .L_180)
	.align		4
.L_180:
        /*0358*/ 	.word	index@(_ZN2at6native27unrolled_elementwise_kernelIZZZNS0_16cosh_kernel_cudaERNS_18TensorIteratorBaseEENKUlvE0_clEvENKUlvE0_clEvEUlfE_St5arrayIPcLm2EELi4E23TrivialOffsetCalculatorILi1EjESB_NS0_6memory12LoadWithCastILi1EEENSC_13StoreWithCastILi1EEEEEviT_T0_T2_T3_T4_T5_)
        /*035c*/ 	.word	0x00000000


	//----- nvinfo : EIATTR_MIN_STACK_SIZE
	.align		4
.L_181:
        /*0360*/ 	.byte	0x04, 0x12
        /*0362*/ 	.short	(.L_183 - .L_182)
	.align		4
.L_182:
        /*0364*/ 	.word	index@(_ZN2at6native18elementwise_kernelILi128ELi2EZNS0_22gpu_kernel_impl_nocastIZZZNS0_16cosh_kernel_cudaERNS_18TensorIteratorBaseEENKUlvE0_clEvENKUlvE0_clEvEUlfE_EEvS4_RKT_EUliE_EEviT1_)
        /*0368*/ 	.word	0x00000000


	//----- nvinfo : EIATTR_MIN_STACK_SIZE
	.align		4
.L_183:
        /*036c*/ 	.byte	0x04, 0x12
        /*036e*/ 	.short	(.L_185 - .L_184)
	.align		4
.L_184:
        /*0370*/ 	.word	index@(_ZN2at6native27unrolled_elementwise_kernelIZZZNS0_16cosh_kernel_cudaERNS_18TensorIteratorBaseEENKUlvE0_clEvENKUlvE0_clEvEUlfE_St5arrayIPcLm2EELi4E23TrivialOffsetCalculatorILi1EjESB_NS0_6memory15LoadWithoutCastENSC_16StoreWithoutCastEEEviT_T0_T2_T3_T4_T5_)
        /*0374*/ 	.word	0x00000000


	//----- nvinfo : EIATTR_MIN_STACK_SIZE
	.align		4
.L_185:
        /*0378*/ 	.byte	0x04, 0x12
        /*037a*/ 	.short	(.L_187 - .L_186)
	.align		4
.L_186:
        /*037c*/ 	.word	index@(_ZN2at6native29vectorized_elementwise_kernelILi2EZZZNS0_16cosh_kernel_cudaERNS_18TensorIteratorBaseEENKUlvE0_clEvENKUlvE0_clEvEUlfE_St5arrayIPcLm2EEEEviT0_T1_)
        /*0380*/ 	.word	0x00000000


	//----- nvinfo : EIATTR_MIN_STACK_SIZE
	.align		4
.L_187:
        /*0384*/ 	.byte	0x04, 0x12
        /*0386*/ 	.short	(.L_189 - .L_188)
	.align		4
.L_188:
        /*0388*/ 	.word	index@(_ZN2at6native29vectorized_elementwise_kernelILi4EZZZNS0_16cosh_kernel_cudaERNS_18TensorIteratorBaseEENKUlvE0_clEvENKUlvE0_clEvEUlfE_St5arrayIPcLm2EEEEviT0_T1_)
        /*038c*/ 	.word	0x00000000


	//----- nvinfo : EIATTR_MIN_STACK_SIZE
	.align		4
.L_189:
        /*0390*/ 	.byte	0x04, 0x12
        /*0392*/ 	.short	(.L_191 - .L_190)
	.align		4
.L_190:
        /*0394*/ 	.word	index@(_ZN2at6native29vectorized_elementwise_kernelILi8EZZZNS0_16cosh_kernel_cudaERNS_18TensorIteratorBaseEENKUlvE0_clEvENKUlvE0_clEvEUlfE_St5arrayIPcLm2EEEEviT0_T1_)
        /*0398*/ 	.word	0x00000000


	//----- nvinfo : EIATTR_MIN_STACK_SIZE
	.align		4
.L_191:
        /*039c*/ 	.byte	0x04, 0x12
        /*039e*/ 	.short	(.L_193 - .L_192)
	.align		4
.L_192:
        /*03a0*/ 	.word	index@(_ZN2at6native18elementwise_kernelILi128ELi4EZNS0_15gpu_kernel_implIZZZNS0_16cosh_kernel_cudaERNS_18TensorIteratorBaseEENKUlvE0_clEvENKUlvE_clEvEUldE_EEvS4_RKT_EUliE_EEviT1_)
        /*03a4*/ 	.word	0x00000000


	//----- nvinfo : EIATTR_MIN_STACK_SIZE
	.align		4
.L_193:
        /*03a8*/ 	.byte	0x04, 0x12
        /*03aa*/ 	.short	(.L_195 - .L_194)
	.align		4
.L_194:
        /*03ac*/ 	.word	index@(_ZN2at6native27unrolled_elementwise_kernelIZZZNS0_16cosh_kernel_cudaERNS_18TensorIteratorBaseEENKUlvE0_clEvENKUlvE_clEvEUldE_St5arrayIPcLm2EELi4E23TrivialOffsetCalculatorILi1EjESB_NS0_6memory12LoadWithCastILi1EEENSC_13StoreWithCastILi1EEEEEviT_T0_T2_T3_T4_T5_)
        /*03b0*/ 	.word	0x00000000


	//----- nvinfo : EIATTR_MIN_STACK_SIZE
	.align		4
.L_195:
        /*03b4*/ 	.byte	0x04, 0x12
        /*03b6*/ 	.short	(.L_197 - .L_196)
	.align		4
.L_196:
        /*03b8*/ 	.word	index@(_ZN2at6native18elementwise_kernelILi128ELi2EZNS0_22gpu_kernel_impl_nocastIZZZNS0_16cosh_kernel_cudaERNS_18TensorIteratorBaseEENKUlvE0_clEvENKUlvE_clEvEUldE_EEvS4_RKT_EUliE_EEviT1_)
        /*03bc*/ 	.word	0x00000000


	//----- nvinfo : EIATTR_MIN_STACK_SIZE
	.align		4
.L_197:
        /*03c0*/ 	.byte	0x04, 0x12
        /*03c2*/ 	.short	(.L_199 - .L_198)
	.align		4
.L_198:
        /*03c4*/ 	.word	index@(_ZN2at6native27unrolled_elementwise_kernelIZZZNS0_16cosh_kernel_cudaERNS_18TensorIteratorBaseEENKUlvE0_clEvENKUlvE_clEvEUldE_St5arrayIPcLm2EELi4E23TrivialOffsetCalculatorILi1EjESB_NS0_6memory15LoadWithoutCastENSC_16StoreWithoutCastEEEviT_T0_T2_T3_T4_T5_)
        /*03c8*/ 	.word	0x00000000


	//----- nvinfo : EIATTR_MIN_STACK_SIZE
	.align		4
.L_199:
        /*03cc*/ 	.byte	0x04, 0x12
        /*03ce*/ 	.short	(.L_201 - .L_200)
	.align		4
.L_200:
        /*03d0*/ 	.word	index@(_ZN2at6native29vectorized_elementwise_kernelILi2EZZZNS0_16cosh_kernel_cudaERNS_18TensorIteratorBaseEENKUlvE0_clEvENKUlvE_clEvEUldE_St5arrayIPcLm2EEEEviT0_T1_)
        /*03d4*/ 	.word	0x00000000


	//----- nvinfo : EIATTR_MIN_STACK_SIZE
	.align		4
.L_201:
        /*03d8*/ 	.byte	0x04, 0x12
        /*03da*/ 	.short	(.L_203 - .L_202)
	.align		4
.L_202:
        /*03dc*/ 	.word	index@(_ZN2at6native29vectorized_elementwise_kernelILi4EZZZNS0_16cosh_kernel_cudaERNS_18TensorIteratorBaseEENKUlvE0_clEvENKUlvE_clEvEUldE_St5arrayIPcLm2EEEEviT0_T1_)
        /*03e0*/ 	.word	0x00000000


	//----- nvinfo : EIATTR_MIN_STACK_SIZE
	.align		4
.L_203:
        /*03e4*/ 	.byte	0x04, 0x12
        /*03e6*/ 	.short	(.L_205 - .L_204)
	.align		4
.L_204:
        /*03e8*/ 	.word	index@(_ZN2at6native29vectorized_elementwise_kernelILi8EZZZNS0_16cosh_kernel_cudaERNS_18TensorIteratorBaseEENKUlvE0_clEvENKUlvE_clEvEUldE_St5arrayIPcLm2EEEEviT0_T1_)
        /*03ec*/ 	.word	0x00000000
.L_205:


//--------------------- .nv.compat                --------------------------
	.section	.nv.compat,"",@"SHT_CUDA_COMPAT_INFO"
	.align	4
        /*0000*/ 	.byte	0x02, 0x09, 0x01, 0x00, 0x02, 0x02, 0x01, 0x00, 0x02, 0x05, 0x05, 0x00, 0x03, 0x07, 0x01, 0x01
        /*0010*/ 	.byte	0x02, 0x03, 0x00, 0x00, 0x02, 0x06, 0x01, 0x00, 0x04, 0x0b, 0x08, 0x00, 0x00, 0x00, 0x00, 0x00
        /*0020*/ 	.byte	0x00, 0x00, 0x00, 0x00


//--------------------- .nv.info._ZN2at6native18elementwise_kernelILi128ELi4EZNS0_15gpu_kernel_implIZZZNS0_16cosh_kernel_cudaERNS_18TensorIteratorBaseEENKUlvE0_clEvENKUlvE2_clEvEUlN3c108BFloat16EE_EEvS4_RKT_EUliE_EEviT1_ --------------------------
	.section	.nv.info._ZN2at6native18elementwise_kernelILi128ELi4EZNS0_15gpu_kernel_implIZZZNS0_16cosh_kernel_cudaERNS_18TensorIteratorBaseEENKUlvE0_clEvENKUlvE2_clEvEUlN3c108BFloat16EE_EEvS4_RKT_EUliE_EEviT1_,"",@"SHT_CUDA_INFO"
	.sectionflags	@""
	.align	4


	//----- nvinfo : EIATTR_CUDA_API_VERSION
	.align		4
        /*0000*/ 	.byte	0x04, 0x37
        /*0002*/ 	.short	(.L_207 - .L_206)
.L_206:
        /*0004*/ 	.word	0x00000082


	//----- nvinfo : EIATTR_KPARAM_INFO
	.align		4
.L_207:
        /*0008*/ 	.byte	0x04, 0x17
        /*000a*/ 	.short	(.L_209 - .L_208)
.L_208:
        /*000c*/ 	.word	0x00000000
        /*0010*/ 	.short	0x0001
        /*0012*/ 	.short	0x0008
        /*0014*/ 	.byte	0x00, 0xf0, 0x61, 0x08


	//----- nvinfo : EIATTR_KPARAM_INFO
	.align		4
.L_209:
        /*0018*/ 	.byte	0x04, 0x17
        /*001a*/ 	.short	(.L_211 - .L_210)
.L_210:
        /*001c*/ 	.word	0x00000000
        /*0020*/ 	.short	0x0000
        /*0022*/ 	.short	0x0000
        /*0024*/ 	.byte	0x00, 0xf0, 0x11, 0x00


	//----- nvinfo : EIATTR_SPARSE_MMA_MASK
	.align		4
.L_211:
        /*0028*/ 	.byte	0x03, 0x50
        /*002a*/ 	.short	0x0000


	//----- nvinfo : EIATTR_MAXREG_COUNT
	.align		4
        /*002c*/ 	.byte	0x03, 0x1b
        /*002e*/ 	.short	0x0080


	//----- nvinfo : EIATTR_EXTERNS
	.align		4
        /*0030*/ 	.byte	0x04, 0x0f
        /*0032*/ 	.short	(.L_213 - .L_212)


	//   ....[0]....
	.align		4
.L_212:
        /*0034*/ 	.word	index@(__assertfail)


	//----- nvinfo : EIATTR_MERCURY_ISA_VERSION
	.align		4
.L_213:
        /*0038*/ 	.byte	0x03, 0x5f
        /*003a*/ 	.short	0x0101


	//----- nvinfo : EIATTR_VRC_CTA_INIT_COUNT
	.align		4
        /*003c*/ 	.byte	0x02, 0x4a
	.zero		1
	.zero		1


	//----- nvinfo : EIATTR_SYSCALL_OFFSETS
	.align		4
        /*0040*/ 	.byte	0x04, 0x46
        /*0042*/ 	.short	(.L_215 - .L_214)


	//   ....[0]....
.L_214:
        /*0044*/ 	.word	0x00002290


	//   ....[1]....
        /*0048*/ 	.word	0x00003290


	//   ....[2]....
        /*004c*/ 	.word	0x000056c0


	//   ....[3]....
        /*0050*/ 	.word	0x00006510


	//   ....[4]....
        /*0054*/ 	.word	0x00008a30


	//   ....[5]....
        /*0058*/ 	.word	0x00009880


	//   ....[6]....
        /*005c*/ 	.word	0x0000bdb0


	//   ....[7]....
        /*0060*/ 	.word	0x0000cbd0


	//----- nvinfo : EIATTR_EXIT_INSTR_OFFSETS
	.align		4
.L_215:
        /*0064*/ 	.byte	0x04, 0x1c
        /*0066*/ 	.short	(.L_217 - .L_216)


	//   ....[0]....
.L_216:
        /*0068*/ 	.word	0x00009b40


	//   ....[1]....
        /*006c*/ 	.word	0x0000c050


	//   ....[2]....
        /*0070*/ 	.word	0x0000c090


	//   ....[3]....
        /*0074*/ 	.word	0x0000c130


	//   ....[4]....
        /*0078*/ 	.word	0x0000c170


	//   ....[5]....
        /*007c*/ 	.word	0x0000c1b0


	//   ....[6]....
        /*0080*/ 	.word	0x0000c240


	//   ....[7]....
        /*0084*/ 	.word	0x0000c280


	//   ....[8]....
        /*0088*/ 	.word	0x0000c320


	//   ....[9]....
        /*008c*/ 	.word	0x0000c370


	//   ....[10]....
        /*0090*/ 	.word	0x0000c3c0


	//   ....[11]....
        /*0094*/ 	.word	0x0000c4a0


	//   ....[12]....
        /*0098*/ 	.word	0x0000c610


	//   ....[13]....
        /*009c*/ 	.word	0x0000c780


	//   ....[14]....
        /*00a0*/ 	.word	0x0000c8e0


	//   ....[15]....
        /*00a4*/ 	.word	0x0000c920


	//   ....[16]....
        /*00a8*/ 	.word	0x0000c960


	//   ....[17]....
        /*00ac*/ 	.word	0x0000ca10


	//   ....[18]....
        /*00b0*/ 	.word	0x0000ca70


	//   ....[19]....
        /*00b4*/ 	.word	0x0000cbe0


	//   ....[20]....
        /*00b8*/ 	.word	0x0000ccf0


	//   ....[21]....
        /*00bc*/ 	.word	0x0000ce30


	//   ....[22]....
        /*00c0*/ 	.word	0x0000ce50


	//----- nvinfo : EIATTR_MAX_THREADS
	.align		4
.L_217:
        /*00c4*/ 	.byte	0x04, 0x05
        /*00c6*/ 	.short	(.L_219 - .L_218)
.L_218:
        /*00c8*/ 	.word	0x00000080
        /*00cc*/ 	.word	0x00000001
        /*00d0*/ 	.word	0x00000001


	//----- nvinfo : EIATTR_CRS_STACK_SIZE
	.align		4
.L_219:
        /*00d4*/ 	.byte	0x04, 0x1e
        /*00d6*/ 	.short	(.L_221 - .L_220)
.L_220:
        /*00d8*/ 	.word	0x00000000


	//----- nvinfo : EIATTR_CBANK_PARAM_SIZE
	.align		4
.L_221:
        /*00dc*/ 	.byte	0x03, 0x19
        /*00de*/ 	.short	0x0220


	//----- nvinfo : EIATTR_PARAM_CBANK
	.align		4
        /*00e0*/ 	.byte	0x04, 0x0a
        /*00e2*/ 	.short	(.L_223 - .L_222)
	.align		4
.L_222:
        /*00e4*/ 	.word	index@(.nv.constant0._ZN2at6native18elementwise_kernelILi128ELi4EZNS0_15gpu_kernel_implIZZZNS0_16cosh_kernel_cudaERNS_18TensorIteratorBaseEENKUlvE0_clEvENKUlvE2_clEvEUlN3c108BFloat16EE_EEvS4_RKT_EUliE_EEviT1_)
        /*00e8*/ 	.short	0x0380
        /*00ea*/ 	.short	0x0220


	//----- nvinfo : EIATTR_SW_WAR
	.align		4
.L_223:
        /*00ec*/ 	.byte	0x04, 0x36
        /*00ee*/ 	.short	(.L_225 - .L_224)
.L_224:
        /*00f0*/ 	.word	0x00000008
.L_225:


//--------------------- .nv.info._ZN2at6native27unrolled_elementwise_kernelIZZZNS0_16cosh_kernel_cudaERNS_18TensorIteratorBaseEENKUlvE0_clEvENKUlvE2_clEvEUlN3c108BFloat16EE_St5arrayIPcLm2EELi4E23TrivialOffsetCalculatorILi1EjESD_NS0_6memory12LoadWithCastILi1EEENSE_13StoreWithCastILi1EEEEEviT_T0_T2_T3_T4_T5_ --------------------------
	.section	.nv.info._ZN2at6native27unrolled_elementwise_kernelIZZZNS0_16cosh_kernel_cudaERNS_18TensorIteratorBaseEENKUlvE0_clEvENKUlvE2_clEvEUlN3c108BFloat16EE_St5arrayIPcLm2EELi4E23TrivialOffsetCalculatorILi1EjESD_NS0_6memory12LoadWithCastILi1EEENSE_13StoreWithCastILi1EEEEEviT_T0_T2_T3_T4_T5_,"",@"SHT_CUDA_INFO"
	.sectionflags	@""
	.align	4


	//----- nvinfo : EIATTR_CUDA_API_VERSION
	.align		4
        /*0000*/ 	.byte	0x04, 0x37
        /*0002*/ 	.short	(.L_227 - .L_226)
.L_226:
        /*0004*/ 	.word	0x00000082


	//----- nvinfo : EIATTR_KPARAM_INFO
	.align		4
.L_227:
        /*0008*/ 	.byte	0x04, 0x17
        /*000a*/ 	.short	(.L_229 - .L_228)
.L_228:
        /*000c*/ 	.word	0x00000000
        /*0010*/ 	.short	0x0006
        /*0012*/ 	.short	0x0024
        /*0014*/ 	.byte	0x00, 0xf0, 0x21, 0x00


	//----- nvinfo : EIATTR_KPARAM_INFO
	.align		4
.L_229:
        /*0018*/ 	.byte	0x04, 0x17
        /*001a*/ 	.short	(.L_231 - .L_230)
.L_230:
        /*001c*/ 	.word	0x00000000
        /*0020*/ 	.short	0x0005
        /*0022*/ 	.short	0x001c
        /*0024*/ 	.byte	0x00, 0xf0, 0x21, 0x00


	//----- nvinfo : EIATTR_KPARAM_INFO
	.align		4
.L_231:
        /*0028*/ 	.byte	0x04, 0x17
        /*002a*/ 	.short	(.L_233 - .L_232)
.L_232:
        /*002c*/ 	.word	0x00000000
        /*0030*/ 	.short	0x0004
        /*0032*/ 	.short	0x0019
        /*0034*/ 	.byte	0x00, 0xf0, 0x05, 0x00


	//----- nvinfo : EIATTR_KPARAM_INFO
	.align		4
.L_233:
        /*0038*/ 	.byte	0x04, 0x17
        /*003a*/ 	.short	(.L_235 - .L_234)
.L_234:
        /*003c*/ 	.word	0x00000000
        /*0040*/ 	.short	0x0003
        /*0042*/ 	.short	0x0018
        /*0044*/ 	.byte	0x00, 0xf0, 0x05, 0x00


	//----- nvinfo : EIATTR_KPARAM_INFO
	.align		4
.L_235:
        /*0048*/ 	.byte	0x04, 0x17
        /*004a*/ 	.short	(.L_237 - .L_236)
.L_236:
        /*004c*/ 	.word	0x00000000
        /*0050*/ 	.short	0x0002
        /*0052*/ 	.short	0x0008
        /*0054*/ 	.byte	0x00, 0xf0, 0x41, 0x00


	//----- nvinfo : EIATTR_KPARAM_INFO
	.align		4
.L_237:
        /*0058*/ 	.byte	0x04, 0x17
        /*005a*/ 	.short	(.L_239 - .L_238)
.L_238:
        /*005c*/ 	.word	0x00000000
        /*0060*/ 	.short	0x0001
        /*0062*/ 	.short	0x0004
        /*0064*/ 	.byte	0x00, 0xf0, 0x05, 0x00


	//----- nvinfo : EIATTR_KPARAM_INFO
	.align		4
.L_239:
        /*0068*/ 	.byte	0x04, 0x17
        /*006a*/ 	.short	(.L_241 - .L_240)
.L_240:
        /*006c*/ 	.word	0x00000000
        /*0070*/ 	.short	0x0000
        /*0072*/ 	.short	0x0000
        /*0074*/ 	.byte	0x00, 0xf0, 0x11, 0x00


	//----- nvinfo : EIATTR_SPARSE_MMA_MASK
	.align		4
.L_241:
        /*0078*/ 	.byte	0x03, 0x50
        /*007a*/ 	.short	0x0000


	//----- nvinfo : EIATTR_MAXREG_COUNT
	.align		4
        /*007c*/ 	.byte	0x03, 0x1b
        /*007e*/ 	.short	0x00ff


	//----- nvinfo : EIATTR_EXTERNS
	.align		4
        /*0080*/ 	.byte	0x04, 0x0f
        /*0082*/ 	.short	(.L_243 - .L_242)


	//   ....[0]....
	.align		4
.L_242:
        /*0084*/ 	.word	index@(__assertfail)


	//----- nvinfo : EIATTR_MERCURY_ISA_VERSION
	.align		4
.L_243:
        /*0088*/ 	.byte	0x03, 0x5f
        /*008a*/ 	.short	0x0101


	//----- nvinfo : EIATTR_VRC_CTA_INIT_COUNT
	.align		4
        /*008c*/ 	.byte	0x02, 0x4a
	.zero		1
	.zero		1


	//----- nvinfo : EIATTR_SYSCALL_OFFSETS
	.align		4
        /*0090*/ 	.byte	0x04, 0x46
        /*0092*/ 	.short	(.L_245 - .L_244)


	//   ....[0]....
.L_244:
        /*0094*/ 	.word	0x00001080


	//   ....[1]....
        /*0098*/ 	.word	0x000022e0


	//   ....[2]....
        /*009c*/ 	.word	0x00003480


	//   ....[3]....
        /*00a0*/ 	.word	0x00004530


	//   ....[4]....
        /*00a4*/ 	.word	0x00005ab0


	//   ....[5]....
        /*00a8*/ 	.word	0x00006990


	//   ....[6]....
        /*00ac*/ 	.word	0x00007910


	//   ....[7]....
        /*00b0*/ 	.word	0x00008890


	//----- nvinfo : EIATTR_EXIT_INSTR_OFFSETS
	.align		4
.L_245:
        /*00b4*/ 	.byte	0x04, 0x1c
        /*00b6*/ 	.short	(.L_247 - .L_246)


	//   ....[0]....
.L_246:
        /*00b8*/ 	.word	0x00007bc0


	//   ....[1]....
        /*00bc*/ 	.word	0x00007d10


	//   ....[2]....
        /*00c0*/ 	.word	0x00007d50


	//   ....[3]....
        /*00c4*/ 	.word	0x00007df0


	//   ....[4]....
        /*00c8*/ 	.word	0x00007e30


	//   ....[5]....
        /*00cc*/ 	.word	0x00007e70


	//   ....[6]....
        /*00d0*/ 	.word	0x00007f00


	//   ....[7]....
        /*00d4*/ 	.word	0x00007f40


	//   ....[8]....
        /*00d8*/ 	.word	0x00007fe0


	//   ....[9]....
        /*00dc*/ 	.word	0x00008030


	//   ....[10]....
        /*00e0*/ 	.word	0x00008080


	//   ....[11]....
        /*00e4*/ 	.word	0x00008160


	//   ....[12]....
        /*00e8*/ 	.word	0x000082d0


	//   ....[13]....
        /*00ec*/ 	.word	0x00008440


	//   ....[14]....
        /*00f0*/ 	.word	0x000085a0


	//   ....[15]....
        /*00f4*/ 	.word	0x000085e0


	//   ....[16]....
        /*00f8*/ 	.word	0x00008620


	//   ....[17]....
        /*00fc*/ 	.word	0x000086d0


	//   ....[18]....
        /*0100*/ 	.word	0x00008730


	//   ....[19]....
        /*0104*/ 	.word	0x000088a0


	//   ....[20]....
        /*0108*/ 	.word	0x000089b0


	//   ....[21]....
        /*010c*/ 	.word	0x00008af0


	//   ....[22]....
        /*0110*/ 	.word	0x00008b10


	//----- nvinfo : EIATTR_MAX_THREADS
	.align		4
.L_247:
        /*0114*/ 	.byte	0x04, 0x05
        /*0116*/ 	.short	(.L_249 - .L_248)
.L_248:
        /*0118*/ 	.word	0x00000080
        /*011c*/ 	.word	0x00000001
        /*0120*/ 	.word	0x00000001


	//----- nvinfo : EIATTR_CRS_STACK_SIZE
	.align		4
.L_249:
        /*0124*/ 	.byte	0x04, 0x1e
        /*0126*/ 	.short	(.L_251 - .L_250)
.L_250:
        /*0128*/ 	.word	0x00000000


	//----- nvinfo : EIATTR_CBANK_PARAM_SIZE
	.align		4
.L_251:
        /*012c*/ 	.byte	0x03, 0x19
        /*012e*/ 	.short	0x002c


	//----- nvinfo : EIATTR_PARAM_CBANK
	.align		4
        /*0130*/ 	.byte	0x04, 0x0a
        /*0132*/ 	.short	(.L_253 - .L_252)
	.align		4
.L_252:
        /*0134*/ 	.word	index@(.nv.constant0._ZN2at6native27unrolled_elementwise_kernelIZZZNS0_16cosh_kernel_cudaERNS_18TensorIteratorBaseEENKUlvE0_clEvENKUlvE2_clEvEUlN3c108BFloat16EE_St5arrayIPcLm2EELi4E23TrivialOffsetCalculatorILi1EjESD_NS0_6memory12LoadWithCastILi1EEENSE_13StoreWithCastILi1EEEEEviT_T0_T2_T3_T4_T5_)
        /*0138*/ 	.short	0x0380
        /*013a*/ 	.short	0x002c


	//----- nvinfo : EIATTR_SW_WAR
	.align		4
.L_253:
        /*013c*/ 	.byte	0x04, 0x36
        /*013e*/ 	.short	(.L_255 - .L_254)
.L_254:
        /*0140*/ 	.word	0x00000008
.L_255:


//--------------------- .nv.info._ZN2at6native18elementwise_kernelILi128ELi4EZNS0_22gpu_kernel_impl_nocastIZZZNS0_16cosh_kernel_cudaERNS_18TensorIteratorBaseEENKUlvE0_clEvENKUlvE2_clEvEUlN3c108BFloat16EE_EEvS4_RKT_EUliE_EEviT1_ --------------------------
	.section	.nv.info._ZN2at6native18elementwise_kernelILi128ELi4EZNS0_22gpu_kernel_impl_nocastIZZZNS0_16cosh_kernel_cudaERNS_18TensorIteratorBaseEENKUlvE0_clEvENKUlvE2_clEvEUlN3c108BFloat16EE_EEvS4_RKT_EUliE_EEviT1_,"",@"SHT_CUDA_INFO"
	.sectionflags	@""
	.align	4


	//----- nvinfo : EIATTR_CUDA_API_VERSION
	.align		4
        /*0000*/ 	.byte	0x04, 0x37
        /*0002*/ 	.short	(.L_257 - .L_256)
.L_256:
        /*0004*/ 	.word	0x00000082


	//----- nvinfo : EIATTR_KPARAM_INFO
	.align		4
.L_257:
        /*0008*/ 	.byte	0x04, 0x17
        /*000a*/ 	.short	(.L_259 - .L_258)
.L_258:
        /*000c*/ 	.word	0x00000000
        /*0010*/ 	.short	0x0001
        /*0012*/ 	.short	0x0008
        /*0014*/ 	.byte	0x00, 0xf0, 0x61, 0x08


	//----- nvinfo : EIATTR_KPARAM_INFO
	.align		4
.L_259:
        /*0018*/ 	.byte	0x04, 0x17
        /*001a*/ 	.short	(.L_261 - .L_260)
.L_260:
        /*001c*/ 	.word	0x00000000
        /*0020*/ 	.short	0x0000
        /*0022*/ 	.short	0x0000
        /*0024*/ 	.byte	0x00, 0xf0, 0x11, 0x00


	//----- nvinfo : EIATTR_SPARSE_MMA_MASK
	.align		4
.L_261:
        /*0028*/ 	.byte	0x03, 0x50
        /*002a*/ 	.short	0x0000


	//----- nvinfo : EIATTR_MAXREG_COUNT
	.align		4
        /*002c*/ 	.byte	0x03, 0x1b
        /*002e*/ 	.short	0x0080


	//----- nvinfo : EIATTR_MERCURY_ISA_VERSION
	.align		4
        /*0030*/ 	.byte	0x03, 0x5f
        /*0032*/ 	.short	0x0101


	//----- nvinfo : EIATTR_VRC_CTA_INIT_COUNT
	.align		4
        /*0034*/ 	.byte	0x02, 0x4a
	.zero		1
	.zero		1


	//----- nvinfo : EIATTR_EXIT_INSTR_OFFSETS
	.align		4
        /*0038*/ 	.byte	0x04, 0x1c
        /*003a*/ 	.short	(.L_263 - .L_262)


	//   ....[0]....
.L_262:
        /*003c*/ 	.word	0x000005d0


	//   ....[1]....
        /*0040*/ 	.word	0x00000740


	//   ....[2]....
        /*0044*/ 	.word	0x00004530


	//   ....[3]....
        /*0048*/ 	.word	0x00005970


	//----- nvinfo : EIATTR_MAX_THREADS
	.align		4
.L_263:
        /*004c*/ 	.byte	0x04, 0x05
        /*004e*/ 	.short	(.L_265 - .L_264)
.L_264:
        /*0050*/ 	.word	0x00000080
        /*0054*/ 	.word	0x00000001
        /*0058*/ 	.word	0x00000001


	//----- nvinfo : EIATTR_CRS_STACK_SIZE
	.align		4
.L_265:
        /*005c*/ 	.byte	0x04, 0x1e
        /*005e*/ 	.short	(.L_267 - .L_266)
.L_266:
        /*0060*/ 	.word	0x00000000


	//----- nvinfo : EIATTR_CBANK_PARAM_SIZE
	.align		4
.L_267:
        /*0064*/ 	.byte	0x03, 0x19
        /*0066*/ 	.short	0x0220


	//----- nvinfo : EIATTR_PARAM_CBANK
	.align		4
        /*0068*/ 	.byte	0x04, 0x0a
        /*006a*/ 	.short	(.L_269 - .L_268)
	.align		4
.L_268:
        /*006c*/ 	.word	index@(.nv.constant0._ZN2at6native18elementwise_kernelILi128ELi4EZNS0_22gpu_kernel_impl_nocastIZZZNS0_16cosh_kernel_cudaERNS_18TensorIteratorBaseEENKUlvE0_clEvENKUlvE2_clEvEUlN3c108BFloat16EE_EEvS4_RKT_EUliE_EEviT1_)
        /*0070*/ 	.short	0x0380
        /*0072*/ 	.short	0x0220


	//----- nvinfo : EIATTR_SW_WAR
	.align		4
.L_269:
        /*0074*/ 	.byte	0x04, 0x36
        /*0076*/ 	.short	(.L_271 - .L_270)
.L_270:
        /*0078*/ 	.word	0x00000008
.L_271:


//--------------------- .nv.info._ZN2at6native27unrolled_elementwise_kernelIZZZNS0_16cosh_kernel_cudaERNS_18TensorIteratorBaseEENKUlvE0_clEvENKUlvE2_clEvEUlN3c108BFloat16EE_St5arrayIPcLm2EELi4E23TrivialOffsetCalculatorILi1EjESD_NS0_6memory15LoadWithoutCastENSE_16StoreWithoutCastEEEviT_T0_T2_T3_T4_T5_ --------------------------
	.section	.nv.info._ZN2at6native27unrolled_elementwise_kernelIZZZNS0_16cosh_kernel_cudaERNS_18TensorIteratorBaseEENKUlvE0_clEvENKUlvE2_clEvEUlN3c108BFloat16EE_St5arrayIPcLm2EELi4E23TrivialOffsetCalculatorILi1EjESD_NS0_6memory15LoadWithoutCastENSE_16StoreWithoutCastEEEviT_T0_T2_T3_T4_T5_,"",@"SHT_CUDA_INFO"
	.sectionflags	@""
	.align	4


	//----- nvinfo : EIATTR_CUDA_API_VERSION
	.align		4
        /*0000*/ 	.byte	0x04, 0x37
        /*0002*/ 	.short	(.L_273 - .L_272)
.L_272:
        /*0004*/ 	.word	0x00000082


	//----- nvinfo : EIATTR_KPARAM_INFO
	.align		4
.L_273:
        /*0008*/ 	.byte	0x04, 0x17
        /*000a*/ 	.short	(.L_275 - .L_274)
.L_274:
        /*000c*/ 	.word	0x00000000
        /*0010*/ 	.short	0x0006
        /*0012*/ 	.short	0x001b
        /*0014*/ 	.byte	0x00, 0xf0, 0x05, 0x00


	//----- nvinfo : EIATTR_KPARAM_INFO
	.align		4
.L_275:
        /*0018*/ 	.byte	0x04, 0x17
        /*001a*/ 	.short	(.L_277 - .L_276)
.L_276:
        /*001c*/ 	.word	0x00000000
        /*0020*/ 	.short	0x0005
        /*0022*/ 	.short	0x001a
        /*0024*/ 	.byte	0x00, 0xf0, 0x05, 0x00


	//----- nvinfo : EIATTR_KPARAM_INFO
	.align		4
.L_277:
        /*0028*/ 	.byte	0x04, 0x17
        /*002a*/ 	.short	(.L_279 - .L_278)
.L_278:
        /*002c*/ 	.word	0x00000000
        /*0030*/ 	.short	0x0004
        /*0032*/ 	.short	0x0019
        /*0034*/ 	.byte	0x00, 0xf0, 0x05, 0x00


	//----- nvinfo : EIATTR_KPARAM_INFO
	.align		4
.L_279:
        /*0038*/ 	.byte	0x04, 0x17
        /*003a*/ 	.short	(.L_281 - .L_280)
.L_280:
        /*003c*/ 	.word	0x00000000
        /*0040*/ 	.short	0x0003
        /*0042*/ 	.short	0x0018
        /*0044*/ 	.byte	0x00, 0xf0, 0x05, 0x00


	//----- nvinfo : EIATTR_KPARAM_INFO
	.align		4
.L_281:
        /*0048*/ 	.byte	0x04, 0x17
        /*004a*/ 	.short	(.L_283 - .L_282)
.L_282:
        /*004c*/ 	.word	0x00000000
        /*0050*/ 	.short	0x0002
        /*0052*/ 	.short	0x0008
        /*0054*/ 	.byte	0x00, 0xf0, 0x41, 0x00


	//----- nvinfo : EIATTR_KPARAM_INFO
	.align		4
.L_283:
        /*0058*/ 	.byte	0x04, 0x17
        /*005a*/ 	.short	(.L_285 - .L_284)
.L_284:
        /*005c*/ 	.word	0x00000000
        /*0060*/ 	.short	0x0001
        /*0062*/ 	.short	0x0004
        /*0064*/ 	.byte	0x00, 0xf0, 0x05, 0x00


	//----- nvinfo : EIATTR_KPARAM_INFO
	.align		4
.L_285:
        /*0068*/ 	.byte	0x04, 0x17
        /*006a*/ 	.short	(.L_287 - .L_286)
.L_286:
        /*006c*/ 	.word	0x00000000
        /*0070*/ 	.short	0x0000
        /*0072*/ 	.short	0x0000
        /*0074*/ 	.byte	0x00, 0xf0, 0x11, 0x00


	//----- nvinfo : EIATTR_SPARSE_MMA_MASK
	.align		4
.L_287:
        /*0078*/ 	.byte	0x03, 0x50
        /*007a*/ 	.short	0x0000


	//----- nvinfo : EIATTR_MAXREG_COUNT
	.align		4
        /*007c*/ 	.byte	0x03, 0x1b
        /*007e*/ 	.short	0x00ff


	//----- nvinfo : EIATTR_MERCURY_ISA_VERSION
	.align		4
        /*0080*/ 	.byte	0x03, 0x5f
        /*0082*/ 	.short	0x0101


	//----- nvinfo : EIATTR_VRC_CTA_INIT_COUNT
	.align		4
        /*0084*/ 	.byte	0x02, 0x4a
	.zero		1
	.zero		1


	//----- nvinfo : EIATTR_EXIT_INSTR_OFFSETS
	.align		4
        /*0088*/ 	.byte	0x04, 0x1c
        /*008a*/ 	.short	(.L_289 - .L_288)


	//   ....[0]....
.L_288:
        /*008c*/ 	.word	0x00000920


	//   ....[1]....
        /*0090*/ 	.word	0x00000970


	//----- nvinfo : EIATTR_MAX_THREADS
	.align		4
.L_289:
        /*0094*/ 	.byte	0x04, 0x05
        /*0096*/ 	.short	(.L_291 - .L_290)
.L_290:
        /*0098*/ 	.word	0x00000080
        /*009c*/ 	.word	0x00000001
        /*00a0*/ 	.word	0x00000001


	//----- nvinfo : EIATTR_CRS_STACK_SIZE
	.align		4
.L_291:
        /*00a4*/ 	.byte	0x04, 0x1e
        /*00a6*/ 	.short	(.L_293 - .L_292)
.L_292:
        /*00a8*/ 	.word	0x00000000


	//----- nvinfo : EIATTR_CBANK_PARAM_SIZE
	.align		4
.L_293:
        /*00ac*/ 	.byte	0x03, 0x19
        /*00ae*/ 	.short	0x001c


	//----- nvinfo : EIATTR_PARAM_CBANK
	.align		4
        /*00b0*/ 	.byte	0x04, 0x0a
        /*00b2*/ 	.short	(.L_295 - .L_294)
	.align		4
.L_294:
        /*00b4*/ 	.word	index@(.nv.constant0._ZN2at6native27unrolled_elementwise_kernelIZZZNS0_16cosh_kernel_cudaERNS_18TensorIteratorBaseEENKUlvE0_clEvENKUlvE2_clEvEUlN3c108BFloat16EE_St5arrayIPcLm2EELi4E23TrivialOffsetCalculatorILi1EjESD_NS0_6memory15LoadWithoutCastENSE_16StoreWithoutCastEEEviT_T0_T2_T3_T4_T5_)
        /*00b8*/ 	.short	0x0380
        /*00ba*/ 	.short	0x001c


	//----- nvinfo : EIATTR_SW_WAR
	.align		4
.L_295:
        /*00bc*/ 	.byte	0x04, 0x36
        /*00be*/ 	.short	(.L_297 - .L_296)
.L_296:
        /*00c0*/ 	.word	0x00000008
.L_297:


//--------------------- .nv.info._ZN2at6native29vectorized_elementwise_kernelILi2EZZZNS0_16cosh_kernel_cudaERNS_18TensorIteratorBaseEENKUlvE0_clEvENKUlvE2_clEvEUlN3c108BFloat16EE_St5arrayIPcLm2EEEEviT0_T1_ --------------------------
	.section	.nv.info._ZN2at6native29vectorized_elementwise_kernelILi2EZZZNS0_16cosh_kernel_cudaERNS_18TensorIteratorBaseEENKUlvE0_clEvENKUlvE2_clEvEUlN3c108BFloat16EE_St5arrayIPcLm2EEEEviT0_T1_,"",@"SHT_CUDA_INFO"
	.sectionflags	@""
	.align	4


	//----- nvinfo : EIATTR_CUDA_API_VERSION
	.align		4
        /*0000*/ 	.byte	0x04, 0x37
        /*0002*/ 	.short	(.L_299 - .L_298)
.L_298:
        /*0004*/ 	.word	0x00000082


	//----- nvinfo : EIATTR_KPARAM_INFO
	.align		4
.L_299:
        /*0008*/ 	.byte	0x04, 0x17
        /*000a*/ 	.short	(.L_301 - .L_300)
.L_300:
        /*000c*/ 	.word	0x00000000
        /*0010*/ 	.short	0x0002
        /*0012*/ 	.short	0x0008
        /*0014*/ 	.byte	0x00, 0xf0, 0x41, 0x00


	//----- nvinfo : EIATTR_KPARAM_INFO
	.align		4
.L_301:
        /*0018*/ 	.byte	0x04, 0x17
        /*001a*/ 	.short	(.L_303 - .L_302)
.L_302:
        /*001c*/ 	.word	0x00000000
        /*0020*/ 	.short	0x0001
        /*0022*/ 	.short	0x0004
        /*0024*/ 	.byte	0x00, 0xf0, 0x05, 0x00


	//----- nvinfo : EIATTR_KPARAM_INFO
	.align		4
.L_303:
        /*0028*/ 	.byte	0x04, 0x17
        /*002a*/ 	.short	(.L_305 - .L_304)
.L_304:
        /*002c*/ 	.word	0x00000000
        /*0030*/ 	.short	0x0000
        /*0032*/ 	.short	0x0000
        /*0034*/ 	.byte	0x00, 0xf0, 0x11, 0x00


	//----- nvinfo : EIATTR_SPARSE_MMA_MASK
	.align		4
.L_305:
        /*0038*/ 	.byte	0x03, 0x50
        /*003a*/ 	.short	0x0000


	//----- nvinfo : EIATTR_MAXREG_COUNT
	.align		4
        /*003c*/ 	.byte	0x03, 0x1b
        /*003e*/ 	.short	0x00ff


	//----- nvinfo : EIATTR_MERCURY_ISA_VERSION
	.align		4
        /*0040*/ 	.byte	0x03, 0x5f
        /*0042*/ 	.short	0x0101


	//----- nvinfo : EIATTR_VRC_CTA_INIT_COUNT
	.align		4
        /*0044*/ 	.byte	0x02, 0x4a
	.zero		1
	.zero		1


	//----- nvinfo : EIATTR_EXIT_INSTR_OFFSETS
	.align		4
        /*0048*/ 	.byte	0x04, 0x1c
        /*004a*/ 	.short	(.L_307 - .L_306)


	//   ....[0]....
.L_306:
        /*004c*/ 	.word	0x000012d0


	//   ....[1]....
        /*0050*/ 	.word	0x00001320


	//   ....[2]....
        /*0054*/ 	.word	0x00001cb0


	//----- nvinfo : EIATTR_MAX_THREADS
	.align		4
.L_307:
        /*0058*/ 	.byte	0x04, 0x05
        /*005a*/ 	.short	(.L_309 - .L_308)
.L_308:
        /*005c*/ 	.word	0x00000080
        /*0060*/ 	.word	0x00000001
        /*0064*/ 	.word	0x00000001


	//----- nvinfo : EIATTR_CRS_STACK_SIZE
	.align		4
.L_309:
        /*0068*/ 	.byte	0x04, 0x1e
        /*006a*/ 	.short	(.L_311 - .L_310)
.L_310:
        /*006c*/ 	.word	0x00000000


	//----- nvinfo : EIATTR_CBANK_PARAM_SIZE
	.align		4
.L_311:
        /*0070*/ 	.byte	0x03, 0x19
        /*0072*/ 	.short	0x0018


	//----- nvinfo : EIATTR_PARAM_CBANK
	.align		4
        /*0074*/ 	.byte	0x04, 0x0a
        /*0076*/ 	.short	(.L_313 - .L_312)
	.align		4
.L_312:
        /*0078*/ 	.word	index@(.nv.constant0._ZN2at6native29vectorized_elementwise_kernelILi2EZZZNS0_16cosh_kernel_cudaERNS_18TensorIteratorBaseEENKUlvE0_clEvENKUlvE2_clEvEUlN3c108BFloat16EE_St5arrayIPcLm2EEEEviT0_T1_)
        /*007c*/ 	.short	0x0380
        /*007e*/ 	.short	0x0018


	//----- nvinfo : EIATTR_SW_WAR
	.align		4
.L_313:
        /*0080*/ 	.byte	0x04, 0x36
        /*0082*/ 	.short	(.L_315 - .L_314)
.L_314:
        /*0084*/ 	.word	0x00000008
.L_315:


//--------------------- .nv.info._ZN2at6native29vectorized_elementwise_kernelILi4EZZZNS0_16cosh_kernel_cudaERNS_18TensorIteratorBaseEENKUlvE0_clEvENKUlvE2_clEvEUlN3c108BFloat16EE_St5arrayIPcLm2EEEEviT0_T1_ --------------------------
	.section	.nv.info._ZN2at6native29vectorized_elementwise_kernelILi4EZZZNS0_16cosh_kernel_cudaERNS_18TensorIteratorBaseEENKUlvE0_clEvENKUlvE2_clEvEUlN3c108BFloat16EE_St5arrayIPcLm2EEEEviT0_T1_,"",@"SHT_CUDA_INFO"
	.sectionflags	@""
	.align	4


	//----- nvinfo : EIATTR_CUDA_API_VERSION
	.align		4
        /*0000*/ 	.byte	0x04, 0x37
        /*0002*/ 	.short	(.L_317 - .L_316)
.L_316:
        /*0004*/ 	.word	0x00000082


	//----- nvinfo : EIATTR_KPARAM_INFO
	.align		4
.L_317:
        /*0008*/ 	.byte	0x04, 0x17
        /*000a*/ 	.short	(.L_319 - .L_318)
.L_318:
        /*000c*/ 	.word	0x00000000
        /*0010*/ 	.short	0x0002
        /*0012*/ 	.short	0x0008
        /*0014*/ 	.byte	0x00, 0xf0, 0x41, 0x00


	//----- nvinfo : EIATTR_KPARAM_INFO
	.align		4
.L_319:
        /*0018*/ 	.byte	0x04, 0x17
        /*001a*/ 	.short	(.L_321 - .L_320)
.L_320:
        /*001c*/ 	.word	0x00000000
        /*0020*/ 	.short	0x0001
        /*0022*/ 	.short	0x0004
        /*0024*/ 	.byte	0x00, 0xf0, 0x05, 0x00


	//----- nvinfo : EIATTR_KPARAM_INFO
	.align		4
.L_321:
        /*0028*/ 	.byte	0x04, 0x17
        /*002a*/ 	.short	(.L_323 - .L_322)
.L_322:
        /*002c*/ 	.word	0x00000000
        /*0030*/ 	.short	0x0000
        /*0032*/ 	.short	0x0000
        /*0034*/ 	.byte	0x00, 0xf0, 0x11, 0x00


	//----- nvinfo : EIATTR_SPARSE_MMA_MASK
	.align		4
.L_323:
        /*0038*/ 	.byte	0x03, 0x50
        /*003a*/ 	.short	0x0000


	//----- nvinfo : EIATTR_MAXREG_COUNT
	.align		4
        /*003c*/ 	.byte	0x03, 0x1b
        /*003e*/ 	.short	0x00ff


	//----- nvinfo : EIATTR_MERCURY_ISA_VERSION
	.align		4
        /*0040*/ 	.byte	0x03, 0x5f
        /*0042*/ 	.short	0x0101


	//----- nvinfo : EIATTR_VRC_CTA_INIT_COUNT
	.align		4
        /*0044*/ 	.byte	0x02, 0x4a
	.zero		1
	.zero		1


	//----- nvinfo : EIATTR_EXIT_INSTR_OFFSETS
	.align		4
        /*0048*/ 	.byte	0x04, 0x1c
        /*004a*/ 	.short	(.L_325 - .L_324)


	//   ....[0]....
.L_324:
        /*004c*/ 	.word	0x000012d0


	//   ....[1]....
        /*0050*/ 	.word	0x00001320


	//   ....[2]....
        /*0054*/ 	.word	0x00001c70


	//----- nvinfo : EIATTR_MAX_THREADS
	.align		4
.L_325:
        /*0058*/ 	.byte	0x04, 0x05
        /*005a*/ 	.short	(.L_327 - .L_326)
.L_326:
        /*005c*/ 	.word	0x00000080
        /*0060*/ 	.word	0x00000001
        /*0064*/ 	.word	0x00000001


	//----- nvinfo : EIATTR_CRS_STACK_SIZE
	.align		4
.L_327:
        /*0068*/ 	.byte	0x04, 0x1e
        /*006a*/ 	.short	(.L_329 - .L_328)
.L_328:
        /*006c*/ 	.word	0x00000000


	//----- nvinfo : EIATTR_CBANK_PARAM_SIZE
	.align		4
.L_329:
        /*0070*/ 	.byte	0x03, 0x19
        /*0072*/ 	.short	0x0018


	//----- nvinfo : EIATTR_PARAM_CBANK
	.align		4
        /*0074*/ 	.byte	0x04, 0x0a
        /*0076*/ 	.short	(.L_331 - .L_330)
	.align		4
.L_330:
        /*0078*/ 	.word	index@(.nv.constant0._ZN2at6native29vectorized_elementwise_kernelILi4EZZZNS0_16cosh_kernel_cudaERNS_18TensorIteratorBaseEENKUlvE0_clEvENKUlvE2_clEvEUlN3c108BFloat16EE_St5arrayIPcLm2EEEEviT0_T1_)
        /*007c*/ 	.short	0x0380
        /*007e*/ 	.short	0x0018


	//----- nvinfo : EIATTR_SW_WAR
	.align		4
.L_331:
        /*0080*/ 	.byte	0x04, 0x36
        /*0082*/ 	.short	(.L_333 - .L_332)
.L_332:
        /*0084*/ 	.word	0x00000008
.L_333:


//--------------------- .nv.info._ZN2at6native29vectorized_elementwise_kernelILi8EZZZNS0_16cosh_kernel_cudaERNS_18TensorIteratorBaseEENKUlvE0_clEvENKUlvE2_clEvEUlN3c108BFloat16EE_St5arrayIPcLm2EEEEviT0_T1_ --------------------------
	.section	.nv.info._ZN2at6native29vectorized_elementwise_kernelILi8EZZZNS0_16cosh_kernel_cudaERNS_18TensorIteratorBaseEENKUlvE0_clEvENKUlvE2_clEvEUlN3c108BFloat16EE_St5arrayIPcLm2EEEEviT0_T1_,"",@"SHT_CUDA_INFO"
	.sectionflags	@""
	.align	4


	//----- nvinfo : EIATTR_CUDA_API_VERSION
	.align		4
        /*0000*/ 	.byte	0x04, 0x37
        /*0002*/ 	.short	(.L_335 - .L_334)
.L_334:
        /*0004*/ 	.word	0x00000082


	//----- nvinfo : EIATTR_KPARAM_INFO
	.align		4
.L_335:
        /*0008*/ 	.byte	0x04, 0x17
        /*000a*/ 	.short	(.L_337 - .L_336)
.L_336:
        /*000c*/ 	.word	0x00000000
        /*0010*/ 	.short	0x0002
        /*0012*/ 	.short	0x0008
        /*0014*/ 	.byte	0x00, 0xf0, 0x41, 0x00


	//----- nvinfo : EIATTR_KPARAM_INFO
	.align		4
.L_337:
        /*0018*/ 	.byte	0x04, 0x17
        /*001a*/ 	.short	(.L_339 - .L_338)
.L_338:
        /*001c*/ 	.word	0x00000000
        /*0020*/ 	.short	0x0001
        /*0022*/ 	.short	0x0004
        /*0024*/ 	.byte	0x00, 0xf0, 0x05, 0x00


	//----- nvinfo : EIATTR_KPARAM_INFO
	.align		4
.L_339:
        /*0028*/ 	.byte	0x04, 0x17
        /*002a*/ 	.short	(.L_341 - .L_340)
.L_340:
        /*002c*/ 	.word	0x00000000
        /*0030*/ 	.short	0x0000
        /*0032*/ 	.short	0x0000
        /*0034*/ 	.byte	0x00, 0xf0, 0x11, 0x00


	//----- nvinfo : EIATTR_SPARSE_MMA_MASK
	.align		4
.L_341:
        /*0038*/ 	.byte	0x03, 0x50
        /*003a*/ 	.short	0x0000


	//----- nvinfo : EIATTR_MAXREG_COUNT
	.align		4
        /*003c*/ 	.byte	0x03, 0x1b
        /*003e*/ 	.short	0x00ff


	//----- nvinfo : EIATTR_MERCURY_ISA_VERSION
	.align		4
        /*0040*/ 	.byte	0x03, 0x5f
        /*0042*/ 	.short	0x0101


	//----- nvinfo : EIATTR_VRC_CTA_INIT_COUNT
	.align		4
        /*0044*/ 	.byte	0x02, 0x4a
	.zero		1
	.zero		1


	//----- nvinfo : EIATTR_EXIT_INSTR_OFFSETS
	.align		4
        /*0048*/ 	.byte	0x04, 0x1c
        /*004a*/ 	.short	(.L_343 - .L_342)


	//   ....[0]....
.L_342:
        /*004c*/ 	.word	0x00000010


	//----- nvinfo : EIATTR_MAX_THREADS
	.align		4
.L_343:
        /*0050*/ 	.byte	0x04, 0x05
        /*0052*/ 	.short	(.L_345 - .L_344)
.L_344:
        /*0054*/ 	.word	0x00000080
        /*0058*/ 	.word	0x00000001
        /*005c*/ 	.word	0x00000001


	//----- nvinfo : EIATTR_CBANK_PARAM_SIZE
	.align		4
.L_345:
        /*0060*/ 	.byte	0x03, 0x19
        /*0062*/ 	.short	0x0018


	//----- nvinfo : EIATTR_PARAM_CBANK
	.align		4
        /*0064*/ 	.byte	0x04, 0x0a
        /*0066*/ 	.short	(.L_347 - .L_346)
	.align		4
.L_346:
        /*0068*/ 	.word	index@(.nv.constant0._ZN2at6native29vectorized_elementwise_kernelILi8EZZZNS0_16cosh_kernel_cudaERNS_18TensorIteratorBaseEENKUlvE0_clEvENKUlvE2_clEvEUlN3c108BFloat16EE_St5arrayIPcLm2EEEEviT0_T1_)
        /*006c*/ 	.short	0x0380
        /*006e*/ 	.short	0x0018


	//----- nvinfo : EIATTR_SW_WAR
	.align		4
.L_347:
        /*0070*/ 	.byte	0x04, 0x36
        /*0072*/ 	.short	(.L_349 - .L_348)
.L_348:
        /*0074*/ 	.word	0x00000008
.L_349:


//--------------------- .nv.info._ZN2at6native18elementwise_kernelILi128ELi4EZNS0_15gpu_kernel_implIZZZNS0_16cosh_kernel_cudaERNS_18TensorIteratorBaseEENKUlvE0_clEvENKUlvE1_clEvEUlN3c104HalfEE_EEvS4_RKT_EUliE_EEviT1_ --------------------------
	.section	.nv.info._ZN2at6native18elementwise_kernelILi128ELi4EZNS0_15gpu_kernel_implIZZZNS0_16cosh_kernel_cudaERNS_18TensorIteratorBaseEENKUlvE0_clEvENKUlvE1_clEvEUlN3c104HalfEE_EEvS4_RKT_EUliE_EEviT1_,"",@"SHT_CUDA_INFO"
	.sectionflags	@""
	.align	4


	//----- nvinfo : EIATTR_CUDA_API_VERSION
	.align		4
        /*0000*/ 	.byte	0x04, 0x37
        /*0002*/ 	.short	(.L_351 - .L_350)
.L_350:
        /*0004*/ 	.word	0x00000082


	//----- nvinfo : EIATTR_KPARAM_INFO
	.align		4
.L_351:
        /*0008*/ 	.byte	0x04, 0x17
        /*000a*/ 	.short	(.L_353 - .L_352)
.L_352:
        /*000c*/ 	.word	0x00000000
        /*0010*/ 	.short	0x0001
        /*0012*/ 	.short	0x0008
        /*0014*/ 	.byte	0x00, 0xf0, 0x61, 0x08


	//----- nvinfo : EIATTR_KPARAM_INFO
	.align		4
.L_353:
        /*0018*/ 	.byte	0x04, 0x17
        /*001a*/ 	.short	(.L_355 - .L_354)
.L_354:
        /*001c*/ 	.word	0x00000000
        /*0020*/ 	.short	0x0000
        /*0022*/ 	.short	0x0000
        /*0024*/ 	.byte	0x00, 0xf0, 0x11, 0x00


	//----- nvinfo : EIATTR_SPARSE_MMA_MASK
	.align		4
.L_355:
        /*0028*/ 	.byte	0x03, 0x50
        /*002a*/ 	.short	0x0000


	//----- nvinfo : EIATTR_MAXREG_COUNT
	.align		4
        /*002c*/ 	.byte	0x03, 0x1b
        /*002e*/ 	.short	0x0080


	//----- nvinfo : EIATTR_EXTERNS
	.align		4
        /*0030*/ 	.byte	0x04, 0x0f
        /*0032*/ 	.short	(.L_357 - .L_356)


	//   ....[0]....
	.align		4
.L_356:
        /*0034*/ 	.word	index@(__assertfail)


	//----- nvinfo : EIATTR_MERCURY_ISA_VERSION
	.align		4
.L_357:
        /*0038*/ 	.byte	0x03, 0x5f
        /*003a*/ 	.short	0x0101


	//----- nvinfo : EIATTR_VRC_CTA_INIT_COUNT
	.align		4
        /*003c*/ 	.byte	0x02, 0x4a
	.zero		1
	.zero		1


	//----- nvinfo : EIATTR_SYSCALL_OFFSETS
	.align		4
        /*0040*/ 	.byte	0x04, 0x46
        /*0042*/ 	.short	(.L_359 - .L_358)


	//   ....[0]....
.L_358:
        /*0044*/ 	.word	0x00002270


	//   ....[1]....
        /*0048*/ 	.word	0x00003270


	//   ....[2]....
        /*004c*/ 	.word	0x00005680


	//   ....[3]....
        /*0050*/ 	.word	0x000064b0


	//   ....[4]....
        /*0054*/ 	.word	0x000089d0


	//   ....[5]....
        /*0058*/ 	.word	0x00009800


	//   ....[6]....
        /*005c*/ 	.word	0x0000bd30


	//   ....[7]....
        /*0060*/ 	.word	0x0000cb30


	//----- nvinfo : EIATTR_EXIT_INSTR_OFFSETS
	.align		4
.L_359:
        /*0064*/ 	.byte	0x04, 0x1c
        /*0066*/ 	.short	(.L_361 - .L_360)


	//   ....[0]....
.L_360:
        /*0068*/ 	.word	0x00009ae0


	//   ....[1]....
        /*006c*/ 	.word	0x0000bfd0


	//   ....[2]....
        /*0070*/ 	.word	0x0000c010


	//   ....[3]....
        /*0074*/ 	.word	0x0000c0b0


	//   ....[4]....
        /*0078*/ 	.word	0x0000c0f0


	//   ....[5]....
        /*007c*/ 	.word	0x0000c130


	//   ....[6]....
        /*0080*/ 	.word	0x0000c1c0


	//   ....[7]....
        /*0084*/ 	.word	0x0000c1e0


	//   ....[8]....
        /*0088*/ 	.word	0x0000c280


	//   ....[9]....
        /*008c*/ 	.word	0x0000c2d0


	//   ....[10]....
        /*0090*/ 	.word	0x0000c320


	//   ....[11]....
        /*0094*/ 	.word	0x0000c400


	//   ....[12]....
        /*0098*/ 	.word	0x0000c570


	//   ....[13]....
        /*009c*/ 	.word	0x0000c6e0


	//   ....[14]....
        /*00a0*/ 	.word	0x0000c840


	//   ....[15]....
        /*00a4*/ 	.word	0x0000c880


	//   ....[16]....
        /*00a8*/ 	.word	0x0000c8c0


	//   ....[17]....
        /*00ac*/ 	.word	0x0000c970


	//   ....[18]....
        /*00b0*/ 	.word	0x0000c9d0


	//   ....[19]....
        /*00b4*/ 	.word	0x0000cb40


	//   ....[20]....
        /*00b8*/ 	.word	0x0000cc50


	//   ....[21]....
        /*00bc*/ 	.word	0x0000cd90


	//   ....[22]....
        /*00c0*/ 	.word	0x0000cdd0


	//----- nvinfo : EIATTR_MAX_THREADS
	.align		4
.L_361:
        /*00c4*/ 	.byte	0x04, 0x05
        /*00c6*/ 	.short	(.L_363 - .L_362)
.L_362:
        /*00c8*/ 	.word	0x00000080
        /*00cc*/ 	.word	0x00000001
        /*00d0*/ 	.word	0x00000001


	//----- nvinfo : EIATTR_CRS_STACK_SIZE
	.align		4
.L_363:
        /*00d4*/ 	.byte	0x04, 0x1e
        /*00d6*/ 	.short	(.L_365 - .L_364)
.L_364:
        /*00d8*/ 	.word	0x00000000


	//----- nvinfo : EIATTR_CBANK_PARAM_SIZE
	.align		4
.L_365:
        /*00dc*/ 	.byte	0x03, 0x19
        /*00de*/ 	.short	0x0220


	//----- nvinfo : EIATTR_PARAM_CBANK
	.align		4
        /*00e0*/ 	.byte	0x04, 0x0a
        /*00e2*/ 	.short	(.L_367 - .L_366)
	.align		4
.L_366:
        /*00e4*/ 	.word	index@(.nv.constant0._ZN2at6native18elementwise_kernelILi128ELi4EZNS0_15gpu_kernel_implIZZZNS0_16cosh_kernel_cudaERNS_18TensorIteratorBaseEENKUlvE0_clEvENKUlvE1_clEvEUlN3c104HalfEE_EEvS4_RKT_EUliE_EEviT1_)
        /*00e8*/ 	.short	0x0380
        /*00ea*/ 	.short	0x0220


	//----- nvinfo : EIATTR_SW_WAR
	.align		4
.L_367:
        /*00ec*/ 	.byte	0x04, 0x36
        /*00ee*/ 	.short	(.L_369 - .L_368)
.L_368:
        /*00f0*/ 	.word	0x00000008
.L_369:


//--------------------- .nv.info._ZN2at6native27unrolled_elementwise_kernelIZZZNS0_16cosh_kernel_cudaERNS_18TensorIteratorBaseEENKUlvE0_clEvENKUlvE1_clEvEUlN3c104HalfEE_St5arrayIPcLm2EELi4E23TrivialOffsetCalculatorILi1EjESD_NS0_6memory12LoadWithCastILi1EEENSE_13StoreWithCastILi1EEEEEviT_T0_T2_T3_T4_T5_ --------------------------
	.section	.nv.info._ZN2at6native27unrolled_elementwise_kernelIZZZNS0_16cosh_kernel_cudaERNS_18TensorIteratorBaseEENKUlvE0_clEvENKUlvE1_clEvEUlN3c104HalfEE_St5arrayIPcLm2EELi4E23TrivialOffsetCalculatorILi1EjESD_NS0_6memory12LoadWithCastILi1EEENSE_13StoreWithCastILi1EEEEEviT_T0_T2_T3_T4_T5_,"",@"SHT_CUDA_INFO"
	.sectionflags	@""
	.align	4


	//----- nvinfo : EIATTR_CUDA_API_VERSION
	.align		4
        /*0000*/ 	.byte	0x04, 0x37
        /*0002*/ 	.short	(.L_371 - .L_370)
.L_370:
        /*0004*/ 	.word	0x00000082


	//----- nvinfo : EIATTR_KPARAM_INFO
	.align		4
.L_371:
        /*0008*/ 	.byte	0x04, 0x17
        /*000a*/ 	.short	(.L_373 - .L_372)
.L_372:
        /*000c*/ 	.word	0x00000000
        /*0010*/ 	.short	0x0006
        /*0012*/ 	.short	0x0024
        /*0014*/ 	.byte	0x00, 0xf0, 0x21, 0x00


	//----- nvinfo : EIATTR_KPARAM_INFO
	.align		4
.L_373:
        /*0018*/ 	.byte	0x04, 0x17
        /*001a*/ 	.short	(.L_375 - .L_374)
.L_374:
        /*001c*/ 	.word	0x00000000
        /*0020*/ 	.short	0x0005
        /*0022*/ 	.short	0x001c
        /*0024*/ 	.byte	0x00, 0xf0, 0x21, 0x00


	//----- nvinfo : EIATTR_KPARAM_INFO
	.align		4
.L_375:
        /*0028*/ 	.byte	0x04, 0x17
        /*002a*/ 	.short	(.L_377 - .L_376)
.L_376:
        /*002c*/ 	.word	0x00000000
        /*0030*/ 	.short	0x0004
        /*0032*/ 	.short	0x0019
        /*0034*/ 	.byte	0x00, 0xf0, 0x05, 0x00


	//----- nvinfo : EIATTR_KPARAM_INFO
	.align		4
.L_377:
        /*0038*/ 	.byte	0x04, 0x17
        /*003a*/ 	.short	(.L_379 - .L_378)
.L_378:
        /*003c*/ 	.word	0x00000000
        /*0040*/ 	.short	0x0003
        /*0042*/ 	.short	0x0018
        /*0044*/ 	.byte	0x00, 0xf0, 0x05, 0x00


	//----- nvinfo : EIATTR_KPARAM_INFO
	.align		4
.L_379:
        /*0048*/ 	.byte	0x04, 0x17
        /*004a*/ 	.short	(.L_381 - .L_380)
.L_380:
        /*004c*/ 	.word	0x00000000
        /*0050*/ 	.short	0x0002
        /*0052*/ 	.short	0x0008
        /*0054*/ 	.byte	0x00, 0xf0, 0x41, 0x00


	//----- nvinfo : EIATTR_KPARAM_INFO
	.align		4
.L_381:
        /*0058*/ 	.byte	0x04, 0x17
        /*005a*/ 	.short	(.L_383 - .L_382)
.L_382:
        /*005c*/ 	.word	0x00000000
        /*0060*/ 	.short	0x0001
        /*0062*/ 	.short	0x0004
        /*0064*/ 	.byte	0x00, 0xf0, 0x05, 0x00


	//----- nvinfo : EIATTR_KPARAM_INFO
	.align		4
.L_383:
        /*0068*/ 	.byte	0x04, 0x17
        /*006a*/ 	.short	(.L_385 - .L_384)
.L_384:
        /*006c*/ 	.word	0x00000000
        /*0070*/ 	.short	0x0000
        /*0072*/ 	.short	0x0000
        /*0074*/ 	.byte	0x00, 0xf0, 0x11, 0x00


	//----- nvinfo : EIATTR_SPARSE_MMA_MASK
	.align		4
.L_385:
        /*0078*/ 	.byte	0x03, 0x50
        /*007a*/ 	.short	0x0000


	//----- nvinfo : EIATTR_MAXREG_COUNT
	.align		4
        /*007c*/ 	.byte	0x03, 0x1b
        /*007e*/ 	.short	0x00ff


	//----- nvinfo : EIATTR_EXTERNS
	.align		4
        /*0080*/ 	.byte	0x04, 0x0f
        /*0082*/ 	.short	(.L_387 - .L_386)


	//   ....[0]....
	.align		4
.L_386:
        /*0084*/ 	.word	index@(__assertfail)


	//----- nvinfo : EIATTR_MERCURY_ISA_VERSION
	.align		4
.L_387:
        /*0088*/ 	.byte	0x03, 0x5f
        /*008a*/ 	.short	0x0101


	//----- nvinfo : EIATTR_VRC_CTA_INIT_COUNT
	.align		4
        /*008c*/ 	.byte	0x02, 0x4a
	.zero		1
	.zero		1


	//----- nvinfo : EIATTR_SYSCALL_OFFSETS
	.align		4
        /*0090*/ 	.byte	0x04, 0x46
        /*0092*/ 	.short	(.L_389 - .L_388)


	//   ....[0]....
.L_388:
        /*0094*/ 	.word	0x00001040


	//   ....[1]....
        /*0098*/ 	.word	0x00002260


	//   ....[2]....
        /*009c*/ 	.word	0x000033c0


	//   ....[3]....
        /*00a0*/ 	.word	0x00004440


	//   ....[4]....
        /*00a4*/ 	.word	0x000059c0


	//   ....[5]....
        /*00a8*/ 	.word	0x00006880


	//   ....[6]....
        /*00ac*/ 	.word	0x00007800


	//   ....[7]....
        /*00b0*/ 	.word	0x00008780


	//----- nvinfo : EIATTR_EXIT_INSTR_OFFSETS
	.align		4
.L_389:
        /*00b4*/ 	.byte	0x04, 0x1c
        /*00b6*/ 	.short	(.L_391 - .L_390)


	//   ....[0]....
.L_390:
        /*00b8*/ 	.word	0x00007ad0


	//   ....[1]....
        /*00bc*/ 	.word	0x00007c20


	//   ....[2]....
        /*00c0*/ 	.word	0x00007c60


	//   ....[3]....
        /*00c4*/ 	.word	0x00007d00


	//   ....[4]....
        /*00c8*/ 	.word	0x00007d40


	//   ....[5]....
        /*00cc*/ 	.word	0x00007d80


	//   ....[6]....
        /*00d0*/ 	.word	0x00007e10


	//   ....[7]....
        /*00d4*/ 	.word	0x00007e30


	//   ....[8]....
        /*00d8*/ 	.word	0x00007ed0


	//   ....[9]....
        /*00dc*/ 	.word	0x00007f20


	//   ....[10]....
        /*00e0*/ 	.word	0x00007f70


	//   ....[11]....
        /*00e4*/ 	.word	0x00008050


	//   ....[12]....
        /*00e8*/ 	.word	0x000081c0


	//   ....[13]....
        /*00ec*/ 	.word	0x00008330


	//   ....[14]....
        /*00f0*/ 	.word	0x00008490


	//   ....[15]....
        /*00f4*/ 	.word	0x000084d0


	//   ....[16]....
        /*00f8*/ 	.word	0x00008510


	//   ....[17]....
        /*00fc*/ 	.word	0x000085c0


	//   ....[18]....
        /*0100*/ 	.word	0x00008620


	//   ....[19]....
        /*0104*/ 	.word	0x00008790


	//   ....[20]....
        /*0108*/ 	.word	0x000088a0


	//   ....[21]....
        /*010c*/ 	.word	0x000089e0


	//   ....[22]....
        /*0110*/ 	.word	0x00008a20


	//----- nvinfo : EIATTR_MAX_THREADS
	.align		4
.L_391:
        /*0114*/ 	.byte	0x04, 0x05
        /*0116*/ 	.short	(.L_393 - .L_392)
.L_392:
        /*0118*/ 	.word	0x00000080
        /*011c*/ 	.word	0x00000001
        /*0120*/ 	.word	0x00000001


	//----- nvinfo : EIATTR_CRS_STACK_SIZE
	.align		4
.L_393:
        /*0124*/ 	.byte	0x04, 0x1e
        /*0126*/ 	.short	(.L_395 - .L_394)
.L_394:
        /*0128*/ 	.word	0x00000000


	//----- nvinfo : EIATTR_CBANK_PARAM_SIZE
	.align		4
.L_395:
        /*012c*/ 	.byte	0x03, 0x19
        /*012e*/ 	.short	0x002c


	//----- nvinfo : EIATTR_PARAM_CBANK
	.align		4
        /*0130*/ 	.byte	0x04, 0x0a
        /*0132*/ 	.short	(.L_397 - .L_396)
	.align		4
.L_396:
        /*0134*/ 	.word	index@(.nv.constant0._ZN2at6native27unrolled_elementwise_kernelIZZZNS0_16cosh_kernel_cudaERNS_18TensorIteratorBaseEENKUlvE0_clEvENKUlvE1_clEvEUlN3c104HalfEE_St5arrayIPcLm2EELi4E23TrivialOffsetCalculatorILi1EjESD_NS0_6memory12LoadWithCastILi1EEENSE_13StoreWithCastILi1EEEEEviT_T0_T2_T3_T4_T5_)
        /*0138*/ 	.short	0x0380
        /*013a*/ 	.short	0x002c


	//----- nvinfo : EIATTR_SW_WAR
	.align		4
.L_397:
        /*013c*/ 	.byte	0x04, 0x36
        /*013e*/ 	.short	(.L_399 - .L_398)
.L_398:
        /*0140*/ 	.word	0x00000008
.L_399:


//--------------------- .nv.info._ZN2at6native18elementwise_kernelILi128ELi4EZNS0_22gpu_kernel_impl_nocastIZZZNS0_16cosh_kernel_cudaERNS_18TensorIteratorBaseEENKUlvE0_clEvENKUlvE1_clEvEUlN3c104HalfEE_EEvS4_RKT_EUliE_EEviT1_ --------------------------
	.section	.nv.info._ZN2at6native18elementwise_kernelILi128ELi4EZNS0_22gpu_kernel_impl_nocastIZZZNS0_16cosh_kernel_cudaERNS_18TensorIteratorBaseEENKUlvE0_clEvENKUlvE1_clEvEUlN3c104HalfEE_EEvS4_RKT_EUliE_EEviT1_,"",@"SHT_CUDA_INFO"
	.sectionflags	@""
	.align	4


	//----- nvinfo : EIATTR_CUDA_API_VERSION
	.align		4
        /*0000*/ 	.byte	0x04, 0x37
        /*0002*/ 	.short	(.L_401 - .L_400)
.L_400:
        /*0004*/ 	.word	0x00000082


	//----- nvinfo : EIATTR_KPARAM_INFO
	.align		4
.L_401:
        /*0008*/ 	.byte	0x04, 0x17
        /*000a*/ 	.short	(.L_403 - .L_402)
.L_402:
        /*000c*/ 	.word	0x00000000
        /*0010*/ 	.short	0x0001
        /*0012*/ 	.short	0x0008
        /*0014*/ 	.byte	0x00, 0xf0, 0x61, 0x08


	//----- nvinfo : EIATTR_KPARAM_INFO
	.align		4
.L_403:
        /*0018*/ 	.byte	0x04, 0x17
        /*001a*/ 	.short	(.L_405 - .L_404)
.L_404:
        /*001c*/ 	.word	0x00000000
        /*0020*/ 	.short	0x0000
        /*0022*/ 	.short	0x0000
        /*0024*/ 	.byte	0x00, 0xf0, 0x11, 0x00


	//----- nvinfo : EIATTR_SPARSE_MMA_MASK
	.align		4
.L_405:
        /*0028*/ 	.byte	0x03, 0x50
        /*002a*/ 	.short	0x0000


	//----- nvinfo : EIATTR_MAXREG_COUNT
	.align		4
        /*002c*/ 	.byte	0x03, 0x1b
        /*002e*/ 	.short	0x0080


	//----- nvinfo : EIATTR_MERCURY_ISA_VERSION
	.align		4
        /*0030*/ 	.byte	0x03, 0x5f
        /*0032*/ 	.short	0x0101


	//----- nvinfo : EIATTR_VRC_CTA_INIT_COUNT
	.align		4
        /*0034*/ 	.byte	0x02, 0x4a
	.zero		1
	.zero		1


	//----- nvinfo : EIATTR_EXIT_INSTR_OFFSETS
	.align		4
        /*0038*/ 	.byte	0x04, 0x1c
        /*003a*/ 	.short	(.L_407 - .L_406)


	//   ....[0]....
.L_406:
        /*003c*/ 	.word	0x000005d0


	//   ....[1]....
        /*0040*/ 	.word	0x00000740


	//   ....[2]....
        /*0044*/ 	.word	0x00004530


	//   ....[3]....
        /*0048*/ 	.word	0x00005970


	//----- nvinfo : EIATTR_MAX_THREADS
	.align		4
.L_407:
        /*004c*/ 	.byte	0x04, 0x05
        /*004e*/ 	.short	(.L_409 - .L_408)
.L_408:
        /*0050*/ 	.word	0x00000080
        /*0054*/ 	.word	0x00000001
        /*0058*/ 	.word	0x00000001


	//----- nvinfo : EIATTR_CRS_STACK_SIZE
	.align		4
.L_409:
        /*005c*/ 	.byte	0x04, 0x1e
        /*005e*/ 	.short	(.L_411 - .L_410)
.L_410:
        /*0060*/ 	.word	0x00000000


	//----- nvinfo : EIATTR_CBANK_PARAM_SIZE
	.align		4
.L_411:
        /*0064*/ 	.byte	0x03, 0x19
        /*0066*/ 	.short	0x0220


	//----- nvinfo : EIATTR_PARAM_CBANK
	.align		4
        /*0068*/ 	.byte	0x04, 0x0a
        /*006a*/ 	.short	(.L_413 - .L_412)
	.align		4
.L_412:
        /*006c*/ 	.word	index@(.nv.constant0._ZN2at6native18elementwise_kernelILi128ELi4EZNS0_22gpu_kernel_impl_nocastIZZZNS0_16cosh_kernel_cudaERNS_18TensorIteratorBaseEENKUlvE0_clEvENKUlvE1_clEvEUlN3c104HalfEE_EEvS4_RKT_EUliE_EEviT1_)
        /*0070*/ 	.short	0x0380
        /*0072*/ 	.short	0x0220


	//----- nvinfo : EIATTR_SW_WAR
	.align		4
.L_413:
        /*0074*/ 	.byte	0x04, 0x36
        /*0076*/ 	.short	(.L_415 - .L_414)
.L_414:
        /*0078*/ 	.word	0x00000008
.L_415:


//--------------------- .nv.info._ZN2at6native27unrolled_elementwise_kernelIZZZNS0_16cosh_kernel_cudaERNS_18TensorIteratorBaseEENKUlvE0_clEvENKUlvE1_clEvEUlN3c104HalfEE_St5arrayIPcLm2EELi4E23TrivialOffsetCalculatorILi1EjESD_NS0_6memory15LoadWithoutCastENSE_16StoreWithoutCastEEEviT_T0_T2_T3_T4_T5_ --------------------------
	.section	.nv.info._ZN2at6native27unrolled_elementwise_kernelIZZZNS0_16cosh_kernel_cudaERNS_18TensorIteratorBaseEENKUlvE0_clEvENKUlvE1_clEvEUlN3c104HalfEE_St5arrayIPcLm2EELi4E23TrivialOffsetCalculatorILi1EjESD_NS0_6memory15LoadWithoutCastENSE_16StoreWithoutCastEEEviT_T0_T2_T3_T4_T5_,"",@"SHT_CUDA_INFO"
	.sectionflags	@""
	.align	4


	//----- nvinfo : EIATTR_CUDA_API_VERSION
	.align		4
        /*0000*/ 	.byte	0x04, 0x37
        /*0002*/ 	.short	(.L_417 - .L_416)
.L_416:
        /*0004*/ 	.word	0x00000082


	//----- nvinfo : EIATTR_KPARAM_INFO
	.align		4
.L_417:
        /*0008*/ 	.byte	0x04, 0x17
        /*000a*/ 	.short	(.L_419 - .L_418)
.L_418:
        /*000c*/ 	.word	0x00000000
        /*0010*/ 	.short	0x0006
        /*0012*/ 	.short	0x001b
        /*0014*/ 	.byte	0x00, 0xf0, 0x05, 0x00


	//----- nvinfo : EIATTR_KPARAM_INFO
	.align		4
.L_419:
        /*0018*/ 	.byte	0x04, 0x17
        /*001a*/ 	.short	(.L_421 - .L_420)
.L_420:
        /*001c*/ 	.word	0x00000000
        /*0020*/ 	.short	0x0005
        /*0022*/ 	.short	0x001a
        /*0024*/ 	.byte	0x00, 0xf0, 0x05, 0x00


	//----- nvinfo : EIATTR_KPARAM_INFO
	.align		4
.L_421:
        /*0028*/ 	.byte	0x04, 0x17
        /*002a*/ 	.short	(.L_423 - .L_422)
.L_422:
        /*002c*/ 	.word	0x00000000
        /*0030*/ 	.short	0x0004
        /*0032*/ 	.short	0x0019
        /*0034*/ 	.byte	0x00, 0xf0, 0x05, 0x00


	//----- nvinfo : EIATTR_KPARAM_INFO
	.align		4
.L_423:
        /*0038*/ 	.byte	0x04, 0x17
        /*003a*/ 	.short	(.L_425 - .L_424)
.L_424:
        /*003c*/ 	.word	0x00000000
        /*0040*/ 	.short	0x0003
        /*0042*/ 	.short	0x0018
        /*0044*/ 	.byte	0x00, 0xf0, 0x05, 0x00


	//----- nvinfo : EIATTR_KPARAM_INFO
	.align		4
.L_425:
        /*0048*/ 	.byte	0x04, 0x17
        /*004a*/ 	.short	(.L_427 - .L_426)
.L_426:
        /*004c*/ 	.word	0x00000000
        /*0050*/ 	.short	0x0002
        /*0052*/ 	.short	0x0008
        /*0054*/ 	.byte	0x00, 0xf0, 0x41, 0x00


	//----- nvinfo : EIATTR_KPARAM_INFO
	.align		4
.L_427:
        /*0058*/ 	.byte	0x04, 0x17
        /*005a*/ 	.short	(.L_429 - .L_428)
.L_428:
        /*005c*/ 	.word	0x00000000
        /*0060*/ 	.short	0x0001
        /*0062*/ 	.short	0x0004
        /*0064*/ 	.byte	0x00, 0xf0, 0x05, 0x00


	//----- nvinfo : EIATTR_KPARAM_INFO
	.align		4
.L_429:
        /*0068*/ 	.byte	0x04, 0x17
        /*006a*/ 	.short	(.L_431 - .L_430)
.L_430:
        /*006c*/ 	.word	0x00000000
        /*0070*/ 	.short	0x0000
        /*0072*/ 	.short	0x0000
        /*0074*/ 	.byte	0x00, 0xf0, 0x11, 0x00


	//----- nvinfo : EIATTR_SPARSE_MMA_MASK
	.align		4
.L_431:
        /*0078*/ 	.byte	0x03, 0x50
        /*007a*/ 	.short	0x0000


	//----- nvinfo : EIATTR_MAXREG_COUNT
	.align		4
        /*007c*/ 	.byte	0x03, 0x1b
        /*007e*/ 	.short	0x00ff


	//----- nvinfo : EIATTR_MERCURY_ISA_VERSION
	.align		4
        /*0080*/ 	.byte	0x03, 0x5f
        /*0082*/ 	.short	0x0101


	//----- nvinfo : EIATTR_VRC_CTA_INIT_COUNT
	.align		4
        /*0084*/ 	.byte	0x02, 0x4a
	.zero		1
	.zero		1


	//----- nvinfo : EIATTR_EXIT_INSTR_OFFSETS
	.align		4
        /*0088*/ 	.byte	0x04, 0x1c
        /*008a*/ 	.short	(.L_433 - .L_432)


	//   ....[0]....
.L_432:
        /*008c*/ 	.word	0x00000920


	//   ....[1]....
        /*0090*/ 	.word	0x00000970


	//----- nvinfo : EIATTR_MAX_THREADS
	.align		4
.L_433:
        /*0094*/ 	.byte	0x04, 0x05
        /*0096*/ 	.short	(.L_435 - .L_434)
.L_434:
        /*0098*/ 	.word	0x00000080
        /*009c*/ 	.word	0x00000001
        /*00a0*/ 	.word	0x00000001


	//----- nvinfo : EIATTR_CRS_STACK_SIZE
	.align		4
.L_435:
        /*00a4*/ 	.byte	0x04, 0x1e
        /*00a6*/ 	.short	(.L_437 - .L_436)
.L_436:
        /*00a8*/ 	.word	0x00000000


	//----- nvinfo : EIATTR_CBANK_PARAM_SIZE
	.align		4
.L_437:
        /*00ac*/ 	.byte	0x03, 0x19
        /*00ae*/ 	.short	0x001c


	//----- nvinfo : EIATTR_PARAM_CBANK
	.align		4
        /*00b0*/ 	.byte	0x04, 0x0a
        /*00b2*/ 	.short	(.L_439 - .L_438)
	.align		4
.L_438:
        /*00b4*/ 	.word	index@(.nv.constant0._ZN2at6native27unrolled_elementwise_kernelIZZZNS0_16cosh_kernel_cudaERNS_18TensorIteratorBaseEENKUlvE0_clEvENKUlvE1_clEvEUlN3c104HalfEE_St5arrayIPcLm2EELi4E23TrivialOffsetCalculatorILi1EjESD_NS0_6memory15LoadWithoutCastENSE_16StoreWithoutCastEEEviT_T0_T2_T3_T4_T5_)
        /*00b8*/ 	.short	0x0380
        /*00ba*/ 	.short	0x001c


	//----- nvinfo : EIATTR_SW_WAR
	.align		4
.L_439:
        /*00bc*/ 	.byte	0x04, 0x36
        /*00be*/ 	.short	(.L_441 - .L_440)
.L_440:
        /*00c0*/ 	.word	0x00000008
.L_441:


//--------------------- .nv.info._ZN2at6native29vectorized_elementwise_kernelILi2EZZZNS0_16cosh_kernel_cudaERNS_18TensorIteratorBaseEENKUlvE0_clEvENKUlvE1_clEvEUlN3c104HalfEE_St5arrayIPcLm2EEEEviT0_T1_ --------------------------
	.section	.nv.info._ZN2at6native29vectorized_elementwise_kernelILi2EZZZNS0_16cosh_kernel_cudaERNS_18TensorIteratorBaseEENKUlvE0_clEvENKUlvE1_clEvEUlN3c104HalfEE_St5arrayIPcLm2EEEEviT0_T1_,"",@"SHT_CUDA_INFO"
	.sectionflags	@""
	.align	4


	//----- nvinfo : EIATTR_CUDA_API_VERSION
	.align		4
        /*0000*/ 	.byte	0x04, 0x37
        /*0002*/ 	.short	(.L_443 - .L_442)
.L_442:
        /*0004*/ 	.word	0x00000082


	//----- nvinfo : EIATTR_KPARAM_INFO
	.align		4
.L_443:
        /*0008*/ 	.byte	0x04, 0x17
        /*000a*/ 	.short	(.L_445 - .L_444)
.L_444:
        /*000c*/ 	.word	0x00000000
        /*0010*/ 	.short	0x0002
        /*0012*/ 	.short	0x0008
        /*0014*/ 	.byte	0x00, 0xf0, 0x41, 0x00


	//----- nvinfo : EIATTR_KPARAM_INFO
	.align		4
.L_445:
        /*0018*/ 	.byte	0x04, 0x17
        /*001a*/ 	.short	(.L_447 - .L_446)
.L_446:
        /*001c*/ 	.word	0x00000000
        /*0020*/ 	.short	0x0001
        /*0022*/ 	.short	0x0004
        /*0024*/ 	.byte	0x00, 0xf0, 0x05, 0x00


	//----- nvinfo : EIATTR_KPARAM_INFO
	.align		4
.L_447:
        /*0028*/ 	.byte	0x04, 0x17
        /*002a*/ 	.short	(.L_449 - .L_448)
.L_448:
        /*002c*/ 	.word	0x00000000
        /*0030*/ 	.short	0x0000
        /*0032*/ 	.short	0x0000
        /*0034*/ 	.byte	0x00, 0xf0, 0x11, 0x00


	//----- nvinfo : EIATTR_SPARSE_MMA_MASK
	.align		4
.L_449:
        /*0038*/ 	.byte	0x03, 0x50
        /*003a*/ 	.short	0x0000


	//----- nvinfo : EIATTR_MAXREG_COUNT
	.align		4
        /*003c*/ 	.byte	0x03, 0x1b
        /*003e*/ 	.short	0x00ff


	//----- nvinfo : EIATTR_MERCURY_ISA_VERSION
	.align		4
        /*0040*/ 	.byte	0x03, 0x5f
        /*0042*/ 	.short	0x0101


	//----- nvinfo : EIATTR_VRC_CTA_INIT_COUNT
	.align		4
        /*0044*/ 	.byte	0x02, 0x4a
	.zero		1
	.zero		1


	//----- nvinfo : EIATTR_EXIT_INSTR_OFFSETS
	.align		4
        /*0048*/ 	.byte	0x04, 0x1c
        /*004a*/ 	.short	(.L_451 - .L_450)


	//   ....[0]....
.L_450:
        /*004c*/ 	.word	0x000012d0


	//   ....[1]....
        /*0050*/ 	.word	0x00001320


	//   ....[2]....
        /*0054*/ 	.word	0x00001c70


	//----- nvinfo : EIATTR_MAX_THREADS
	.align		4
.L_451:
        /*0058*/ 	.byte	0x04, 0x05
        /*005a*/ 	.short	(.L_453 - .L_452)
.L_452:
        /*005c*/ 	.word	0x00000080
        /*0060*/ 	.word	0x00000001
        /*0064*/ 	.word	0x00000001


	//----- nvinfo : EIATTR_CRS_STACK_SIZE
	.align		4
.L_453:
        /*0068*/ 	.byte	0x04, 0x1e
        /*006a*/ 	.short	(.L_455 - .L_454)
.L_454:
        /*006c*/ 	.word	0x00000000


	//----- nvinfo : EIATTR_CBANK_PARAM_SIZE
	.align		4
.L_455:
        /*0070*/ 	.byte	0x03, 0x19
        /*0072*/ 	.short	0x0018


	//----- nvinfo : EIATTR_PARAM_CBANK
	.align		4
        /*0074*/ 	.byte	0x04, 0x0a
        /*0076*/ 	.short	(.L_457 - .L_456)
	.align		4
.L_456:
        /*0078*/ 	.word	index@(.nv.constant0._ZN2at6native29vectorized_elementwise_kernelILi2EZZZNS0_16cosh_kernel_cudaERNS_18TensorIteratorBaseEENKUlvE0_clEvENKUlvE1_clEvEUlN3c104HalfEE_St5arrayIPcLm2EEEEviT0_T1_)
        /*007c*/ 	.short	0x0380
        /*007e*/ 	.short	0x0018


	//----- nvinfo : EIATTR_SW_WAR
	.align		4
.L_457:
        /*0080*/ 	.byte	0x04, 0x36
        /*0082*/ 	.short	(.L_459 - .L_458)
.L_458:
        /*0084*/ 	.word	0x00000008
.L_459:


//--------------------- .nv.info._ZN2at6native29vectorized_elementwise_kernelILi4EZZZNS0_16cosh_kernel_cudaERNS_18TensorIteratorBaseEENKUlvE0_clEvENKUlvE1_clEvEUlN3c104HalfEE_St5arrayIPcLm2EEEEviT0_T1_ --------------------------
	.section	.nv.info._ZN2at6native29vectorized_elementwise_kernelILi4EZZZNS0_16cosh_kernel_cudaERNS_18TensorIteratorBaseEENKUlvE0_clEvENKUlvE1_clEvEUlN3c104HalfEE_St5arrayIPcLm2EEEEviT0_T1_,"",@"SHT_CUDA_INFO"
	.sectionflags	@""
	.align	4


	//----- nvinfo : EIATTR_CUDA_API_VERSION
	.align		4
        /*0000*/ 	.byte	0x04, 0x37
        /*0002*/ 	.short	(.L_461 - .L_460)
.L_460:
        /*0004*/ 	.word	0x00000082


	//----- nvinfo : EIATTR_KPARAM_INFO
	.align		4
.L_461:
        /*0008*/ 	.byte	0x04, 0x17
        /*000a*/ 	.short	(.L_463 - .L_462)
.L_462:
        /*000c*/ 	.word	0x00000000
        /*0010*/ 	.short	0x0002
        /*0012*/ 	.short	0x0008
        /*0014*/ 	.byte	0x00, 0xf0, 0x41, 0x00


	//----- nvinfo : EIATTR_KPARAM_INFO
	.align		4
.L_463:
        /*0018*/ 	.byte	0x04, 0x17
        /*001a*/ 	.short	(.L_465 - .L_464)
.L_464:
        /*001c*/ 	.word	0x00000000
        /*0020*/ 	.short	0x0001
        /*0022*/ 	.short	0x0004
        /*0024*/ 	.byte	0x00, 0xf0, 0x05, 0x00


	//----- nvinfo : EIATTR_KPARAM_INFO
	.align		4
.L_465:
        /*0028*/ 	.byte	0x04, 0x17
        /*002a*/ 	.short	(.L_467 - .L_466)
.L_466:
        /*002c*/ 	.word	0x00000000
        /*0030*/ 	.short	0x0000
        /*0032*/ 	.short	0x0000
        /*0034*/ 	.byte	0x00, 0xf0, 0x11, 0x00


	//----- nvinfo : EIATTR_SPARSE_MMA_MASK
	.align		4
.L_467:
        /*0038*/ 	.byte	0x03, 0x50
        /*003a*/ 	.short	0x0000


	//----- nvinfo : EIATTR_MAXREG_COUNT
	.align		4
        /*003c*/ 	.byte	0x03, 0x1b
        /*003e*/ 	.short	0x00ff


	//----- nvinfo : EIATTR_MERCURY_ISA_VERSION
	.align		4
        /*0040*/ 	.byte	0x03, 0x5f
        /*0042*/ 	.short	0x0101


	//----- nvinfo : EIATTR_VRC_CTA_INIT_COUNT
	.align		4
        /*0044*/ 	.byte	0x02, 0x4a
	.zero		1
	.zero		1


	//----- nvinfo : EIATTR_EXIT_INSTR_OFFSETS
	.align		4
        /*0048*/ 	.byte	0x04, 0x1c
        /*004a*/ 	.short	(.L_469 - .L_468)


	//   ....[0]....
.L_468:
        /*004c*/ 	.word	0x000012d0


	//   ....[1]....
        /*0050*/ 	.word	0x00001320


	//   ....[2]....
        /*0054*/ 	.word	0x00001c30


	//----- nvinfo : EIATTR_MAX_THREADS
	.align		4
.L_469:
        /*0058*/ 	.byte	0x04, 0x05
        /*005a*/ 	.short	(.L_471 - .L_470)
.L_470:
        /*005c*/ 	.word	0x00000080
        /*0060*/ 	.word	0x00000001
        /*0064*/ 	.word	0x00000001


	//----- nvinfo : EIATTR_CRS_STACK_SIZE
	.align		4
.L_471:
        /*0068*/ 	.byte	0x04, 0x1e
        /*006a*/ 	.short	(.L_473 - .L_472)
.L_472:
        /*006c*/ 	.word	0x00000000


	//----- nvinfo : EIATTR_CBANK_PARAM_SIZE
	.align		4
.L_473:
        /*0070*/ 	.byte	0x03, 0x19
        /*0072*/ 	.short	0x0018


	//----- nvinfo : EIATTR_PARAM_CBANK
	.align		4
        /*0074*/ 	.byte	0x04, 0x0a
        /*0076*/ 	.short	(.L_475 - .L_474)
	.align		4
.L_474:
        /*0078*/ 	.word	index@(.nv.constant0._ZN2at6native29vectorized_elementwise_kernelILi4EZZZNS0_16cosh_kernel_cudaERNS_18TensorIteratorBaseEENKUlvE0_clEvENKUlvE1_clEvEUlN3c104HalfEE_St5arrayIPcLm2EEEEviT0_T1_)
        /*007c*/ 	.short	0x0380
        /*007e*/ 	.short	0x0018


	//----- nvinfo : EIATTR_SW_WAR
	.align		4
.L_475:
        /*0080*/ 	.byte	0x04, 0x36
        /*0082*/ 	.short	(.L_477 - .L_476)
.L_476:
        /*0084*/ 	.word	0x00000008
.L_477:


//--------------------- .nv.info._ZN2at6native29vectorized_elementwise_kernelILi8EZZZNS0_16cosh_kernel_cudaERNS_18TensorIteratorBaseEENKUlvE0_clEvENKUlvE1_clEvEUlN3c104HalfEE_St5arrayIPcLm2EEEEviT0_T1_ --------------------------
	.section	.nv.info._ZN2at6native29vectorized_elementwise_kernelILi8EZZZNS0_16cosh_kernel_cudaERNS_18TensorIteratorBaseEENKUlvE0_clEvENKUlvE1_clEvEUlN3c104HalfEE_St5arrayIPcLm2EEEEviT0_T1_,"",@"SHT_CUDA_INFO"
	.sectionflags	@""
	.align	4


	//----- nvinfo : EIATTR_CUDA_API_VERSION
	.align		4
        /*0000*/ 	.byte	0x04, 0x37
        /*0002*/ 	.short	(.L_479 - .L_478)
.L_478:
        /*0004*/ 	.word	0x00000082


	//----- nvinfo : EIATTR_KPARAM_INFO
	.align		4
.L_479:
        /*0008*/ 	.byte	0x04, 0x17
        /*000a*/ 	.short	(.L_481 - .L_480)
.L_480:
        /*000c*/ 	.word	0x00000000
        /*0010*/ 	.short	0x0002
        /*0012*/ 	.short	0x0008
        /*0014*/ 	.byte	0x00, 0xf0, 0x41, 0x00


	//----- nvinfo : EIATTR_KPARAM_INFO
	.align		4
.L_481:
        /*0018*/ 	.byte	0x04, 0x17
        /*001a*/ 	.short	(.L_483 - .L_482)
.L_482:
        /*001c*/ 	.word	0x00000000
        /*0020*/ 	.short	0x0001
        /*0022*/ 	.short	0x0004
        /*0024*/ 	.byte	0x00, 0xf0, 0x05, 0x00


	//----- nvinfo : EIATTR_KPARAM_INFO
	.align		4
.L_483:
        /*0028*/ 	.byte	0x04, 0x17
        /*002a*/ 	.short	(.L_485 - .L_484)
.L_484:
        /*002c*/ 	.word	0x00000000
        /*0030*/ 	.short	0x0000
        /*0032*/ 	.short	0x0000
        /*0034*/ 	.byte	0x00, 0xf0, 0x11, 0x00


	//----- nvinfo : EIATTR_SPARSE_MMA_MASK
	.align		4
.L_485:
        /*0038*/ 	.byte	0x03, 0x50
        /*003a*/ 	.short	0x0000


	//----- nvinfo : EIATTR_MAXREG_COUNT
	.align		4
        /*003c*/ 	.byte	0x03, 0x1b
        /*003e*/ 	.short	0x00ff


	//----- nvinfo : EIATTR_MERCURY_ISA_VERSION
	.align		4
        /*0040*/ 	.byte	0x03, 0x5f
        /*0042*/ 	.short	0x0101


	//----- nvinfo : EIATTR_VRC_CTA_INIT_COUNT
	.align		4
        /*0044*/ 	.byte	0x02, 0x4a
	.zero		1
	.zero		1


	//----- nvinfo : EIATTR_EXIT_INSTR_OFFSETS
	.align		4
        /*0048*/ 	.byte	0x04, 0x1c
        /*004a*/ 	.short	(.L_487 - .L_486)


	//   ....[0]....
.L_486:
        /*004c*/ 	.word	0x00000010


	//----- nvinfo : EIATTR_MAX_THREADS
	.align		4
.L_487:
        /*0050*/ 	.byte	0x04, 0x05
        /*0052*/ 	.short	(.L_489 - .L_488)
.L_488:
        /*0054*/ 	.word	0x00000080
        /*0058*/ 	.word	0x00000001
        /*005c*/ 	.word	0x00000001


	//----- nvinfo : EIATTR_CBANK_PARAM_SIZE
	.align		4
.L_489:
        /*0060*/ 	.byte	0x03, 0x19
        /*0062*/ 	.short	0x0018


	//----- nvinfo : EIATTR_PARAM_CBANK
	.align		4
        /*0064*/ 	.byte	0x04, 0x0a
        /*0066*/ 	.short	(.L_491 - .L_490)
	.align		4
.L_490:
        /*0068*/ 	.word	index@(.nv.constant0._ZN2at6native29vectorized_elementwise_kernelILi8EZZZNS0_16cosh_kernel_cudaERNS_18TensorIteratorBaseEENKUlvE0_clEvENKUlvE1_clEvEUlN3c104HalfEE_St5arrayIPcLm2EEEEviT0_T1_)
        /*006c*/ 	.short	0x0380
        /*006e*/ 	.short	0x0018


	//----- nvinfo : EIATTR_SW_WAR
	.align		4
.L_491:
        /*0070*/ 	.byte	0x04, 0x36
        /*0072*/ 	.short	(.L_493 - .L_492)
.L_492:
        /*0074*/ 	.word	0x00000008
.L_493:


//--------------------- .nv.info._ZN2at6native18elementwise_kernelILi128ELi4EZNS0_15gpu_kernel_implIZZZNS0_16cosh_kernel_cudaERNS_18TensorIteratorBaseEENKUlvE0_clEvENKUlvE0_clEvEUlfE_EEvS4_RKT_EUliE_EEviT1_ --------------------------
	.section	.nv.info._ZN2at6native18elementwise_kernelILi128ELi4EZNS0_15gpu_kernel_implIZZZNS0_16cosh_kernel_cudaERNS_18TensorIteratorBaseEENKUlvE0_clEvENKUlvE0_clEvEUlfE_EEvS4_RKT_EUliE_EEviT1_,"",@"SHT_CUDA_INFO"
	.sectionflags	@""
	.align	4


	//----- nvinfo : EIATTR_CUDA_API_VERSION
	.align		4
        /*0000*/ 	.byte	0x04, 0x37
        /*0002*/ 	.short	(.L_495 - .L_494)
.L_494:
        /*0004*/ 	.word	0x00000082


	//----- nvinfo : EIATTR_KPARAM_INFO
	.align		4
.L_495:
        /*0008*/ 	.byte	0x04, 0x17
        /*000a*/ 	.short	(.L_497 - .L_496)
.L_496:
        /*000c*/ 	.word	0x00000000
        /*0010*/ 	.short	0x0001
        /*0012*/ 	.short	0x0008
        /*0014*/ 	.byte	0x00, 0xf0, 0x61, 0x08


	//----- nvinfo : EIATTR_KPARAM_INFO
	.align		4
.L_497:
        /*0018*/ 	.byte	0x04, 0x17
        /*001a*/ 	.short	(.L_499 - .L_498)
.L_498:
        /*001c*/ 	.word	0x00000000
        /*0020*/ 	.short	0x0000
        /*0022*/ 	.short	0x0000
        /*0024*/ 	.byte	0x00, 0xf0, 0x11, 0x00


	//----- nvinfo : EIATTR_SPARSE_MMA_MASK
	.align		4
.L_499:
        /*0028*/ 	.byte	0x03, 0x50
        /*002a*/ 	.short	0x0000


	//----- nvinfo : EIATTR_MAXREG_COUNT
	.align		4
        /*002c*/ 	.byte	0x03, 0x1b
        /*002e*/ 	.short	0x0080


	//----- nvinfo : EIATTR_EXTERNS
	.align		4
        /*0030*/ 	.byte	0x04, 0x0f
        /*0032*/ 	.short	(.L_501 - .L_500)


	//   ....[0]....
	.align		4
.L_500:
        /*0034*/ 	.word	index@(__assertfail)


	//----- nvinfo : EIATTR_MERCURY_ISA_VERSION
	.align		4
.L_501:
        /*0038*/ 	.byte	0x03, 0x5f
        /*003a*/ 	.short	0x0101


	//----- nvinfo : EIATTR_VRC_CTA_INIT_COUNT
	.align		4
        /*003c*/ 	.byte	0x02, 0x4a
	.zero		1
	.zero		1


	//----- nvinfo : EIATTR_SYSCALL_OFFSETS
	.align		4
        /*0040*/ 	.byte	0x04, 0x46
        /*0042*/ 	.short	(.L_503 - .L_502)


	//   ....[0]....
.L_502:
        /*0044*/ 	.word	0x00002150


	//   ....[1]....
        /*0048*/ 	.word	0x00003000


	//   ....[2]....
        /*004c*/ 	.word	0x00005290


	//   ....[3]....
        /*0050*/ 	.word	0x00005fa0


	//   ....[4]....
        /*0054*/ 	.word	0x00008340


	//   ....[5]....
        /*0058*/ 	.word	0x00009050


	//   ....[6]....
        /*005c*/ 	.word	0x0000b400


	//   ....[7]....
        /*0060*/ 	.word	0x0000c0e0


	//----- nvinfo : EIATTR_EXIT_INSTR_OFFSETS
	.align		4
.L_503:
        /*0064*/ 	.byte	0x04, 0x1c
        /*0066*/ 	.short	(.L_505 - .L_504)


	//   ....[0]....
.L_504:
        /*0068*/ 	.word	0x00009300


	//   ....[1]....
        /*006c*/ 	.word	0x0000b660


	//   ....[2]....
        /*0070*/ 	.word	0x0000b6a0


	//   ....[3]....
        /*0074*/ 	.word	0x0000b730


	//   ....[4]....
        /*0078*/ 	.word	0x0000b760


	//   ....[5]....
        /*007c*/ 	.word	0x0000b790


	//   ....[6]....
        /*0080*/ 	.word	0x0000b810


	//   ....[7]....
        /*0084*/ 	.word	0x0000b840


	//   ....[8]....
        /*0088*/ 	.word	0x0000b8d0


	//   ....[9]....
        /*008c*/ 	.word	0x0000b910


	//   ....[10]....
        /*0090*/ 	.word	0x0000b950


	//   ....[11]....
        /*0094*/ 	.word	0x0000ba20


	//   ....[12]....
        /*0098*/ 	.word	0x0000bb80


	//   ....[13]....
        /*009c*/ 	.word	0x0000bce0


	//   ....[14]....
        /*00a0*/ 	.word	0x0000be30


	//   ....[15]....
        /*00a4*/ 	.word	0x0000be60


	//   ....[16]....
        /*00a8*/ 	.word	0x0000be90


	//   ....[17]....
        /*00ac*/ 	.word	0x0000bf30


	//   ....[18]....
        /*00b0*/ 	.word	0x0000bf80


	//   ....[19]....
        /*00b4*/ 	.word	0x0000c0f0


	//   ....[20]....
        /*00b8*/ 	.word	0x0000c1f0


	//   ....[21]....
        /*00bc*/ 	.word	0x0000c320


	//   ....[22]....
        /*00c0*/ 	.word	0x0000c350


	//----- nvinfo : EIATTR_MAX_THREADS
	.align		4
.L_505:
        /*00c4*/ 	.byte	0x04, 0x05
        /*00c6*/ 	.short	(.L_507 - .L_506)
.L_506:
        /*00c8*/ 	.word	0x00000080
        /*00cc*/ 	.word	0x00000001
        /*00d0*/ 	.word	0x00000001


	//----- nvinfo : EIATTR_CRS_STACK_SIZE
	.align		4
.L_507:
        /*00d4*/ 	.byte	0x04, 0x1e
        /*00d6*/ 	.short	(.L_509 - .L_508)
.L_508:
        /*00d8*/ 	.word	0x00000000


	//----- nvinfo : EIATTR_CBANK_PARAM_SIZE
	.align		4
.L_509:
        /*00dc*/ 	.byte	0x03, 0x19
        /*00de*/ 	.short	0x0220


	//----- nvinfo : EIATTR_PARAM_CBANK
	.align		4
        /*00e0*/ 	.byte	0x04, 0x0a
        /*00e2*/ 	.short	(.L_511 - .L_510)
	.align		4
.L_510:
        /*00e4*/ 	.word	index@(.nv.constant0._ZN2at6native18elementwise_kernelILi128ELi4EZNS0_15gpu_kernel_implIZZZNS0_16cosh_kernel_cudaERNS_18TensorIteratorBaseEENKUlvE0_clEvENKUlvE0_clEvEUlfE_EEvS4_RKT_EUliE_EEviT1_)
        /*00e8*/ 	.short	0x0380
        /*00ea*/ 	.short	0x0220


	//----- nvinfo : EIATTR_SW_WAR
	.align		4
.L_511:
        /*00ec*/ 	.byte	0x04, 0x36
        /*00ee*/ 	.short	(.L_513 - .L_512)
.L_512:
        /*00f0*/ 	.word	0x00000008
.L_513:


//--------------------- .nv.info._ZN2at6native27unrolled_elementwise_kernelIZZZNS0_16cosh_kernel_cudaERNS_18TensorIteratorBaseEENKUlvE0_clEvENKUlvE0_clEvEUlfE_St5arrayIPcLm2EELi4E23TrivialOffsetCalculatorILi1EjESB_NS0_6memory12LoadWithCastILi1EEENSC_13StoreWithCastILi1EEEEEviT_T0_T2_T3_T4_T5_ --------------------------
	.section	.nv.info._ZN2at6native27unrolled_elementwise_kernelIZZZNS0_16cosh_kernel_cudaERNS_18TensorIteratorBaseEENKUlvE0_clEvENKUlvE0_clEvEUlfE_St5arrayIPcLm2EELi4E23TrivialOffsetCalculatorILi1EjESB_NS0_6memory12LoadWithCastILi1EEENSC_13StoreWithCastILi1EEEEEviT_T0_T2_T3_T4_T5_,"",@"SHT_CUDA_INFO"
	.sectionflags	@""
	.align	4


	//----- nvinfo : EIATTR_CUDA_API_VERSION
	.align		4
        /*0000*/ 	.byte	0x04, 0x37
        /*0002*/ 	.short	(.L_515 - .L_514)
.L_514:
        /*0004*/ 	.word	0x00000082


	//----- nvinfo : EIATTR_KPARAM_INFO
	.align		4
.L_515:
        /*0008*/ 	.byte	0x04, 0x17
        /*000a*/ 	.short	(.L_517 - .L_516)
.L_516:
        /*000c*/ 	.word	0x00000000
        /*0010*/ 	.short	0x0006
        /*0012*/ 	.short	0x0024
        /*0014*/ 	.byte	0x00, 0xf0, 0x21, 0x00


	//----- nvinfo : EIATTR_KPARAM_INFO
	.align		4
.L_517:
        /*0018*/ 	.byte	0x04, 0x17
        /*001a*/ 	.short	(.L_519 - .L_518)
.L_518:
        /*001c*/ 	.word	0x00000000
        /*0020*/ 	.short	0x0005
        /*0022*/ 	.short	0x001c
        /*0024*/ 	.byte	0x00, 0xf0, 0x21, 0x00


	//----- nvinfo : EIATTR_KPARAM_INFO
	.align		4
.L_519:
        /*0028*/ 	.byte	0x04, 0x17
        /*002a*/ 	.short	(.L_521 - .L_520)
.L_520:
        /*002c*/ 	.word	0x00000000
        /*0030*/ 	.short	0x0004
        /*0032*/ 	.short	0x0019
        /*0034*/ 	.byte	0x00, 0xf0, 0x05, 0x00


	//----- nvinfo : EIATTR_KPARAM_INFO
	.align		4
.L_521:
        /*0038*/ 	.byte	0x04, 0x17
        /*003a*/ 	.short	(.L_523 - .L_522)
.L_522:
        /*003c*/ 	.word	0x00000000
        /*0040*/ 	.short	0x0003
        /*0042*/ 	.short	0x0018
        /*0044*/ 	.byte	0x00, 0xf0, 0x05, 0x00


	//----- nvinfo : EIATTR_KPARAM_INFO
	.align		4
.L_523:
        /*0048*/ 	.byte	0x04, 0x17
        /*004a*/ 	.short	(.L_525 - .L_524)
.L_524:
        /*004c*/ 	.word	0x00000000
        /*0050*/ 	.short	0x0002
        /*0052*/ 	.short	0x0008
        /*0054*/ 	.byte	0x00, 0xf0, 0x41, 0x00


	//----- nvinfo : EIATTR_KPARAM_INFO
	.align		4
.L_525:
        /*0058*/ 	.byte	0x04, 0x17
        /*005a*/ 	.short	(.L_527 - .L_526)
.L_526:
        /*005c*/ 	.word	0x00000000
        /*0060*/ 	.short	0x0001
        /*0062*/ 	.short	0x0004
        /*0064*/ 	.byte	0x00, 0xf0, 0x05, 0x00


	//----- nvinfo : EIATTR_KPARAM_INFO
	.align		4
.L_527:
        /*0068*/ 	.byte	0x04, 0x17
        /*006a*/ 	.short	(.L_529 - .L_528)
.L_528:
        /*006c*/ 	.word	0x00000000
        /*0070*/ 	.short	0x0000
        /*0072*/ 	.short	0x0000
        /*0074*/ 	.byte	0x00, 0xf0, 0x11, 0x00


	//----- nvinfo : EIATTR_SPARSE_MMA_MASK
	.align		4
.L_529:
        /*0078*/ 	.byte	0x03, 0x50
        /*007a*/ 	.short	0x0000


	//----- nvinfo : EIATTR_MAXREG_COUNT
	.align		4
        /*007c*/ 	.byte	0x03, 0x1b
        /*007e*/ 	.short	0x00ff


	//----- nvinfo : EIATTR_EXTERNS
	.align		4
        /*0080*/ 	.byte	0x04, 0x0f
        /*0082*/ 	.short	(.L_531 - .L_530)


	//   ....[0]....
	.align		4
.L_530:
        /*0084*/ 	.word	index@(__assertfail)


	//----- nvinfo : EIATTR_MERCURY_ISA_VERSION
	.align		4
.L_531:
        /*0088*/ 	.byte	0x03, 0x5f
        /*008a*/ 	.short	0x0101


	//----- nvinfo : EIATTR_VRC_CTA_INIT_COUNT
	.align		4
        /*008c*/ 	.byte	0x02, 0x4a
	.zero		1
	.zero		1


	//----- nvinfo : EIATTR_SYSCALL_OFFSETS
	.align		4
        /*0090*/ 	.byte	0x04, 0x46
        /*0092*/ 	.short	(.L_533 - .L_532)


	//   ....[0]....
.L_532:
        /*0094*/ 	.word	0x00000e60


	//   ....[1]....
        /*0098*/ 	.word	0x00001df0


	//   ....[2]....
        /*009c*/ 	.word	0x00002cf0


	//   ....[3]....
        /*00a0*/ 	.word	0x00003bd0


	//   ....[4]....
        /*00a4*/ 	.word	0x00004fb0


	//   ....[5]....
        /*00a8*/ 	.word	0x00005d50


	//   ....[6]....
        /*00ac*/ 	.word	0x00006bb0


	//   ....[7]....
        /*00b0*/ 	.word	0x00007a10


	//----- nvinfo : EIATTR_EXIT_INSTR_OFFSETS
	.align		4
.L_533:
        /*00b4*/ 	.byte	0x04, 0x1c
        /*00b6*/ 	.short	(.L_535 - .L_534)


	//   ....[0]....
.L_534:
        /*00b8*/ 	.word	0x00006e50


	//   ....[1]....
        /*00bc*/ 	.word	0x00006f90


	//   ....[2]....
        /*00c0*/ 	.word	0x00006fd0


	//   ....[3]....
        /*00c4*/ 	.word	0x00007060


	//   ....[4]....
        /*00c8*/ 	.word	0x00007090


	//   ....[5]....
        /*00cc*/ 	.word	0x000070c0


	//   ....[6]....
        /*00d0*/ 	.word	0x00007140


	//   ....[7]....
        /*00d4*/ 	.word	0x00007170


	//   ....[8]....
        /*00d8*/ 	.word	0x00007200


	//   ....[9]....
        /*00dc*/ 	.word	0x00007240


	//   ....[10]....
        /*00e0*/ 	.word	0x00007280


	//   ....[11]....
        /*00e4*/ 	.word	0x00007350


	//   ....[12]....
        /*00e8*/ 	.word	0x000074b0


	//   ....[13]....
        /*00ec*/ 	.word	0x00007610


	//   ....[14]....
        /*00f0*/ 	.word	0x00007760


	//   ....[15]....
        /*00f4*/ 	.word	0x00007790


	//   ....[16]....
        /*00f8*/ 	.word	0x000077c0


	//   ....[17]....
        /*00fc*/ 	.word	0x00007860


	//   ....[18]....
        /*0100*/ 	.word	0x000078b0


	//   ....[19]....
        /*0104*/ 	.word	0x00007a20


	//   ....[20]....
        /*0108*/ 	.word	0x00007b20


	//   ....[21]....
        /*010c*/ 	.word	0x00007c50


	//   ....[22]....
        /*0110*/ 	.word	0x00007c80


	//----- nvinfo : EIATTR_MAX_THREADS
	.align		4
.L_535:
        /*0114*/ 	.byte	0x04, 0x05
        /*0116*/ 	.short	(.L_537 - .L_536)
.L_536:
        /*0118*/ 	.word	0x00000080
        /*011c*/ 	.word	0x00000001
        /*0120*/ 	.word	0x00000001


	//----- nvinfo : EIATTR_CRS_STACK_SIZE
	.align		4
.L_537:
        /*0124*/ 	.byte	0x04, 0x1e
        /*0126*/ 	.short	(.L_539 - .L_538)
.L_538:
        /*0128*/ 	.word	0x00000000


	//----- nvinfo : EIATTR_CBANK_PARAM_SIZE
	.align		4
.L_539:
        /*012c*/ 	.byte	0x03, 0x19
        /*012e*/ 	.short	0x002c


	//----- nvinfo : EIATTR_PARAM_CBANK
	.align		4
        /*0130*/ 	.byte	0x04, 0x0a
        /*0132*/ 	.short	(.L_541 - .L_540)
	.align		4
.L_540:
        /*0134*/ 	.word	index@(.nv.constant0._ZN2at6native27unrolled_elementwise_kernelIZZZNS0_16cosh_kernel_cudaERNS_18TensorIteratorBaseEENKUlvE0_clEvENKUlvE0_clEvEUlfE_St5arrayIPcLm2EELi4E23TrivialOffsetCalculatorILi1EjESB_NS0_6memory12LoadWithCastILi1EEENSC_13StoreWithCastILi1EEEEEviT_T0_T2_T3_T4_T5_)
        /*0138*/ 	.short	0x0380
        /*013a*/ 	.short	0x002c


	//----- nvinfo : EIATTR_SW_WAR
	.align		4
.L_541:
        /*013c*/ 	.byte	0x04, 0x36
        /*013e*/ 	.short	(.L_543 - .L_542)
.L_542:
        /*0140*/ 	.word	0x00000008
.L_543:


//--------------------- .nv.info._ZN2at6native18elementwise_kernelILi128ELi2EZNS0_22gpu_kernel_impl_nocastIZZZNS0_16cosh_kernel_cudaERNS_18TensorIteratorBaseEENKUlvE0_clEvENKUlvE0_clEvEUlfE_EEvS4_RKT_EUliE_EEviT1_ --------------------------
	.section	.nv.info._ZN2at6native18elementwise_kernelILi128ELi2EZNS0_22gpu_kernel_impl_nocastIZZZNS0_16cosh_kernel_cudaERNS_18TensorIteratorBaseEENKUlvE0_clEvENKUlvE0_clEvEUlfE_EEvS4_RKT_EUliE_EEviT1_,"",@"SHT_CUDA_INFO"
	.sectionflags	@""
	.align	4


	//----- nvinfo : EIATTR_CUDA_API_VERSION
	.align		4
        /*0000*/ 	.byte	0x04, 0x37
        /*0002*/ 	.short	(.L_545 - .L_544)
.L_544:
        /*0004*/ 	.word	0x00000082


	//----- nvinfo : EIATTR_KPARAM_INFO
	.align		4
.L_545:
        /*0008*/ 	.byte	0x04, 0x17
        /*000a*/ 	.short	(.L_547 - .L_546)
.L_546:
        /*000c*/ 	.word	0x00000000
        /*0010*/ 	.short	0x0001
        /*0012*/ 	.short	0x0008
        /*0014*/ 	.byte	0x00, 0xf0, 0x61, 0x08


	//----- nvinfo : EIATTR_KPARAM_INFO
	.align		4
.L_547:
        /*0018*/ 	.byte	0x04, 0x17
        /*001a*/ 	.short	(.L_549 - .L_548)
.L_548:
        /*001c*/ 	.word	0x00000000
        /*0020*/ 	.short	0x0000
        /*0022*/ 	.short	0x0000
        /*0024*/ 	.byte	0x00, 0xf0, 0x11, 0x00


	//----- nvinfo : EIATTR_SPARSE_MMA_MASK
	.align		4
.L_549:
        /*0028*/ 	.byte	0x03, 0x50
        /*002a*/ 	.short	0x0000


	//----- nvinfo : EIATTR_MAXREG_COUNT
	.align		4
        /*002c*/ 	.byte	0x03, 0x1b
        /*002e*/ 	.short	0x0080


	//----- nvinfo : EIATTR_MERCURY_ISA_VERSION
	.align		4
        /*0030*/ 	.byte	0x03, 0x5f
        /*0032*/ 	.short	0x0101


	//----- nvinfo : EIATTR_VRC_CTA_INIT_COUNT
	.align		4
        /*0034*/ 	.byte	0x02, 0x4a
	.zero		1
	.zero		1


	//----- nvinfo : EIATTR_EXIT_INSTR_OFFSETS
	.align		4
        /*0038*/ 	.byte	0x04, 0x1c
        /*003a*/ 	.short	(.L_551 - .L_550)


	//   ....[0]....
.L_550:
        /*003c*/ 	.word	0x00000240


	//   ....[1]....
        /*0040*/ 	.word	0x00000390


	//   ....[2]....
        /*0044*/ 	.word	0x00001850


	//   ....[3]....
        /*0048*/ 	.word	0x00002c70


	//----- nvinfo : EIATTR_MAX_THREADS
	.align		4
.L_551:
        /*004c*/ 	.byte	0x04, 0x05
        /*004e*/ 	.short	(.L_553 - .L_552)
.L_552:
        /*0050*/ 	.word	0x00000080
        /*0054*/ 	.word	0x00000001
        /*0058*/ 	.word	0x00000001


	//----- nvinfo : EIATTR_CRS_STACK_SIZE
	.align		4
.L_553:
        /*005c*/ 	.byte	0x04, 0x1e
        /*005e*/ 	.short	(.L_555 - .L_554)
.L_554:
        /*0060*/ 	.word	0x00000000


	//----- nvinfo : EIATTR_CBANK_PARAM_SIZE
	.align		4
.L_555:
        /*0064*/ 	.byte	0x03, 0x19
        /*0066*/ 	.short	0x0220


	//----- nvinfo : EIATTR_PARAM_CBANK
	.align		4
        /*0068*/ 	.byte	0x04, 0x0a
        /*006a*/ 	.short	(.L_557 - .L_556)
	.align		4
.L_556:
        /*006c*/ 	.word	index@(.nv.constant0._ZN2at6native18elementwise_kernelILi128ELi2EZNS0_22gpu_kernel_impl_nocastIZZZNS0_16cosh_kernel_cudaERNS_18TensorIteratorBaseEENKUlvE0_clEvENKUlvE0_clEvEUlfE_EEvS4_RKT_EUliE_EEviT1_)
        /*0070*/ 	.short	0x0380
        /*0072*/ 	.short	0x0220


	//----- nvinfo : EIATTR_SW_WAR
	.align		4
.L_557:
        /*0074*/ 	.byte	0x04, 0x36
        /*0076*/ 	.short	(.L_559 - .L_558)
.L_558:
        /*0078*/ 	.word	0x00000008
.L_559:


//--------------------- .nv.info._ZN2at6native27unrolled_elementwise_kernelIZZZNS0_16cosh_kernel_cudaERNS_18TensorIteratorBaseEENKUlvE0_clEvENKUlvE0_clEvEUlfE_St5arrayIPcLm2EELi4E23TrivialOffsetCalculatorILi1EjESB_NS0_6memory15LoadWithoutCastENSC_16StoreWithoutCastEEEviT_T0_T2_T3_T4_T5_ --------------------------
	.section	.nv.info._ZN2at6native27unrolled_elementwise_kernelIZZZNS0_16cosh_kernel_cudaERNS_18TensorIteratorBaseEENKUlvE0_clEvENKUlvE0_clEvEUlfE_St5arrayIPcLm2EELi4E23TrivialOffsetCalculatorILi1EjESB_NS0_6memory15LoadWithoutCastENSC_16StoreWithoutCastEEEviT_T0_T2_T3_T4_T5_,"",@"SHT_CUDA_INFO"
	.sectionflags	@""
	.align	4


	//----- nvinfo : EIATTR_CUDA_API_VERSION
	.align		4
        /*0000*/ 	.byte	0x04, 0x37
        /*0002*/ 	.short	(.L_561 - .L_560)
.L_560:
        /*0004*/ 	.word	0x00000082


	//----- nvinfo : EIATTR_KPARAM_INFO
	.align		4
.L_561:
        /*0008*/ 	.byte	0x04, 0x17
        /*000a*/ 	.short	(.L_563 - .L_562)
.L_562:
        /*000c*/ 	.word	0x00000000
        /*0010*/ 	.short	0x0006
        /*0012*/ 	.short	0x001b
        /*0014*/ 	.byte	0x00, 0xf0, 0x05, 0x00


	//----- nvinfo : EIATTR_KPARAM_INFO
	.align		4
.L_563:
        /*0018*/ 	.byte	0x04, 0x17
        /*001a*/ 	.short	(.L_565 - .L_564)
.L_564:
        /*001c*/ 	.word	0x00000000
        /*0020*/ 	.short	0x0005
        /*0022*/ 	.short	0x001a
        /*0024*/ 	.byte	0x00, 0xf0, 0x05, 0x00


	//----- nvinfo : EIATTR_KPARAM_INFO
	.align		4
.L_565:
        /*0028*/ 	.byte	0x04, 0x17
        /*002a*/ 	.short	(.L_567 - .L_566)
.L_566:
        /*002c*/ 	.word	0x00000000
        /*0030*/ 	.short	0x0004
        /*0032*/ 	.short	0x0019
        /*0034*/ 	.byte	0x00, 0xf0, 0x05, 0x00


	//----- nvinfo : EIATTR_KPARAM_INFO
	.align		4
.L_567:
        /*0038*/ 	.byte	0x04, 0x17
        /*003a*/ 	.short	(.L_569 - .L_568)
.L_568:
        /*003c*/ 	.word	0x00000000
        /*0040*/ 	.short	0x0003
        /*0042*/ 	.short	0x0018
        /*0044*/ 	.byte	0x00, 0xf0, 0x05, 0x00


	//----- nvinfo : EIATTR_KPARAM_INFO
	.align		4
.L_569:
        /*0048*/ 	.byte	0x04, 0x17
        /*004a*/ 	.short	(.L_571 - .L_570)
.L_570:
        /*004c*/ 	.word	0x00000000
        /*0050*/ 	.short	0x0002
        /*0052*/ 	.short	0x0008
        /*0054*/ 	.byte	0x00, 0xf0, 0x41, 0x00


	//----- nvinfo : EIATTR_KPARAM_INFO
	.align		4
.L_571:
        /*0058*/ 	.byte	0x04, 0x17
        /*005a*/ 	.short	(.L_573 - .L_572)
.L_572:
        /*005c*/ 	.word	0x00000000
        /*0060*/ 	.short	0x0001
        /*0062*/ 	.short	0x0004
        /*0064*/ 	.byte	0x00, 0xf0, 0x05, 0x00


	//----- nvinfo : EIATTR_KPARAM_INFO
	.align		4
.L_573:
        /*0068*/ 	.byte	0x04, 0x17
        /*006a*/ 	.short	(.L_575 - .L_574)
.L_574:
        /*006c*/ 	.word	0x00000000
        /*0070*/ 	.short	0x0000
        /*0072*/ 	.short	0x0000
        /*0074*/ 	.byte	0x00, 0xf0, 0x11, 0x00


	//----- nvinfo : EIATTR_SPARSE_MMA_MASK
	.align		4
.L_575:
        /*0078*/ 	.byte	0x03, 0x50
        /*007a*/ 	.short	0x0000


	//----- nvinfo : EIATTR_MAXREG_COUNT
	.align		4
        /*007c*/ 	.byte	0x03, 0x1b
        /*007e*/ 	.short	0x00ff


	//----- nvinfo : EIATTR_MERCURY_ISA_VERSION
	.align		4
        /*0080*/ 	.byte	0x03, 0x5f
        /*0082*/ 	.short	0x0101


	//----- nvinfo : EIATTR_VRC_CTA_INIT_COUNT
	.align		4
        /*0084*/ 	.byte	0x02, 0x4a
	.zero		1
	.zero		1


	//----- nvinfo : EIATTR_EXIT_INSTR_OFFSETS
	.align		4
        /*0088*/ 	.byte	0x04, 0x1c
        /*008a*/ 	.short	(.L_577 - .L_576)


	//   ....[0]....
.L_576:
        /*008c*/ 	.word	0x00000890


	//   ....[1]....
        /*0090*/ 	.word	0x000008e0


	//----- nvinfo : EIATTR_MAX_THREADS
	.align		4
.L_577:
        /*0094*/ 	.byte	0x04, 0x05
        /*0096*/ 	.short	(.L_579 - .L_578)
.L_578:
        /*0098*/ 	.word	0x00000080
        /*009c*/ 	.word	0x00000001
        /*00a0*/ 	.word	0x00000001


	//----- nvinfo : EIATTR_CRS_STACK_SIZE
	.align		4
.L_579:
        /*00a4*/ 	.byte	0x04, 0x1e
        /*00a6*/ 	.short	(.L_581 - .L_580)
.L_580:
        /*00a8*/ 	.word	0x00000000


	//----- nvinfo : EIATTR_CBANK_PARAM_SIZE
	.align		4
.L_581:
        /*00ac*/ 	.byte	0x03, 0x19
        /*00ae*/ 	.short	0x001c


	//----- nvinfo : EIATTR_PARAM_CBANK
	.align		4
        /*00b0*/ 	.byte	0x04, 0x0a
        /*00b2*/ 	.short	(.L_583 - .L_582)
	.align		4
.L_582:
        /*00b4*/ 	.word	index@(.nv.constant0._ZN2at6native27unrolled_elementwise_kernelIZZZNS0_16cosh_kernel_cudaERNS_18TensorIteratorBaseEENKUlvE0_clEvENKUlvE0_clEvEUlfE_St5arrayIPcLm2EELi4E23TrivialOffsetCalculatorILi1EjESB_NS0_6memory15LoadWithoutCastENSC_16StoreWithoutCastEEEviT_T0_T2_T3_T4_T5_)
        /*00b8*/ 	.short	0x0380
        /*00ba*/ 	.short	0x001c


	//----- nvinfo : EIATTR_SW_WAR
	.align		4
.L_583:
        /*00bc*/ 	.byte	0x04, 0x36
        /*00be*/ 	.short	(.L_585 - .L_584)
.L_584:
        /*00c0*/ 	.word	0x00000008
.L_585:


//--------------------- .nv.info._ZN2at6native29vectorized_elementwise_kernelILi2EZZZNS0_16cosh_kernel_cudaERNS_18TensorIteratorBaseEENKUlvE0_clEvENKUlvE0_clEvEUlfE_St5arrayIPcLm2EEEEviT0_T1_ --------------------------
	.section	.nv.info._ZN2at6native29vectorized_elementwise_kernelILi2EZZZNS0_16cosh_kernel_cudaERNS_18TensorIteratorBaseEENKUlvE0_clEvENKUlvE0_clEvEUlfE_St5arrayIPcLm2EEEEviT0_T1_,"",@"SHT_CUDA_INFO"
	.sectionflags	@""
	.align	4


	//----- nvinfo : EIATTR_CUDA_API_VERSION
	.align		4
        /*0000*/ 	.byte	0x04, 0x37
        /*0002*/ 	.short	(.L_587 - .L_586)
.L_586:
        /*0004*/ 	.word	0x00000082


	//----- nvinfo : EIATTR_KPARAM_INFO
	.align		4
.L_587:
        /*0008*/ 	.byte	0x04, 0x17
        /*000a*/ 	.short	(.L_589 - .L_588)
.L_588:
        /*000c*/ 	.word	0x00000000
        /*0010*/ 	.short	0x0002
        /*0012*/ 	.short	0x0008
        /*0014*/ 	.byte	0x00, 0xf0, 0x41, 0x00


	//----- nvinfo : EIATTR_KPARAM_INFO
	.align		4
.L_589:
        /*0018*/ 	.byte	0x04, 0x17
        /*001a*/ 	.short	(.L_591 - .L_590)
.L_590:
        /*001c*/ 	.word	0x00000000
        /*0020*/ 	.short	0x0001
        /*0022*/ 	.short	0x0004
        /*0024*/ 	.byte	0x00, 0xf0, 0x05, 0x00


	//----- nvinfo : EIATTR_KPARAM_INFO
	.align		4
.L_591:
        /*0028*/ 	.byte	0x04, 0x17
        /*002a*/ 	.short	(.L_593 - .L_592)
.L_592:
        /*002c*/ 	.word	0x00000000
        /*0030*/ 	.short	0x0000
        /*0032*/ 	.short	0x0000
        /*0034*/ 	.byte	0x00, 0xf0, 0x11, 0x00


	//----- nvinfo : EIATTR_SPARSE_MMA_MASK
	.align		4
.L_593:
        /*0038*/ 	.byte	0x03, 0x50
        /*003a*/ 	.short	0x0000


	//----- nvinfo : EIATTR_MAXREG_COUNT
	.align		4
        /*003c*/ 	.byte	0x03, 0x1b
        /*003e*/ 	.short	0x00ff


	//----- nvinfo : EIATTR_MERCURY_ISA_VERSION
	.align		4
        /*0040*/ 	.byte	0x03, 0x5f
        /*0042*/ 	.short	0x0101


	//----- nvinfo : EIATTR_VRC_CTA_INIT_COUNT
	.align		4
        /*0044*/ 	.byte	0x02, 0x4a
	.zero		1
	.zero		1


	//----- nvinfo : EIATTR_EXIT_INSTR_OFFSETS
	.align		4
        /*0048*/ 	.byte	0x04, 0x1c
        /*004a*/ 	.short	(.L_595 - .L_594)


	//   ....[0]....
.L_594:
        /*004c*/ 	.word	0x000011b0


	//   ....[1]....
        /*0050*/ 	.word	0x00001200


	//   ....[2]....
        /*0054*/ 	.word	0x00001a90


	//----- nvinfo : EIATTR_MAX_THREADS
	.align		4
.L_595:
        /*0058*/ 	.byte	0x04, 0x05
        /*005a*/ 	.short	(.L_597 - .L_596)
.L_596:
        /*005c*/ 	.word	0x00000080
        /*0060*/ 	.word	0x00000001
        /*0064*/ 	.word	0x00000001


	//----- nvinfo : EIATTR_CRS_STACK_SIZE
	.align		4
.L_597:
        /*0068*/ 	.byte	0x04, 0x1e
        /*006a*/ 	.short	(.L_599 - .L_598)
.L_598:
        /*006c*/ 	.word	0x00000000


	//----- nvinfo : EIATTR_CBANK_PARAM_SIZE
	.align		4
.L_599:
        /*0070*/ 	.byte	0x03, 0x19
        /*0072*/ 	.short	0x0018


	//----- nvinfo : EIATTR_PARAM_CBANK
	.align		4
        /*0074*/ 	.byte	0x04, 0x0a
        /*0076*/ 	.short	(.L_601 - .L_600)
	.align		4
.L_600:
        /*0078*/ 	.word	index@(.nv.constant0._ZN2at6native29vectorized_elementwise_kernelILi2EZZZNS0_16cosh_kernel_cudaERNS_18TensorIteratorBaseEENKUlvE0_clEvENKUlvE0_clEvEUlfE_St5arrayIPcLm2EEEEviT0_T1_)
        /*007c*/ 	.short	0x0380
        /*007e*/ 	.short	0x0018


	//----- nvinfo : EIATTR_SW_WAR
	.align		4
.L_601:
        /*0080*/ 	.byte	0x04, 0x36
        /*0082*/ 	.short	(.L_603 - .L_602)
.L_602:
        /*0084*/ 	.word	0x00000008
.L_603:


//--------------------- .nv.info._ZN2at6native29vectorized_elementwise_kernelILi4EZZZNS0_16cosh_kernel_cudaERNS_18TensorIteratorBaseEENKUlvE0_clEvENKUlvE0_clEvEUlfE_St5arrayIPcLm2EEEEviT0_T1_ --------------------------
	.section	.nv.info._ZN2at6native29vectorized_elementwise_kernelILi4EZZZNS0_16cosh_kernel_cudaERNS_18TensorIteratorBaseEENKUlvE0_clEvENKUlvE0_clEvEUlfE_St5arrayIPcLm2EEEEviT0_T1_,"",@"SHT_CUDA_INFO"
	.sectionflags	@""
	.align	4


	//----- nvinfo : EIATTR_CUDA_API_VERSION
	.align		4
        /*0000*/ 	.byte	0x04, 0x37
        /*0002*/ 	.short	(.L_605 - .L_604)
.L_604:
        /*0004*/ 	.word	0x00000082


	//----- nvinfo : EIATTR_KPARAM_INFO
	.align		4
.L_605:
        /*0008*/ 	.byte	0x04, 0x17
        /*000a*/ 	.short	(.L_607 - .L_606)
.L_606:
        /*000c*/ 	.word	0x00000000
        /*0010*/ 	.short	0x0002
        /*0012*/ 	.short	0x0008
        /*0014*/ 	.byte	0x00, 0xf0, 0x41, 0x00


	//----- nvinfo : EIATTR_KPARAM_INFO
	.align		4
.L_607:
        /*0018*/ 	.byte	0x04, 0x17
        /*001a*/ 	.short	(.L_609 - .L_608)
.L_608:
        /*001c*/ 	.word	0x00000000
        /*0020*/ 	.short	0x0001
        /*0022*/ 	.short	0x0004
        /*0024*/ 	.byte	0x00, 0xf0, 0x05, 0x00


	//----- nvinfo : EIATTR_KPARAM_INFO
	.align		4
.L_609:
        /*0028*/ 	.byte	0x04, 0x17
        /*002a*/ 	.short	(.L_611 - .L_610)
.L_610:
        /*002c*/ 	.word	0x00000000
        /*0030*/ 	.short	0x0000
        /*0032*/ 	.short	0x0000
        /*0034*/ 	.byte	0x00, 0xf0, 0x11, 0x00


	//----- nvinfo : EIATTR_SPARSE_MMA_MASK
	.align		4
.L_611:
        /*0038*/ 	.byte	0x03, 0x50
        /*003a*/ 	.short	0x0000


	//----- nvinfo : EIATTR_MAXREG_COUNT
	.align		4
        /*003c*/ 	.byte	0x03, 0x1b
        /*003e*/ 	.short	0x00ff


	//----- nvinfo : EIATTR_MERCURY_ISA_VERSION
	.align		4
        /*0040*/ 	.byte	0x03, 0x5f
        /*0042*/ 	.short	0x0101


	//----- nvinfo : EIATTR_VRC_CTA_INIT_COUNT
	.align		4
        /*0044*/ 	.byte	0x02, 0x4a
	.zero		1
	.zero		1


	//----- nvinfo : EIATTR_EXIT_INSTR_OFFSETS
	.align		4
        /*0048*/ 	.byte	0x04, 0x1c
        /*004a*/ 	.short	(.L_613 - .L_612)


	//   ....[0]....
.L_612:
        /*004c*/ 	.word	0x000011b0


	//   ....[1]....
        /*0050*/ 	.word	0x00001200


	//   ....[2]....
        /*0054*/ 	.word	0x00001a50


	//----- nvinfo : EIATTR_MAX_THREADS
	.align		4
.L_613:
        /*0058*/ 	.byte	0x04, 0x05
        /*005a*/ 	.short	(.L_615 - .L_614)
.L_614:
        /*005c*/ 	.word	0x00000080
        /*0060*/ 	.word	0x00000001
        /*0064*/ 	.word	0x00000001


	//----- nvinfo : EIATTR_CRS_STACK_SIZE
	.align		4
.L_615:
        /*0068*/ 	.byte	0x04, 0x1e
        /*006a*/ 	.short	(.L_617 - .L_616)
.L_616:
        /*006c*/ 	.word	0x00000000


	//----- nvinfo : EIATTR_CBANK_PARAM_SIZE
	.align		4
.L_617:
        /*0070*/ 	.byte	0x03, 0x19
        /*0072*/ 	.short	0x0018


	//----- nvinfo : EIATTR_PARAM_CBANK
	.align		4
        /*0074*/ 	.byte	0x04, 0x0a
        /*0076*/ 	.short	(.L_619 - .L_618)
	.align		4
.L_618:
        /*0078*/ 	.word	index@(.nv.constant0._ZN2at6native29vectorized_elementwise_kernelILi4EZZZNS0_16cosh_kernel_cudaERNS_18TensorIteratorBaseEENKUlvE0_clEvENKUlvE0_clEvEUlfE_St5arrayIPcLm2EEEEviT0_T1_)
        /*007c*/ 	.short	0x0380
        /*007e*/ 	.short	0x0018


	//----- nvinfo : EIATTR_SW_WAR
	.align		4
.L_619:
        /*0080*/ 	.byte	0x04, 0x36
        /*0082*/ 	.short	(.L_621 - .L_620)
.L_620:
        /*0084*/ 	.word	0x00000008
.L_621:


//--------------------- .nv.info._ZN2at6native29vectorized_elementwise_kernelILi8EZZZNS0_16cosh_kernel_cudaERNS_18TensorIteratorBaseEENKUlvE0_clEvENKUlvE0_clEvEUlfE_St5arrayIPcLm2EEEEviT0_T1_ --------------------------
	.section	.nv.info._ZN2at6native29vectorized_elementwise_kernelILi8EZZZNS0_16cosh_kernel_cudaERNS_18TensorIteratorBaseEENKUlvE0_clEvENKUlvE0_clEvEUlfE_St5arrayIPcLm2EEEEviT0_T1_,"",@"SHT_CUDA_INFO"
	.sectionflags	@""
	.align	4


	//----- nvinfo : EIATTR_CUDA_API_VERSION
	.align		4
        /*0000*/ 	.byte	0x04, 0x37
        /*0002*/ 	.short	(.L_623 - .L_622)
.L_622:
        /*0004*/ 	.word	0x00000082


	//----- nvinfo : EIATTR_KPARAM_INFO
	.align		4
.L_623:
        /*0008*/ 	.byte	0x04, 0x17
        /*000a*/ 	.short	(.L_625 - .L_624)
.L_624:
        /*000c*/ 	.word	0x00000000
        /*0010*/ 	.short	0x0002
        /*0012*/ 	.short	0x0008
        /*0014*/ 	.byte	0x00, 0xf0, 0x41, 0x00


	//----- nvinfo : EIATTR_KPARAM_INFO
	.align		4
.L_625:
        /*0018*/ 	.byte	0x04, 0x17
        /*001a*/ 	.short	(.L_627 - .L_626)
.L_626:
        /*001c*/ 	.word	0x00000000
        /*0020*/ 	.short	0x0001
        /*0022*/ 	.short	0x0004
        /*0024*/ 	.byte	0x00, 0xf0, 0x05, 0x00


	//----- nvinfo : EIATTR_KPARAM_INFO
	.align		4
.L_627:
        /*0028*/ 	.byte	0x04, 0x17
        /*002a*/ 	.short	(.L_629 - .L_628)
.L_628:
        /*002c*/ 	.word	0x00000000
        /*0030*/ 	.short	0x0000
        /*0032*/ 	.short	0x0000
        /*0034*/ 	.byte	0x00, 0xf0, 0x11, 0x00


	//----- nvinfo : EIATTR_SPARSE_MMA_MASK
	.align		4
.L_629:
        /*0038*/ 	.byte	0x03, 0x50
        /*003a*/ 	.short	0x0000


	//----- nvinfo : EIATTR_MAXREG_COUNT
	.align		4
        /*003c*/ 	.byte	0x03, 0x1b
        /*003e*/ 	.short	0x00ff


	//----- nvinfo : EIATTR_MERCURY_ISA_VERSION
	.align		4
        /*0040*/ 	.byte	0x03, 0x5f
        /*0042*/ 	.short	0x0101


	//----- nvinfo : EIATTR_VRC_CTA_INIT_COUNT
	.align		4
        /*0044*/ 	.byte	0x02, 0x4a
	.zero		1
	.zero		1


	//----- nvinfo : EIATTR_EXIT_INSTR_OFFSETS
	.align		4
        /*0048*/ 	.byte	0x04, 0x1c
        /*004a*/ 	.short	(.L_631 - .L_630)


	//   ....[0]....
.L_630:
        /*004c*/ 	.word	0x00000010


	//----- nvinfo : EIATTR_MAX_THREADS
	.align		4
.L_631:
        /*0050*/ 	.byte	0x04, 0x05
        /*0052*/ 	.short	(.L_633 - .L_632)
.L_632:
        /*0054*/ 	.word	0x00000080
        /*0058*/ 	.word	0x00000001
        /*005c*/ 	.word	0x00000001


	//----- nvinfo : EIATTR_CBANK_PARAM_SIZE
	.align		4
.L_633:
        /*0060*/ 	.byte	0x03, 0x19
        /*0062*/ 	.short	0x0018


	//----- nvinfo : EIATTR_PARAM_CBANK
	.align		4
        /*0064*/ 	.byte	0x04, 0x0a
        /*0066*/ 	.short	(.L_635 - .L_634)
	.align		4
.L_634:
        /*0068*/ 	.word	index@(.nv.constant0._ZN2at6native29vectorized_elementwise_kernelILi8EZZZNS0_16cosh_kernel_cudaERNS_18TensorIteratorBaseEENKUlvE0_clEvENKUlvE0_clEvEUlfE_St5arrayIPcLm2EEEEviT0_T1_)
        /*006c*/ 	.short	0x0380
        /*006e*/ 	.short	0x0018


	//----- nvinfo : EIATTR_SW_WAR
	.align		4
.L_635:
        /*0070*/ 	.byte	0x04, 0x36
        /*0072*/ 	.short	(.L_637 - .L_636)
.L_636:
        /*0074*/ 	.word	0x00000008
.L_637:


//--------------------- .nv.info._ZN2at6native18elementwise_kernelILi128ELi4EZNS0_15gpu_kernel_implIZZZNS0_16cosh_kernel_cudaERNS_18TensorIteratorBaseEENKUlvE0_clEvENKUlvE_clEvEUldE_EEvS4_RKT_EUliE_EEviT1_ --------------------------
	.section	.nv.info._ZN2at6native18elementwise_kernelILi128ELi4EZNS0_15gpu_kernel_implIZZZNS0_16cosh_kernel_cudaERNS_18TensorIteratorBaseEENKUlvE0_clEvENKUlvE_clEvEUldE_EEvS4_RKT_EUliE_EEviT1_,"",@"SHT_CUDA_INFO"
	.sectionflags	@""
	.align	4


	//----- nvinfo : EIATTR_CUDA_API_VERSION
	.align		4
        /*0000*/ 	.byte	0x04, 0x37
        /*0002*/ 	.short	(.L_639 - .L_638)
.L_638:
        /*0004*/ 	.word	0x00000082


	//----- nvinfo : EIATTR_KPARAM_INFO
	.align		4
.L_639:
        /*0008*/ 	.byte	0x04, 0x17
        /*000a*/ 	.short	(.L_641 - .L_640)
.L_640:
        /*000c*/ 	.word	0x00000000
        /*0010*/ 	.short	0x0001
        /*0012*/ 	.short	0x0008
        /*0014*/ 	.byte	0x00, 0xf0, 0x61, 0x08


	//----- nvinfo : EIATTR_KPARAM_INFO
	.align		4
.L_641:
        /*0018*/ 	.byte	0x04, 0x17
        /*001a*/ 	.short	(.L_643 - .L_642)
.L_642:
        /*001c*/ 	.word	0x00000000
        /*0020*/ 	.short	0x0000
        /*0022*/ 	.short	0x0000
        /*0024*/ 	.byte	0x00, 0xf0, 0x11, 0x00


	//----- nvinfo : EIATTR_SPARSE_MMA_MASK
	.align		4
.L_643:
        /*0028*/ 	.byte	0x03, 0x50
        /*002a*/ 	.short	0x0000


	//----- nvinfo : EIATTR_MAXREG_COUNT
	.align		4
        /*002c*/ 	.byte	0x03, 0x1b
        /*002e*/ 	.short	0x0080


	//----- nvinfo : EIATTR_EXTERNS
	.align		4
        /*0030*/ 	.byte	0x04, 0x0f
        /*0032*/ 	.short	(.L_645 - .L_644)


	//   ....[0]....
	.align		4
.L_644:
        /*0034*/ 	.word	index@(__assertfail)


	//----- nvinfo : EIATTR_MERCURY_ISA_VERSION
	.align		4
.L_645:
        /*0038*/ 	.byte	0x03, 0x5f
        /*003a*/ 	.short	0x0101


	//----- nvinfo : EIATTR_VRC_CTA_INIT_COUNT
	.align		4
        /*003c*/ 	.byte	0x02, 0x4a
	.zero		1
	.zero		1


	//----- nvinfo : EIATTR_SYSCALL_OFFSETS
	.align		4
        /*0040*/ 	.byte	0x04, 0x46
        /*0042*/ 	.short	(.L_647 - .L_646)


	//   ....[0]....
.L_646:
        /*0044*/ 	.word	0x00002180


	//   ....[1]....
        /*0048*/ 	.word	0x00003c60


	//   ....[2]....
        /*004c*/ 	.word	0x00005ff0


	//   ....[3]....
        /*0050*/ 	.word	0x000077c0


	//   ....[4]....
        /*0054*/ 	.word	0x00009d80


	//   ....[5]....
        /*0058*/ 	.word	0x0000b550


	//   ....[6]....
        /*005c*/ 	.word	0x0000db20


	//   ....[7]....
        /*0060*/ 	.word	0x0000f2d0


	//----- nvinfo : EIATTR_EXIT_INSTR_OFFSETS
	.align		4
.L_647:
        /*0064*/ 	.byte	0x04, 0x1c
        /*0066*/ 	.short	(.L_649 - .L_648)


	//   ....[0]....
.L_648:
        /*0068*/ 	.word	0x0000b9b0


	//   ....[1]....
        /*006c*/ 	.word	0x0000e4a0


	//   ....[2]....
        /*0070*/ 	.word	0x0000e4e0


	//   ....[3]....
        /*0074*/ 	.word	0x0000e570


	//   ....[4]....
        /*0078*/ 	.word	0x0000e5a0


	//   ....[5]....
        /*007c*/ 	.word	0x0000e5d0


	//   ....[6]....
        /*0080*/ 	.word	0x0000e6e0


	//   ....[7]....
        /*0084*/ 	.word	0x0000e7a0


	//   ....[8]....
        /*0088*/ 	.word	0x0000e8c0


	//   ....[9]....
        /*008c*/ 	.word	0x0000e990


	//   ....[10]....
        /*0090*/ 	.word	0x0000e9b0


	//   ....[11]....
        /*0094*/ 	.word	0x0000ea80


	//   ....[12]....
        /*0098*/ 	.word	0x0000ec70


	//   ....[13]....
        /*009c*/ 	.word	0x0000ee60


	//   ....[14]....
        /*00a0*/ 	.word	0x0000f040


	//   ....[15]....
        /*00a4*/ 	.word	0x0000f070


	//   ....[16]....
        /*00a8*/ 	.word	0x0000f0a0


	//   ....[17]....
        /*00ac*/ 	.word	0x0000f140


	//   ....[18]....
        /*00b0*/ 	.word	0x0000f170


	//   ....[19]....
        /*00b4*/ 	.word	0x0000f2e0


	//   ....[20]....
        /*00b8*/ 	.word	0x0000f470


	//   ....[21]....
        /*00bc*/ 	.word	0x0000f630


	//   ....[22]....
        /*00c0*/ 	.word	0x0000f6f0


	//----- nvinfo : EIATTR_MAX_THREADS
	.align		4
.L_649:
        /*00c4*/ 	.byte	0x04, 0x05
        /*00c6*/ 	.short	(.L_651 - .L_650)
.L_650:
        /*00c8*/ 	.word	0x00000080
        /*00cc*/ 	.word	0x00000001
        /*00d0*/ 	.word	0x00000001


	//----- nvinfo : EIATTR_CRS_STACK_SIZE
	.align		4
.L_651:
        /*00d4*/ 	.byte	0x04, 0x1e
        /*00d6*/ 	.short	(.L_653 - .L_652)
.L_652:
        /*00d8*/ 	.word	0x00000000


	//----- nvinfo : EIATTR_CBANK_PARAM_SIZE
	.align		4
.L_653:
        /*00dc*/ 	.byte	0x03, 0x19
        /*00de*/ 	.short	0x0220


	//----- nvinfo : EIATTR_PARAM_CBANK
	.align		4
        /*00e0*/ 	.byte	0x04, 0x0a
        /*00e2*/ 	.short	(.L_655 - .L_654)
	.align		4
.L_654:
        /*00e4*/ 	.word	index@(.nv.constant0._ZN2at6native18elementwise_kernelILi128ELi4EZNS0_15gpu_kernel_implIZZZNS0_16cosh_kernel_cudaERNS_18TensorIteratorBaseEENKUlvE0_clEvENKUlvE_clEvEUldE_EEvS4_RKT_EUliE_EEviT1_)
        /*00e8*/ 	.short	0x0380
        /*00ea*/ 	.short	0x0220


	//----- nvinfo : EIATTR_SW_WAR
	.align		4
.L_655:
        /*00ec*/ 	.byte	0x04, 0x36
        /*00ee*/ 	.short	(.L_657 - .L_656)
.L_656:
        /*00f0*/ 	.word	0x00000008
.L_657:


//--------------------- .nv.info._ZN2at6native27unrolled_elementwise_kernelIZZZNS0_16cosh_kernel_cudaERNS_18TensorIteratorBaseEENKUlvE0_clEvENKUlvE_clEvEUldE_St5arrayIPcLm2EELi4E23TrivialOffsetCalculatorILi1EjESB_NS0_6memory12LoadWithCastILi1EEENSC_13StoreWithCastILi1EEEEEviT_T0_T2_T3_T4_T5_ --------------------------
	.section	.nv.info._ZN2at6native27unrolled_elementwise_kernelIZZZNS0_16cosh_kernel_cudaERNS_18TensorIteratorBaseEENKUlvE0_clEvENKUlvE_clEvEUldE_St5arrayIPcLm2EELi4E23TrivialOffsetCalculatorILi1EjESB_NS0_6memory12LoadWithCastILi1EEENSC_13StoreWithCastILi1EEEEEviT_T0_T2_T3_T4_T5_,"",@"SHT_CUDA_INFO"
	.sectionflags	@""
	.align	4


	//----- nvinfo : EIATTR_CUDA_API_VERSION
	.align		4
        /*0000*/ 	.byte	0x04, 0x37
        /*0002*/ 	.short	(.L_659 - .L_658)
.L_658:
        /*0004*/ 	.word	0x00000082


	//----- nvinfo : EIATTR_KPARAM_INFO
	.align		4
.L_659:
        /*0008*/ 	.byte	0x04, 0x17
        /*000a*/ 	.short	(.L_661 - .L_660)
.L_660:
        /*000c*/ 	.word	0x00000000
        /*0010*/ 	.short	0x0006
        /*0012*/ 	.short	0x0024
        /*0014*/ 	.byte	0x00, 0xf0, 0x21, 0x00


	//----- nvinfo : EIATTR_KPARAM_INFO
	.align		4
.L_661:
        /*0018*/ 	.byte	0x04, 0x17
        /*001a*/ 	.short	(.L_663 - .L_662)
.L_662:
        /*001c*/ 	.word	0x00000000
        /*0020*/ 	.short	0x0005
        /*0022*/ 	.short	0x001c
        /*0024*/ 	.byte	0x00, 0xf0, 0x21, 0x00


	//----- nvinfo : EIATTR_KPARAM_INFO
	.align		4
.L_663:
        /*0028*/ 	.byte	0x04, 0x17
        /*002a*/ 	.short	(.L_665 - .L_664)
.L_664:
        /*002c*/ 	.word	0x00000000
        /*0030*/ 	.short	0x0004
        /*0032*/ 	.short	0x0019
        /*0034*/ 	.byte	0x00, 0xf0, 0x05, 0x00


	//----- nvinfo : EIATTR_KPARAM_INFO
	.align		4
.L_665:
        /*0038*/ 	.byte	0x04, 0x17
        /*003a*/ 	.short	(.L_667 - .L_666)
.L_666:
        /*003c*/ 	.word	0x00000000
        /*0040*/ 	.short	0x0003
        /*0042*/ 	.short	0x0018
        /*0044*/ 	.byte	0x00, 0xf0, 0x05, 0x00


	//----- nvinfo : EIATTR_KPARAM_INFO
	.align		4
.L_667:
        /*0048*/ 	.byte	0x04, 0x17
        /*004a*/ 	.short	(.L_669 - .L_668)
.L_668:
        /*004c*/ 	.word	0x00000000
        /*0050*/ 	.short	0x0002
        /*0052*/ 	.short	0x0008
        /*0054*/ 	.byte	0x00, 0xf0, 0x41, 0x00


	//----- nvinfo : EIATTR_KPARAM_INFO
	.align		4
.L_669:
        /*0058*/ 	.byte	0x04, 0x17
        /*005a*/ 	.short	(.L_671 - .L_670)
.L_670:
        /*005c*/ 	.word	0x00000000
        /*0060*/ 	.short	0x0001
        /*0062*/ 	.short	0x0004
        /*0064*/ 	.byte	0x00, 0xf0, 0x05, 0x00


	//----- nvinfo : EIATTR_KPARAM_INFO
	.align		4
.L_671:
        /*0068*/ 	.byte	0x04, 0x17
        /*006a*/ 	.short	(.L_673 - .L_672)
.L_672:
        /*006c*/ 	.word	0x00000000
        /*0070*/ 	.short	0x0000
        /*0072*/ 	.short	0x0000
        /*0074*/ 	.byte	0x00, 0xf0, 0x11, 0x00


	//----- nvinfo : EIATTR_SPARSE_MMA_MASK
	.align		4
.L_673:
        /*0078*/ 	.byte	0x03, 0x50
        /*007a*/ 	.short	0x0000


	//----- nvinfo : EIATTR_MAXREG_COUNT
	.align		4
        /*007c*/ 	.byte	0x03, 0x1b
        /*007e*/ 	.short	0x00ff


	//----- nvinfo : EIATTR_EXTERNS
	.align		4
        /*0080*/ 	.byte	0x04, 0x0f
        /*0082*/ 	.short	(.L_675 - .L_674)


	//   ....[0]....
	.align		4
.L_674:
        /*0084*/ 	.word	index@(__assertfail)


	//----- nvinfo : EIATTR_MERCURY_ISA_VERSION
	.align		4
.L_675:
        /*0088*/ 	.byte	0x03, 0x5f
        /*008a*/ 	.short	0x0101


	//----- nvinfo : EIATTR_VRC_CTA_INIT_COUNT
	.align		4
        /*008c*/ 	.byte	0x02, 0x4a
	.zero		1
	.zero		1


	//----- nvinfo : EIATTR_SYSCALL_OFFSETS
	.align		4
        /*0090*/ 	.byte	0x04, 0x46
        /*0092*/ 	.short	(.L_677 - .L_676)


	//   ....[0]....
.L_676:
        /*0094*/ 	.word	0x00000e80


	//   ....[1]....
        /*0098*/ 	.word	0x00001ec0


	//   ....[2]....
        /*009c*/ 	.word	0x00002e40


	//   ....[3]....
        /*00a0*/ 	.word	0x00003d80


	//   ....[4]....
        /*00a4*/ 	.word	0x00007260


	//   ....[5]....
        /*00a8*/ 	.word	0x00008440


	//   ....[6]....
        /*00ac*/ 	.word	0x00009800


	//   ....[7]....
        /*00b0*/ 	.word	0x0000abc0


	//----- nvinfo : EIATTR_EXIT_INSTR_OFFSETS
	.align		4
.L_677:
        /*00b4*/ 	.byte	0x04, 0x1c
        /*00b6*/ 	.short	(.L_679 - .L_678)


	//   ....[0]....
.L_678:
        /*00b8*/ 	.word	0x00009c50


	//   ....[1]....
        /*00bc*/ 	.word	0x00009d90


	//   ....[2]....
        /*00c0*/ 	.word	0x00009dd0


	//   ....[3]....
        /*00c4*/ 	.word	0x00009e60


	//   ....[4]....
        /*00c8*/ 	.word	0x00009e90


	//   ....[5]....
        /*00cc*/ 	.word	0x00009ec0


	//   ....[6]....
        /*00d0*/ 	.word	0x00009fd0


	//   ....[7]....
        /*00d4*/ 	.word	0x0000a090


	//   ....[8]....
        /*00d8*/ 	.word	0x0000a1b0


	//   ....[9]....
        /*00dc*/ 	.word	0x0000a280


	//   ....[10]....
        /*00e0*/ 	.word	0x0000a2a0


	//   ....[11]....
        /*00e4*/ 	.word	0x0000a370


	//   ....[12]....
        /*00e8*/ 	.word	0x0000a560


	//   ....[13]....
        /*00ec*/ 	.word	0x0000a750


	//   ....[14]....
        /*00f0*/ 	.word	0x0000a930


	//   ....[15]....
        /*00f4*/ 	.word	0x0000a960


	//   ....[16]....
        /*00f8*/ 	.word	0x0000a990


	//   ....[17]....
        /*00fc*/ 	.word	0x0000aa30


	//   ....[18]....
        /*0100*/ 	.word	0x0000aa60


	//   ....[19]....
        /*0104*/ 	.word	0x0000abd0


	//   ....[20]....
        /*0108*/ 	.word	0x0000ad60


	//   ....[21]....
        /*010c*/ 	.word	0x0000af20


	//   ....[22]....
        /*0110*/ 	.word	0x0000afe0


	//----- nvinfo : EIATTR_MAX_THREADS
	.align		4
.L_679:
        /*0114*/ 	.byte	0x04, 0x05
        /*0116*/ 	.short	(.L_681 - .L_680)
.L_680:
        /*0118*/ 	.word	0x00000080
        /*011c*/ 	.word	0x00000001
        /*0120*/ 	.word	0x00000001


	//----- nvinfo : EIATTR_CRS_STACK_SIZE
	.align		4
.L_681:
        /*0124*/ 	.byte	0x04, 0x1e
        /*0126*/ 	.short	(.L_683 - .L_682)
.L_682:
        /*0128*/ 	.word	0x00000000


	//----- nvinfo : EIATTR_CBANK_PARAM_SIZE
	.align		4
.L_683:
        /*012c*/ 	.byte	0x03, 0x19
        /*012e*/ 	.short	0x002c


	//----- nvinfo : EIATTR_PARAM_CBANK
	.align		4
        /*0130*/ 	.byte	0x04, 0x0a
        /*0132*/ 	.short	(.L_685 - .L_684)
	.align		4
.L_684:
        /*0134*/ 	.word	index@(.nv.constant0._ZN2at6native27unrolled_elementwise_kernelIZZZNS0_16cosh_kernel_cudaERNS_18TensorIteratorBaseEENKUlvE0_clEvENKUlvE_clEvEUldE_St5arrayIPcLm2EELi4E23TrivialOffsetCalculatorILi1EjESB_NS0_6memory12LoadWithCastILi1EEENSC_13StoreWithCastILi1EEEEEviT_T0_T2_T3_T4_T5_)
        /*0138*/ 	.short	0x0380
        /*013a*/ 	.short	0x002c


	//----- nvinfo : EIATTR_SW_WAR
	.align		4
.L_685:
        /*013c*/ 	.byte	0x04, 0x36
        /*013e*/ 	.short	(.L_687 - .L_686)
.L_686:
        /*0140*/ 	.word	0x00000008
.L_687:


//--------------------- .nv.info._ZN2at6native18elementwise_kernelILi128ELi2EZNS0_22gpu_kernel_impl_nocastIZZZNS0_16cosh_kernel_cudaERNS_18TensorIteratorBaseEENKUlvE0_clEvENKUlvE_clEvEUldE_EEvS4_RKT_EUliE_EEviT1_ --------------------------
	.section	.nv.info._ZN2at6native18elementwise_kernelILi128ELi2EZNS0_22gpu_kernel_impl_nocastIZZZNS0_16cosh_kernel_cudaERNS_18TensorIteratorBaseEENKUlvE0_clEvENKUlvE_clEvEUldE_EEvS4_RKT_EUliE_EEviT1_,"",@"SHT_CUDA_INFO"
	.sectionflags	@""
	.align	4


	//----- nvinfo : EIATTR_CUDA_API_VERSION
	.align		4
        /*0000*/ 	.byte	0x04, 0x37
        /*0002*/ 	.short	(.L_689 - .L_688)
.L_688:
        /*0004*/ 	.word	0x00000082


	//----- nvinfo : EIATTR_KPARAM_INFO
	.align		4
.L_689:
        /*0008*/ 	.byte	0x04, 0x17
        /*000a*/ 	.short	(.L_691 - .L_690)
.L_690:
        /*000c*/ 	.word	0x00000000
        /*0010*/ 	.short	0x0001
        /*0012*/ 	.short	0x0008
        /*0014*/ 	.byte	0x00, 0xf0, 0x61, 0x08


	//----- nvinfo : EIATTR_KPARAM_INFO
	.align		4
.L_691:
        /*0018*/ 	.byte	0x04, 0x17
        /*001a*/ 	.short	(.L_693 - .L_692)
.L_692:
        /*001c*/ 	.word	0x00000000
        /*0020*/ 	.short	0x0000
        /*0022*/ 	.short	0x0000
        /*0024*/ 	.byte	0x00, 0xf0, 0x11, 0x00


	//----- nvinfo : EIATTR_SPARSE_MMA_MASK
	.align		4
.L_693:
        /*0028*/ 	.byte	0x03, 0x50
        /*002a*/ 	.short	0x0000


	//----- nvinfo : EIATTR_MAXREG_COUNT
	.align		4
        /*002c*/ 	.byte	0x03, 0x1b
        /*002e*/ 	.short	0x0080


	//----- nvinfo : EIATTR_MERCURY_ISA_VERSION
	.align		4
        /*0030*/ 	.byte	0x03, 0x5f
        /*0032*/ 	.short	0x0101


	//----- nvinfo : EIATTR_VRC_CTA_INIT_COUNT
	.align		4
        /*0034*/ 	.byte	0x02, 0x4a
	.zero		1
	.zero		1


	//----- nvinfo : EIATTR_EXIT_INSTR_OFFSETS
	.align		4
        /*0038*/ 	.byte	0x04, 0x1c
        /*003a*/ 	.short	(.L_695 - .L_694)


	//   ....[0]....
.L_694:
        /*003c*/ 	.word	0x00000940


	//   ....[1]....
        /*0040*/ 	.word	0x00001190


	//   ....[2]....
        /*0044*/ 	.word	0x00002d80


	//   ....[3]....
        /*0048*/ 	.word	0x000048b0


	//----- nvinfo : EIATTR_MAX_THREADS
	.align		4
.L_695:
        /*004c*/ 	.byte	0x04, 0x05
        /*004e*/ 	.short	(.L_697 - .L_696)
.L_696:
        /*0050*/ 	.word	0x00000080
        /*0054*/ 	.word	0x00000001
        /*0058*/ 	.word	0x00000001


	//----- nvinfo : EIATTR_CRS_STACK_SIZE
	.align		4
.L_697:
        /*005c*/ 	.byte	0x04, 0x1e
        /*005e*/ 	.short	(.L_699 - .L_698)
.L_698:
        /*0060*/ 	.word	0x00000000


	//----- nvinfo : EIATTR_CBANK_PARAM_SIZE
	.align		4
.L_699:
        /*0064*/ 	.byte	0x03, 0x19
        /*0066*/ 	.short	0x0220


	//----- nvinfo : EIATTR_PARAM_CBANK
	.align		4
        /*0068*/ 	.byte	0x04, 0x0a
        /*006a*/ 	.short	(.L_701 - .L_700)
	.align		4
.L_700:
        /*006c*/ 	.word	index@(.nv.constant0._ZN2at6native18elementwise_kernelILi128ELi2EZNS0_22gpu_kernel_impl_nocastIZZZNS0_16cosh_kernel_cudaERNS_18TensorIteratorBaseEENKUlvE0_clEvENKUlvE_clEvEUldE_EEvS4_RKT_EUliE_EEviT1_)
        /*0070*/ 	.short	0x0380
        /*0072*/ 	.short	0x0220


	//----- nvinfo : EIATTR_SW_WAR
	.align		4
.L_701:
        /*0074*/ 	.byte	0x04, 0x36
        /*0076*/ 	.short	(.L_703 - .L_702)
.L_702:
        /*0078*/ 	.word	0x00000008
.L_703:


//--------------------- .nv.info._ZN2at6native27unrolled_elementwise_kernelIZZZNS0_16cosh_kernel_cudaERNS_18TensorIteratorBaseEENKUlvE0_clEvENKUlvE_clEvEUldE_St5arrayIPcLm2EELi4E23TrivialOffsetCalculatorILi1EjESB_NS0_6memory15LoadWithoutCastENSC_16StoreWithoutCastEEEviT_T0_T2_T3_T4_T5_ --------------------------
	.section	.nv.info._ZN2at6native27unrolled_elementwise_kernelIZZZNS0_16cosh_kernel_cudaERNS_18TensorIteratorBaseEENKUlvE0_clEvENKUlvE_clEvEUldE_St5arrayIPcLm2EELi4E23TrivialOffsetCalculatorILi1EjESB_NS0_6memory15LoadWithoutCastENSC_16StoreWithoutCastEEEviT_T0_T2_T3_T4_T5_,"",@"SHT_CUDA_INFO"
	.sectionflags	@""
	.align	4


	//----- nvinfo : EIATTR_CUDA_API_VERSION
	.align		4
        /*0000*/ 	.byte	0x04, 0x37
        /*0002*/ 	.short	(.L_705 - .L_704)
.L_704:
        /*0004*/ 	.word	0x00000082


	//----- nvinfo : EIATTR_KPARAM_INFO
	.align		4
.L_705:
        /*0008*/ 	.byte	0x04, 0x17
        /*000a*/ 	.short	(.L_707 - .L_706)
.L_706:
        /*000c*/ 	.word	0x00000000
        /*0010*/ 	.short	0x0006
        /*0012*/ 	.short	0x001b
        /*0014*/ 	.byte	0x00, 0xf0, 0x05, 0x00


	//----- nvinfo : EIATTR_KPARAM_INFO
	.align		4
.L_707:
        /*0018*/ 	.byte	0x04, 0x17
        /*001a*/ 	.short	(.L_709 - .L_708)
.L_708:
        /*001c*/ 	.word	0x00000000
        /*0020*/ 	.short	0x0005
        /*0022*/ 	.short	0x001a
        /*0024*/ 	.byte	0x00, 0xf0, 0x05, 0x00


	//----- nvinfo : EIATTR_KPARAM_INFO
	.align		4
.L_709:
        /*0028*/ 	.byte	0x04, 0x17
        /*002a*/ 	.short	(.L_711 - .L_710)
.L_710:
        /*002c*/ 	.word	0x00000000
        /*0030*/ 	.short	0x0004
        /*0032*/ 	.short	0x0019
        /*0034*/ 	.byte	0x00, 0xf0, 0x05, 0x00


	//----- nvinfo : EIATTR_KPARAM_INFO
	.align		4
.L_711:
        /*0038*/ 	.byte	0x04, 0x17
        /*003a*/ 	.short	(.L_713 - .L_712)
.L_712:
        /*003c*/ 	.word	0x00000000
        /*0040*/ 	.short	0x0003
        /*0042*/ 	.short	0x0018
        /*0044*/ 	.byte	0x00, 0xf0, 0x05, 0x00


	//----- nvinfo : EIATTR_KPARAM_INFO
	.align		4
.L_713:
        /*0048*/ 	.byte	0x04, 0x17
        /*004a*/ 	.short	(.L_715 - .L_714)
.L_714:
        /*004c*/ 	.word	0x00000000
        /*0050*/ 	.short	0x0002
        /*0052*/ 	.short	0x0008
        /*0054*/ 	.byte	0x00, 0xf0, 0x41, 0x00


	//----- nvinfo : EIATTR_KPARAM_INFO
	.align		4
.L_715:
        /*0058*/ 	.byte	0x04, 0x17
        /*005a*/ 	.short	(.L_717 - .L_716)
.L_716:
        /*005c*/ 	.word	0x00000000
        /*0060*/ 	.short	0x0001
        /*0062*/ 	.short	0x0004
        /*0064*/ 	.byte	0x00, 0xf0, 0x05, 0x00


	//----- nvinfo : EIATTR_KPARAM_INFO
	.align		4
.L_717:
        /*0068*/ 	.byte	0x04, 0x17
        /*006a*/ 	.short	(.L_719 - .L_718)
.L_718:
        /*006c*/ 	.word	0x00000000
        /*0070*/ 	.short	0x0000
        /*0072*/ 	.short	0x0000
        /*0074*/ 	.byte	0x00, 0xf0, 0x11, 0x00


	//----- nvinfo : EIATTR_SPARSE_MMA_MASK
	.align		4
.L_719:
        /*0078*/ 	.byte	0x03, 0x50
        /*007a*/ 	.short	0x0000


	//----- nvinfo : EIATTR_MAXREG_COUNT
	.align		4
        /*007c*/ 	.byte	0x03, 0x1b
        /*007e*/ 	.short	0x00ff


	//----- nvinfo : EIATTR_MERCURY_ISA_VERSION
	.align		4
        /*0080*/ 	.byte	0x03, 0x5f
        /*0082*/ 	.short	0x0101


	//----- nvinfo : EIATTR_VRC_CTA_INIT_COUNT
	.align		4
        /*0084*/ 	.byte	0x02, 0x4a
	.zero		1
	.zero		1


	//----- nvinfo : EIATTR_EXIT_INSTR_OFFSETS
	.align		4
        /*0088*/ 	.byte	0x04, 0x1c
        /*008a*/ 	.short	(.L_721 - .L_720)


	//   ....[0]....
.L_720:
        /*008c*/ 	.word	0x000024e0


	//   ....[1]....
        /*0090*/ 	.word	0x00002530


	//----- nvinfo : EIATTR_MAX_THREADS
	.align		4
.L_721:
        /*0094*/ 	.byte	0x04, 0x05
        /*0096*/ 	.short	(.L_723 - .L_722)
.L_722:
        /*0098*/ 	.word	0x00000080
        /*009c*/ 	.word	0x00000001
        /*00a0*/ 	.word	0x00000001


	//----- nvinfo : EIATTR_CRS_STACK_SIZE
	.align		4
.L_723:
        /*00a4*/ 	.byte	0x04, 0x1e
        /*00a6*/ 	.short	(.L_725 - .L_724)
.L_724:
        /*00a8*/ 	.word	0x00000000


	//----- nvinfo : EIATTR_CBANK_PARAM_SIZE
	.align		4
.L_725:
        /*00ac*/ 	.byte	0x03, 0x19
        /*00ae*/ 	.short	0x001c


	//----- nvinfo : EIATTR_PARAM_CBANK
	.align		4
        /*00b0*/ 	.byte	0x04, 0x0a
        /*00b2*/ 	.short	(.L_727 - .L_726)
	.align		4
.L_726:
        /*00b4*/ 	.word	index@(.nv.constant0._ZN2at6native27unrolled_elementwise_kernelIZZZNS0_16cosh_kernel_cudaERNS_18TensorIteratorBaseEENKUlvE0_clEvENKUlvE_clEvEUldE_St5arrayIPcLm2EELi4E23TrivialOffsetCalculatorILi1EjESB_NS0_6memory15LoadWithoutCastENSC_16StoreWithoutCastEEEviT_T0_T2_T3_T4_T5_)
        /*00b8*/ 	.short	0x0380
        /*00ba*/ 	.short	0x001c


	//----- nvinfo : EIATTR_SW_WAR
	.align		4
.L_727:
        /*00bc*/ 	.byte	0x04, 0x36
        /*00be*/ 	.short	(.L_729 - .L_728)
.L_728:
        /*00c0*/ 	.word	0x00000008
.L_729:


//--------------------- .nv.info._ZN2at6native29vectorized_elementwise_kernelILi2EZZZNS0_16cosh_kernel_cudaERNS_18TensorIteratorBaseEENKUlvE0_clEvENKUlvE_clEvEUldE_St5arrayIPcLm2EEEEviT0_T1_ --------------------------
	.section	.nv.info._ZN2at6native29vectorized_elementwise_kernelILi2EZZZNS0_16cosh_kernel_cudaERNS_18TensorIteratorBaseEENKUlvE0_clEvENKUlvE_clEvEUldE_St5arrayIPcLm2EEEEviT0_T1_,"",@"SHT_CUDA_INFO"
	.sectionflags	@""
	.align	4


	//----- nvinfo : EIATTR_CUDA_API_VERSION
	.align		4
        /*0000*/ 	.byte	0x04, 0x37
        /*0002*/ 	.short	(.L_731 - .L_730)
.L_730:
        /*0004*/ 	.word	0x00000082


	//----- nvinfo : EIATTR_KPARAM_INFO
	.align		4
.L_731:
        /*0008*/ 	.byte	0x04, 0x17
        /*000a*/ 	.short	(.L_733 - .L_732)
.L_732:
        /*000c*/ 	.word	0x00000000
        /*0010*/ 	.short	0x0002
        /*0012*/ 	.short	0x0008
        /*0014*/ 	.byte	0x00, 0xf0, 0x41, 0x00


	//----- nvinfo : EIATTR_KPARAM_INFO
	.align		4
.L_733:
        /*0018*/ 	.byte	0x04, 0x17
        /*001a*/ 	.short	(.L_735 - .L_734)
.L_734:
        /*001c*/ 	.word	0x00000000
        /*0020*/ 	.short	0x0001
        /*0022*/ 	.short	0x0004
        /*0024*/ 	.byte	0x00, 0xf0, 0x05, 0x00


	//----- nvinfo : EIATTR_KPARAM_INFO
	.align		4
.L_735:
        /*0028*/ 	.byte	0x04, 0x17
        /*002a*/ 	.short	(.L_737 - .L_736)
.L_736:
        /*002c*/ 	.word	0x00000000
        /*0030*/ 	.short	0x0000
        /*0032*/ 	.short	0x0000
        /*0034*/ 	.byte	0x00, 0xf0, 0x11, 0x00


	//----- nvinfo : EIATTR_SPARSE_MMA_MASK
	.align		4
.L_737:
        /*0038*/ 	.byte	0x03, 0x50
        /*003a*/ 	.short	0x0000


	//----- nvinfo : EIATTR_MAXREG_COUNT
	.align		4
        /*003c*/ 	.byte	0x03, 0x1b
        /*003e*/ 	.short	0x00ff


	//----- nvinfo : EIATTR_MERCURY_ISA_VERSION
	.align		4
        /*0040*/ 	.byte	0x03, 0x5f
        /*0042*/ 	.short	0x0101


	//----- nvinfo : EIATTR_VRC_CTA_INIT_COUNT
	.align		4
        /*0044*/ 	.byte	0x02, 0x4a
	.zero		1
	.zero		1


	//----- nvinfo : EIATTR_EXIT_INSTR_OFFSETS
	.align		4
        /*0048*/ 	.byte	0x04, 0x1c
        /*004a*/ 	.short	(.L_739 - .L_738)


	//   ....[0]....
.L_738:
        /*004c*/ 	.word	0x00004a60


	//   ....[1]....
        /*0050*/ 	.word	0x00004ab0


	//   ....[2]....
        /*0054*/ 	.word	0x00008ef0


	//----- nvinfo : EIATTR_MAX_THREADS
	.align		4
.L_739:
        /*0058*/ 	.byte	0x04, 0x05
        /*005a*/ 	.short	(.L_741 - .L_740)
.L_740:
        /*005c*/ 	.word	0x00000080
        /*0060*/ 	.word	0x00000001
        /*0064*/ 	.word	0x00000001


	//----- nvinfo : EIATTR_CRS_STACK_SIZE
	.align		4
.L_741:
        /*0068*/ 	.byte	0x04, 0x1e
        /*006a*/ 	.short	(.L_743 - .L_742)
.L_742:
        /*006c*/ 	.word	0x00000000


	//----- nvinfo : EIATTR_CBANK_PARAM_SIZE
	.align		4
.L_743:
        /*0070*/ 	.byte	0x03, 0x19
        /*0072*/ 	.short	0x0018


	//----- nvinfo : EIATTR_PARAM_CBANK
	.align		4
        /*0074*/ 	.byte	0x04, 0x0a
        /*0076*/ 	.short	(.L_745 - .L_744)
	.align		4
.L_744:
        /*0078*/ 	.word	index@(.nv.constant0._ZN2at6native29vectorized_elementwise_kernelILi2EZZZNS0_16cosh_kernel_cudaERNS_18TensorIteratorBaseEENKUlvE0_clEvENKUlvE_clEvEUldE_St5arrayIPcLm2EEEEviT0_T1_)
        /*007c*/ 	.short	0x0380
        /*007e*/ 	.short	0x0018


	//----- nvinfo : EIATTR_SW_WAR
	.align		4
.L_745:
        /*0080*/ 	.byte	0x04, 0x36
        /*0082*/ 	.short	(.L_747 - .L_746)
.L_746:
        /*0084*/ 	.word	0x00000008
.L_747:


//--------------------- .nv.info._ZN2at6native29vectorized_elementwise_kernelILi4EZZZNS0_16cosh_kernel_cudaERNS_18TensorIteratorBaseEENKUlvE0_clEvENKUlvE_clEvEUldE_St5arrayIPcLm2EEEEviT0_T1_ --------------------------
	.section	.nv.info._ZN2at6native29vectorized_elementwise_kernelILi4EZZZNS0_16cosh_kernel_cudaERNS_18TensorIteratorBaseEENKUlvE0_clEvENKUlvE_clEvEUldE_St5arrayIPcLm2EEEEviT0_T1_,"",@"SHT_CUDA_INFO"
	.sectionflags	@""
	.align	4


	//----- nvinfo : EIATTR_CUDA_API_VERSION
	.align		4
        /*0000*/ 	.byte	0x04, 0x37
        /*0002*/ 	.short	(.L_749 - .L_748)
.L_748:
        /*0004*/ 	.word	0x00000082


	//----- nvinfo : EIATTR_KPARAM_INFO
	.align		4
.L_749:
        /*0008*/ 	.byte	0x04, 0x17
        /*000a*/ 	.short	(.L_751 - .L_750)
.L_750:
        /*000c*/ 	.word	0x00000000
        /*0010*/ 	.short	0x0002
        /*0012*/ 	.short	0x0008
        /*0014*/ 	.byte	0x00, 0xf0, 0x41, 0x00


	//----- nvinfo : EIATTR_KPARAM_INFO
	.align		4
.L_751:
        /*0018*/ 	.byte	0x04, 0x17
        /*001a*/ 	.short	(.L_753 - .L_752)
.L_752:
        /*001c*/ 	.word	0x00000000
        /*0020*/ 	.short	0x0001
        /*0022*/ 	.short	0x0004
        /*0024*/ 	.byte	0x00, 0xf0, 0x05, 0x00


	//----- nvinfo : EIATTR_KPARAM_INFO
	.align		4
.L_753:
        /*0028*/ 	.byte	0x04, 0x17
        /*002a*/ 	.short	(.L_755 - .L_754)
.L_754:
        /*002c*/ 	.word	0x00000000
        /*0030*/ 	.short	0x0000
        /*0032*/ 	.short	0x0000
        /*0034*/ 	.byte	0x00, 0xf0, 0x11, 0x00


	//----- nvinfo : EIATTR_SPARSE_MMA_MASK
	.align		4
.L_755:
        /*0038*/ 	.byte	0x03, 0x50
        /*003a*/ 	.short	0x0000


	//----- nvinfo : EIATTR_MAXREG_COUNT
	.align		4
        /*003c*/ 	.byte	0x03, 0x1b
        /*003e*/ 	.short	0x00ff


	//----- nvinfo : EIATTR_MERCURY_ISA_VERSION
	.align		4
        /*0040*/ 	.byte	0x03, 0x5f
        /*0042*/ 	.short	0x0101


	//----- nvinfo : EIATTR_VRC_CTA_INIT_COUNT
	.align		4
        /*0044*/ 	.byte	0x02, 0x4a
	.zero		1
	.zero		1


	//----- nvinfo : EIATTR_EXIT_INSTR_OFFSETS
	.align		4
        /*0048*/ 	.byte	0x04, 0x1c
        /*004a*/ 	.short	(.L_757 - .L_756)


	//   ....[0]....
.L_756:
        /*004c*/ 	.word	0x00004a60


	//   ....[1]....
        /*0050*/ 	.word	0x00004ab0


	//   ....[2]....
        /*0054*/ 	.word	0x00008eb0


	//----- nvinfo : EIATTR_MAX_THREADS
	.align		4
.L_757:
        /*0058*/ 	.byte	0x04, 0x05
        /*005a*/ 	.short	(.L_759 - .L_758)
.L_758:
        /*005c*/ 	.word	0x00000080
        /*0060*/ 	.word	0x00000001
        /*0064*/ 	.word	0x00000001


	//----- nvinfo : EIATTR_CRS_STACK_SIZE
	.align		4
.L_759:
        /*0068*/ 	.byte	0x04, 0x1e
        /*006a*/ 	.short	(.L_761 - .L_760)
.L_760:
        /*006c*/ 	.word	0x00000000


	//----- nvinfo : EIATTR_CBANK_PARAM_SIZE
	.align		4
.L_761:
        /*0070*/ 	.byte	0x03, 0x19
        /*0072*/ 	.short	0x0018


	//----- nvinfo : EIATTR_PARAM_CBANK
	.align		4
        /*0074*/ 	.byte	0x04, 0x0a
        /*0076*/ 	.short	(.L_763 - .L_762)
	.align		4
.L_762:
        /*0078*/ 	.word	index@(.nv.constant0._ZN2at6native29vectorized_elementwise_kernelILi4EZZZNS0_16cosh_kernel_cudaERNS_18TensorIteratorBaseEENKUlvE0_clEvENKUlvE_clEvEUldE_St5arrayIPcLm2EEEEviT0_T1_)
        /*007c*/ 	.short	0x0380
        /*007e*/ 	.short	0x0018


	//----- nvinfo : EIATTR_SW_WAR
	.align		4
.L_763:
        /*0080*/ 	.byte	0x04, 0x36
        /*0082*/ 	.short	(.L_765 - .L_764)
.L_764:
        /*0084*/ 	.word	0x00000008
.L_765:


//--------------------- .nv.info._ZN2at6native29vectorized_elementwise_kernelILi8EZZZNS0_16cosh_kernel_cudaERNS_18TensorIteratorBaseEENKUlvE0_clEvENKUlvE_clEvEUldE_St5arrayIPcLm2EEEEviT0_T1_ --------------------------
	.section	.nv.info._ZN2at6native29vectorized_elementwise_kernelILi8EZZZNS0_16cosh_kernel_cudaERNS_18TensorIteratorBaseEENKUlvE0_clEvENKUlvE_clEvEUldE_St5arrayIPcLm2EEEEviT0_T1_,"",@"SHT_CUDA_INFO"
	.sectionflags	@""
	.align	4


	//----- nvinfo : EIATTR_CUDA_API_VERSION
	.align		4
        /*0000*/ 	.byte	0x04, 0x37
        /*0002*/ 	.short	(.L_767 - .L_766)
.L_766:
        /*0004*/ 	.word	0x00000082


	//----- nvinfo : EIATTR_KPARAM_INFO
	.align		4
.L_767:
        /*0008*/ 	.byte	0x04, 0x17
        /*000a*/ 	.short	(.L_769 - .L_768)
.L_768:
        /*000c*/ 	.word	0x00000000
        /*0010*/ 	.short	0x0002
        /*0012*/ 	.short	0x0008
        /*0014*/ 	.byte	0x00, 0xf0, 0x41, 0x00


	//----- nvinfo : EIATTR_KPARAM_INFO
	.align		4
.L_769:
        /*0018*/ 	.byte	0x04, 0x17
        /*001a*/ 	.short	(.L_771 - .L_770)
.L_770:
        /*001c*/ 	.word	0x00000000
        /*0020*/ 	.short	0x0001
        /*0022*/ 	.short	0x0004
        /*0024*/ 	.byte	0x00, 0xf0, 0x05, 0x00


	//----- nvinfo : EIATTR_KPARAM_INFO
	.align		4
.L_771:
        /*0028*/ 	.byte	0x04, 0x17
        /*002a*/ 	.short	(.L_773 - .L_772)
.L_772:
        /*002c*/ 	.word	0x00000000
        /*0030*/ 	.short	0x0000
        /*0032*/ 	.short	0x0000
        /*0034*/ 	.byte	0x00, 0xf0, 0x11, 0x00


	//----- nvinfo : EIATTR_SPARSE_MMA_MASK
	.align		4
.L_773:
        /*0038*/ 	.byte	0x03, 0x50
        /*003a*/ 	.short	0x0000


	//----- nvinfo : EIATTR_MAXREG_COUNT
	.align		4
        /*003c*/ 	.byte	0x03, 0x1b
        /*003e*/ 	.short	0x00ff


	//----- nvinfo : EIATTR_MERCURY_ISA_VERSION
	.align		4
        /*0040*/ 	.byte	0x03, 0x5f
        /*0042*/ 	.short	0x0101


	//----- nvinfo : EIATTR_VRC_CTA_INIT_COUNT
	.align		4
        /*0044*/ 	.byte	0x02, 0x4a
	.zero		1
	.zero		1


	//----- nvinfo : EIATTR_EXIT_INSTR_OFFSETS
	.align		4
        /*0048*/ 	.byte	0x04, 0x1c
        /*004a*/ 	.short	(.L_775 - .L_774)


	//   ....[0]....
.L_774:
        /*004c*/ 	.word	0x00000010


	//----- nvinfo : EIATTR_MAX_THREADS
	.align		4
.L_775:
        /*0050*/ 	.byte	0x04, 0x05
        /*0052*/ 	.short	(.L_777 - .L_776)
.L_776:
        /*0054*/ 	.word	0x00000080
        /*0058*/ 	.word	0x00000001
        /*005c*/ 	.word	0x00000001


	//----- nvinfo : EIATTR_CBANK_PARAM_SIZE
	.align		4
.L_777:
        /*0060*/ 	.byte	0x03, 0x19
        /*0062*/ 	.short	0x0018


	//----- nvinfo : EIATTR_PARAM_CBANK
	.align		4
        /*0064*/ 	.byte	0x04, 0x0a
        /*0066*/ 	.short	(.L_779 - .L_778)
	.align		4
.L_778:
        /*0068*/ 	.word	index@(.nv.constant0._ZN2at6native29vectorized_elementwise_kernelILi8EZZZNS0_16cosh_kernel_cudaERNS_18TensorIteratorBaseEENKUlvE0_clEvENKUlvE_clEvEUldE_St5arrayIPcLm2EEEEviT0_T1_)
        /*006c*/ 	.short	0x0380
        /*006e*/ 	.short	0x0018


	//----- nvinfo : EIATTR_SW_WAR
	.align		4
.L_779:
        /*0070*/ 	.byte	0x04, 0x36
        /*0072*/ 	.short	(.L_781 - .L_780)
.L_780:
        /*0074*/ 	.word	0x00000008
.L_781:


//--------------------- .nv.callgraph             --------------------------
	.section	.nv.callgraph,"",@"SHT_CUDA_CALLGRAPH"
	.align	4
	.sectionentsize	8
	.align		4
        /*0000*/ 	.word	0x00000000
	.align		4
        /*0004*/ 	.word	0xffffffff
	.align		4
        /*0008*/ 	.word	index@(_ZN2at6native18elementwise_kernelILi128ELi4EZNS0_15gpu_kernel_implIZZZNS0_16cosh_kernel_cudaERNS_18TensorIteratorBaseEENKUlvE0_clEvENKUlvE2_clEvEUlN3c108BFloat16EE_EEvS4_RKT_EUliE_EEviT1_)
	.align		4
        /*000c*/ 	.word	index@(__assertfail)
	.align		4
        /*0010*/ 	.word	index@(_ZN2at6native27unrolled_elementwise_kernelIZZZNS0_16cosh_kernel_cudaERNS_18TensorIteratorBaseEENKUlvE0_clEvENKUlvE2_clEvEUlN3c108BFloat16EE_St5arrayIPcLm2EELi4E23TrivialOffsetCalculatorILi1EjESD_NS0_6memory12LoadWithCastILi1EEENSE_13StoreWithCastILi1EEEEEviT_T0_T2_T3_T4_T5_)
	.align		4
        /*0014*/ 	.word	index@(__assertfail)
	.align		4
        /*0018*/ 	.word	index@(_ZN2at6native18elementwise_kernelILi128ELi4EZNS0_15gpu_kernel_implIZZZNS0_16cosh_kernel_cudaERNS_18TensorIteratorBaseEENKUlvE0_clEvENKUlvE1_clEvEUlN3c104HalfEE_EEvS4_RKT_EUliE_EEviT1_)
	.align		4
        /*001c*/ 	.word	index@(__assertfail)
	.align		4
        /*0020*/ 	.word	index@(_ZN2at6native27unrolled_elementwise_kernelIZZZNS0_16cosh_kernel_cudaERNS_18TensorIteratorBaseEENKUlvE0_clEvENKUlvE1_clEvEUlN3c104HalfEE_St5arrayIPcLm2EELi4E23TrivialOffsetCalculatorILi1EjESD_NS0_6memory12LoadWithCastILi1EEENSE_13StoreWithCastILi1EEEEEviT_T0_T2_T3_T4_T5_)
	.align		4
        /*0024*/ 	.word	index@(__assertfail)
	.align		4
        /*0028*/ 	.word	index@(_ZN2at6native18elementwise_kernelILi128ELi4EZNS0_15gpu_kernel_implIZZZNS0_16cosh_kernel_cudaERNS_18TensorIteratorBaseEENKUlvE0_clEvENKUlvE0_clEvEUlfE_EEvS4_RKT_EUliE_EEviT1_)
	.align		4
        /*002c*/ 	.word	index@(__assertfail)
	.align		4
        /*0030*/ 	.word	index@(_ZN2at6native27unrolled_elementwise_kernelIZZZNS0_16cosh_kernel_cudaERNS_18TensorIteratorBaseEENKUlvE0_clEvENKUlvE0_clEvEUlfE_St5arrayIPcLm2EELi4E23TrivialOffsetCalculatorILi1EjESB_NS0_6memory12LoadWithCastILi1EEENSC_13StoreWithCastILi1EEEEEviT_T0_T2_T3_T4_T5_)
	.align		4
        /*0034*/ 	.word	index@(__assertfail)
	.align		4
        /*0038*/ 	.word	index@(_ZN2at6native18elementwise_kernelILi128ELi4EZNS0_15gpu_kernel_implIZZZNS0_16cosh_kernel_cudaERNS_18TensorIteratorBaseEENKUlvE0_clEvENKUlvE_clEvEUldE_EEvS4_RKT_EUliE_EEviT1_)
	.align		4
        /*003c*/ 	.word	index@(__assertfail)
	.align		4
        /*0040*/ 	.word	index@(_ZN2at6native27unrolled_elementwise_kernelIZZZNS0_16cosh_kernel_cudaERNS_18TensorIteratorBaseEENKUlvE0_clEvENKUlvE_clEvEUldE_St5arrayIPcLm2EELi4E23TrivialOffsetCalculatorILi1EjESB_NS0_6memory12LoadWithCastILi1EEENSC_13StoreWithCastILi1EEEEEviT_T0_T2_T3_T4_T5_)
	.align		4
        /*0044*/ 	.word	index@(__assertfail)
	.align		4
        /*0048*/ 	.word	0x00000000
	.align		4
        /*004c*/ 	.word	0xfffffffe
	.align		4
        /*0050*/ 	.word	0x00000000
	.align		4
        /*0054*/ 	.word	0xfffffffd
	.align		4
        /*0058*/ 	.word	0x00000000
	.align		4
        /*005c*/ 	.word	0xfffffffc


//--------------------- .nv.constant4             --------------------------
	.section	.nv.constant4,"a",@progbits
	.align	8
	.align		8
.nv.constant4:
        /*0000*/ 	.dword	__assertfail
	.align		8
        /*0008*/ 	.dword	__unnamed_1
	.align		8
        /*0010*/ 	.dword	__unnamed_2
	.align		8
        /*0018*/ 	.dword	__unnamed_3
	.align		8
        /*0020*/ 	.dword	__unnamed_4
	.align		8
        /*0028*/ 	.dword	__unnamed_5
	.align		8
        /*0030*/ 	.dword	__unnamed_6
	.align		8
        /*0038*/ 	.dword	__unnamed_7
	.align		8
        /*0040*/ 	.dword	__unnamed_8
	.align		8
        /*0048*/ 	.dword	_ZN58_INTERNAL_80e8daad_27_UnaryGeometricCoshKernel_cu_585f02e44cuda3std3__45__cpo5beginE
	.align		8
        /*0050*/ 	.dword	_ZN58_INTERNAL_80e8daad_27_UnaryGeometricCoshKernel_cu_585f02e44cuda3std3__45__cpo3endE
	.align		8
        /*0058*/ 	.dword	_ZN58_INTERNAL_80e8daad_27_UnaryGeometricCoshKernel_cu_585f02e44cuda3std3__45__cpo6cbeginE
	.align		8
        /*0060*/ 	.dword	_ZN58_INTERNAL_80e8daad_27_UnaryGeometricCoshKernel_cu_585f02e44cuda3std3__45__cpo4cendE
	.align		8
        /*0068*/ 	.dword	_ZN58_INTERNAL_80e8daad_27_UnaryGeometricCoshKernel_cu_585f02e44cuda3std3__45__cpo6rbeginE
	.align		8
        /*0070*/ 	.dword	_ZN58_INTERNAL_80e8daad_27_UnaryGeometricCoshKernel_cu_585f02e44cuda3std3__45__cpo4rendE
	.align		8
        /*0078*/ 	.dword	_ZN58_INTERNAL_80e8daad_27_UnaryGeometricCoshKernel_cu_585f02e44cuda3std3__45__cpo7crbeginE
	.align		8
        /*0080*/ 	.dword	_ZN58_INTERNAL_80e8daad_27_UnaryGeometricCoshKernel_cu_585f02e44cuda3std3__45__cpo5crendE
	.align		8
        /*0088*/ 	.dword	_ZN58_INTERNAL_80e8daad_27_UnaryGeometricCoshKernel_cu_585f02e44cuda3std3__460_GLOBAL__N__80e8daad_27_UnaryGeometricCoshKernel_cu_585f02e46ignoreE
	.align		8
        /*0090*/ 	.dword	_ZN58_INTERNAL_80e8daad_27_UnaryGeometricCoshKernel_cu_585f02e44cuda3std3__419piecewise_constructE
	.align		8
        /*0098*/ 	.dword	_ZN58_INTERNAL_80e8daad_27_UnaryGeometricCoshKernel_cu_585f02e44cuda3std3__48in_placeE
	.align		8
        /*00a0*/ 	.dword	_ZN58_INTERNAL_80e8daad_27_UnaryGeometricCoshKernel_cu_585f02e44cuda3std3__420unreachable_sentinelE
	.align		8
        /*00a8*/ 	.dword	_ZN58_INTERNAL_80e8daad_27_UnaryGeometricCoshKernel_cu_585f02e44cuda3std6ranges3__45__cpo4swapE
	.align		8
        /*00b0*/ 	.dword	_ZN58_INTERNAL_80e8daad_27_UnaryGeometricCoshKernel_cu_585f02e44cuda3std6ranges3__45__cpo9iter_moveE
	.align		8
        /*00b8*/ 	.dword	_ZN58_INTERNAL_80e8daad_27_UnaryGeometricCoshKernel_cu_585f02e44cuda3std6ranges3__45__cpo5beginE
	.align		8
        /*00c0*/ 	.dword	_ZN58_INTERNAL_80e8daad_27_UnaryGeometricCoshKernel_cu_585f02e44cuda3std6ranges3__45__cpo3endE
	.align		8
        /*00c8*/ 	.dword	_ZN58_INTERNAL_80e8daad_27_UnaryGeometricCoshKernel_cu_585f02e44cuda3std6ranges3__45__cpo6cbeginE
	.align		8
        /*00d0*/ 	.dword	_ZN58_INTERNAL_80e8daad_27_UnaryGeometricCoshKernel_cu_585f02e44cuda3std6ranges3__45__cpo4cendE
	.align		8
        /*00d8*/ 	.dword	_ZN58_INTERNAL_80e8daad_27_UnaryGeometricCoshKernel_cu_585f02e44cuda3std6ranges3__45__cpo7advanceE
	.align		8
        /*00e0*/ 	.dword	_ZN58_INTERNAL_80e8daad_27_UnaryGeometricCoshKernel_cu_585f02e44cuda3std6ranges3__45__cpo9iter_swapE
	.align		8
        /*00e8*/ 	.dword	_ZN58_INTERNAL_80e8daad_27_UnaryGeometricCoshKernel_cu_585f02e44cuda3std6ranges3__45__cpo4nextE
	.align		8
        /*00f0*/ 	.dword	_ZN58_INTERNAL_80e8daad_27_UnaryGeometricCoshKernel_cu_585f02e44cuda3std6ranges3__45__cpo4prevE
	.align		8
        /*00f8*/ 	.dword	_ZN58_INTERNAL_80e8daad_27_UnaryGeometricCoshKernel_cu_585f02e44cuda3std6ranges3__45__cpo4dataE
	.align		8
        /*0100*/ 	.dword	_ZN58_INTERNAL_80e8daad_27_UnaryGeometricCoshKernel_cu_585f02e44cuda3std6ranges3__45__cpo5cdataE
	.align		8
        /*0108*/ 	.dword	_ZN58_INTERNAL_80e8daad_27_UnaryGeometricCoshKernel_cu_585f02e44cuda3std6ranges3__45__cpo4sizeE
	.align		8
        /*0110*/ 	.dword	_ZN58_INTERNAL_80e8daad_27_UnaryGeometricCoshKernel_cu_585f02e44cuda3std6ranges3__45__cpo5ssizeE
	.align		8
        /*0118*/ 	.dword	_ZN58_INTERNAL_80e8daad_27_UnaryGeometricCoshKernel_cu_585f02e44cuda3std6ranges3__45__cpo8distanceE
	.align		8
        /*0120*/ 	.dword	_ZN58_INTERNAL_80e8daad_27_UnaryGeometricCoshKernel_cu_585f02e46thrust24THRUST_300001_SM_1030_NS6system6detail10sequential3seqE
	.align		8
        /*0128*/ 	.dword	$str$6
	.align		8
        /*0130*/ 	.dword	$str$7


//--------------------- .text._ZN2at6native18elementwise_kernelILi128ELi4EZNS0_15gpu_kernel_implIZZZNS0_16cosh_kernel_cudaERNS_18TensorIteratorBaseEENKUlvE0_clEvENKUlvE2_clEvEUlN3c108BFloat16EE_EEvS4_RKT_EUliE_EEviT1_ --------------------------
	.section	.text._ZN2at6native18elementwise_kernelILi128ELi4EZNS0_15gpu_kernel_implIZZZNS0_16cosh_kernel_cudaERNS_18TensorIteratorBaseEENKUlvE0_clEvENKUlvE2_clEvEUlN3c108BFloat16EE_EEvS4_RKT_EUliE_EEviT1_,"ax",@progbits
	.align	128
        .global         _ZN2at6native18elementwise_kernelILi128ELi4EZNS0_15gpu_kernel_implIZZZNS0_16cosh_kernel_cudaERNS_18TensorIteratorBaseEENKUlvE0_clEvENKUlvE2_clEvEUlN3c108BFloat16EE_EEvS4_RKT_EUliE_EEviT1_
        .type           _ZN2at6native18elementwise_kernelILi128ELi4EZNS0_15gpu_kernel_implIZZZNS0_16cosh_kernel_cudaERNS_18TensorIteratorBaseEENKUlvE0_clEvENKUlvE2_clEvEUlN3c108BFloat16EE_EEvS4_RKT_EUliE_EEviT1_,@function
        .size           _ZN2at6native18elementwise_kernelILi128ELi4EZNS0_15gpu_kernel_implIZZZNS0_16cosh_kernel_cudaERNS_18TensorIteratorBaseEENKUlvE0_clEvENKUlvE2_clEvEUlN3c108BFloat16EE_EEvS4_RKT_EUliE_EEviT1_,(.L_x_2616 - _ZN2at6native18elementwise_kernelILi128ELi4EZNS0_15gpu_kernel_implIZZZNS0_16cosh_kernel_cudaERNS_18TensorIteratorBaseEENKUlvE0_clEvENKUlvE2_clEvEUlN3c108BFloat16EE_EEvS4_RKT_EUliE_EEviT1_)
        .other          _ZN2at6native18elementwise_kernelILi128ELi4EZNS0_15gpu_kernel_implIZZZNS0_16cosh_kernel_cudaERNS_18TensorIteratorBaseEENKUlvE0_clEvENKUlvE2_clEvEUlN3c108BFloat16EE_EEvS4_RKT_EUliE_EEviT1_,@"STO_CUDA_ENTRY STV_DEFAULT"
_ZN2at6native18elementwise_kernelILi128ELi4EZNS0_15gpu_kernel_implIZZZNS0_16cosh_kernel_cudaERNS_18TensorIteratorBaseEENKUlvE0_clEvENKUlvE2_clEvEUlN3c108BFloat16EE_EEvS4_RKT_EUliE_EEviT1_:
.text._ZN2at6native18elementwise_kernelILi128ELi4EZNS0_15gpu_kernel_implIZZZNS0_16cosh_kernel_cudaERNS_18TensorIteratorBaseEENKUlvE0_clEvENKUlvE2_clEvEUlN3c108BFloat16EE_EEvS4_RKT_EUliE_EEviT1_:
[----:B------:R-:W0:Y:S01]  /*0000*/  LDC R1, c[0x0][0x37c] ;  /* 0x0000df00ff017b82 */ /* 0x000e220000000800 */
[----:B------:R-:W1:Y:S07]  /*0010*/  S2R R17, SR_TID.X ;  /* 0x0000000000117919 */ /* 0x000e6e0000002100 */
[----:B------:R-:W2:Y:S01]  /*0020*/  S2UR UR4, SR_CTAID.X ;  /* 0x00000000000479c3 */ /* 0x000ea20000002500 */
[----:B------:R-:W3:Y:S01]  /*0030*/  LDCU UR39, c[0x0][0x388] ;  /* 0x00007100ff2777ac */ /* 0x000ee20008000800 */
[----:B------:R-:W-:Y:S01]  /*0040*/  BSSY.RECONVERGENT B6, `(.L_x_0) ;  /* 0x000033f000067945 */ /* 0x000fe20003800200 */
[----:B------:R-:W4:Y:S01]  /*0050*/  LDCU UR5, c[0x0][0x380] ;  /* 0x00007000ff0577ac */ /* 0x000f220008000800 */
[----:B------:R-:W0:Y:S01]  /*0060*/  LDCU.64 UR36, c[0x0][0x358] ;  /* 0x00006b00ff2477ac */ /* 0x000e220008000a00 */
[----:B------:R-:W0:Y:S01]  /*0070*/  LDCU.U8 UR41, c[0x0][0x592] ;  /* 0x0000b240ff2977ac */ /* 0x000e220008000000 */
[----:B------:R-:W0:Y:S01]  /*0080*/  LDCU.U8 UR42, c[0x0][0x591] ;  /* 0x0000b220ff2a77ac */ /* 0x000e220008000000 */
[----:B---3--:R-:W-:-:S02]  /*0090*/  UIADD3 UR40, UPT, UPT, UR39, -0x1, URZ ;  /* 0xffffffff27287890 */ /* 0x008fc4000fffe0ff */
[----:B--2---:R-:W-:Y:S02]  /*00a0*/  USHF.L.U32 UR4, UR4, 0x9, URZ ;  /* 0x0000000904047899 */ /* 0x004fe400080006ff */
[----:B------:R-:W-:-:S04]  /*00b0*/  UISETP.LT.U32.AND UP0, UPT, UR40, 0x18, UPT ;  /* 0x000000182800788c */ /* 0x000fc8000bf01070 */
[----:B------:R-:W-:Y:S01]  /*00c0*/  USEL UR38, UR40, 0x18, UP0 ;  /* 0x0000001828267887 */ /* 0x000fe20008000000 */
[----:B-1----:R-:W-:-:S03]  /*00d0*/  LOP3.LUT R17, R17, UR4, RZ, 0xfc, !PT ;  /* 0x0000000411117c12 */ /* 0x002fc6000f8efcff */
[----:B------:R-:W-:Y:S01]  /*00e0*/  UIADD3 UR38, UPT, UPT, UR38, 0x1, URZ ;  /* 0x0000000126267890 */ /* 0x000fe2000fffe0ff */
[----:B----4-:R-:W-:-:S13]  /*00f0*/  ISETP.GE.AND P0, PT, R17, UR5, PT ;  /* 0x0000000511007c0c */ /* 0x010fda000bf06270 */
[----:B0-----:R-:W-:Y:S05]  /*0100*/  @P0 BRA `(.L_x_1) ;  /* 0x0000003000c80947 */ /* 0x001fea0003800000 */
[----:B------:R-:W-:Y:S01]  /*0110*/  UISETP.NE.AND UP0, UPT, UR39, URZ, UPT ;  /* 0x000000ff2700728c */ /* 0x000fe2000bf05270 */
[----:B------:R-:W-:Y:S02]  /*0120*/  IMAD.MOV.U32 R0, RZ, RZ, RZ ;  /* 0x000000ffff007224 */ /* 0x000fe400078e00ff */
[----:B------:R-:W-:-:S06]  /*0130*/  IMAD.MOV.U32 R16, RZ, RZ, RZ ;  /* 0x000000ffff107224 */ /* 0x000fcc00078e00ff */
[----:B------:R-:W-:Y:S05]  /*0140*/  BRA.U !UP0, `(.L_x_2) ;  /* 0x0000001108a87547 */ /* 0x000fea000b800000 */
[----:B------:R-:W0:Y:S01]  /*0150*/  LDCU.64 UR4, c[0x0][0x390] ;  /* 0x00007200ff0477ac */ /* 0x000e220008000a00 */
[----:B------:R-:W-:Y:S01]  /*0160*/  IMAD.MOV.U32 R16, RZ, RZ, RZ ;  /* 0x000000ffff107224 */ /* 0x000fe200078e00ff */
[----:B------:R-:W1:Y:S01]  /*0170*/  LDCU UR6, c[0x0][0x38c] ;  /* 0x00007180ff0677ac */ /* 0x000e620008000800 */
[----:B------:R-:W2:Y:S01]  /*0180*/  LDCU.64 UR8, c[0x0][0x4b8] ;  /* 0x00009700ff0877ac */ /* 0x000ea20008000a00 */
[----:B------:R-:W-:Y:S01]  /*0190*/  UISETP.NE.AND UP0, UPT, UR40, URZ, UPT ;  /* 0x000000ff2800728c */ /* 0x000fe2000bf05270 */
[----:B0-----:R-:W-:-:S05]  /*01a0*/  IMAD.HI.U32 R2, R17, UR4, R16 ;  /* 0x0000000411027c27 */ /* 0x001fca000f8e0010 */
[----:B------:R-:W-:-:S04]  /*01b0*/  SHF.R.U32.HI R3, RZ, UR5, R2 ;  /* 0x00000005ff037c19 */ /* 0x000fc80008011602 */
[----:B------:R-:W-:-:S05]  /*01c0*/  IADD3 R0, PT, PT, -R3, RZ, RZ ;  /* 0x000000ff03007210 */ /* 0x000fca0007ffe1ff */
[----:B-1----:R-:W-:-:S04]  /*01d0*/  IMAD R0, R0, UR6, R17 ;  /* 0x0000000600007c24 */ /* 0x002fc8000f8e0211 */
[C---:B--2---:R-:W-:Y:S02]  /*01e0*/  IMAD R16, R0.reuse, UR8, RZ ;  /* 0x0000000800107c24 */ /* 0x044fe4000f8e02ff */
[----:B------:R-:W-:Y:S01]  /*01f0*/  IMAD R0, R0, UR9, RZ ;  /* 0x0000000900007c24 */ /* 0x000fe2000f8e02ff */
[----:B------:R-:W-:Y:S06]  /*0200*/  BRA.U !UP0, `(.L_x_2) ;  /* 0x0000001108787547 */ /* 0x000fec000b800000 */
[----:B------:R-:W0:Y:S01]  /*0210*/  LDCU.64 UR6, c[0x0][0x398] ;  /* 0x00007300ff0677ac */ /* 0x000e220008000a00 */
[----:B------:R-:W-:Y:S01]  /*0220*/  IMAD.MOV.U32 R2, RZ, RZ, RZ ;  /* 0x000000ffff027224 */ /* 0x000fe200078e00ff */
[----:B------:R-:W1:Y:S01]  /*0230*/  LDCU UR4, c[0x0][0x3a0] ;  /* 0x00007400ff0477ac */ /* 0x000e620008000800 */
[----:B------:R-:W2:Y:S01]  /*0240*/  LDCU.64 UR8, c[0x0][0x4c0] ;  /* 0x00009800ff0877ac */ /* 0x000ea20008000a00 */
[----:B------:R-:W-:Y:S01]  /*0250*/  UISETP.NE.AND UP0, UPT, UR38, 0x2, UPT ;  /* 0x000000022600788c */ /* 0x000fe2000bf05270 */
[----:B0-----:R-:W-:-:S05]  /*0260*/  IMAD.HI.U32 R4, R3, UR7, R2 ;  /* 0x0000000703047c27 */ /* 0x001fca000f8e0002 */
[----:B-1----:R-:W-:-:S05]  /*0270*/  SHF.R.U32.HI R5, RZ, UR4, R4 ;  /* 0x00000004ff057c19 */ /* 0x002fca0008011604 */
[----:B------:R-:W-:-:S04]  /*0280*/  IMAD.MOV R2, RZ, RZ, -R5 ;  /* 0x000000ffff027224 */ /* 0x000fc800078e0a05 */
[----:B------:R-:W-:-:S04]  /*0290*/  IMAD R3, R2, UR6, R3 ;  /* 0x0000000602037c24 */ /* 0x000fc8000f8e0203 */
[C---:B--2---:R-:W-:Y:S02]  /*02a0*/  IMAD R16, R3.reuse, UR8, R16 ;  /* 0x0000000803107c24 */ /* 0x044fe4000f8e0210 */
[----:B------:R-:W-:Y:S01]  /*02b0*/  IMAD R0, R3, UR9, R0 ;  /* 0x0000000903007c24 */ /* 0x000fe2000f8e0200 */
[----:B------:R-:W-:Y:S06]  /*02c0*/  BRA.U !UP0, `(.L_x_2) ;  /* 0x0000001108487547 */ /* 0x000fec000b800000 */
[----:B------:R-:W0:Y:S01]  /*02d0*/  LDCU.64 UR4, c[0x0][0x3a8] ;  /* 0x00007500ff0477ac */ /* 0x000e220008000a00 */
[----:B------:R-:W-:Y:S01]  /*02e0*/  IMAD.MOV.U32 R4, RZ, RZ, RZ ;  /* 0x000000ffff047224 */ /* 0x000fe200078e00ff */
[----:B------:R-:W1:Y:S01]  /*02f0*/  LDCU UR6, c[0x0][0x3a4] ;  /* 0x00007480ff0677ac */ /* 0x000e620008000800 */
[----:B------:R-:W2:Y:S01]  /*0300*/  LDCU.64 UR8, c[0x0][0x4c8] ;  /* 0x00009900ff0877ac */ /* 0x000ea20008000a00 */
[----:B------:R-:W-:Y:S01]  /*0310*/  UISETP.NE.AND UP0, UPT, UR38, 0x3, UPT ;  /* 0x000000032600788c */ /* 0x000fe2000bf05270 */
[----:B0-----:R-:W-:-:S05]  /*0320*/  IMAD.HI.U32 R2, R5, UR4, R4 ;  /* 0x0000000405027c27 */ /* 0x001fca000f8e0004 */
[----:B------:R-:W-:-:S04]  /*0330*/  SHF.R.U32.HI R3, RZ, UR5, R2 ;  /* 0x00000005ff037c19 */ /* 0x000fc80008011602 */
[----:B------:R-:W-:-:S05]  /*0340*/  IADD3 R4, PT, PT, -R3, RZ, RZ ;  /* 0x000000ff03047210 */ /* 0x000fca0007ffe1ff */
[----:B-1----:R-:W-:-:S04]  /*0350*/  IMAD R5, R4, UR6, R5 ;  /* 0x0000000604057c24 */ /* 0x002fc8000f8e0205 */
        /* <DEDUP_REMOVED lines=112> */
[----:B------:R-:W-:Y:S01]  /*0a60*/  HFMA2 R4, -RZ, RZ, 0, 0 ;  /* 0x00000000ff047431 */ /* 0x000fe200000001ff */
[----:B------:R-:W1:Y:S01]  /*0a70*/  LDCU UR6, c[0x0][0x41c] ;  /* 0x00008380ff0677ac */ /* 0x000e620008000800 */
[----:B------:R-:W2:Y:S01]  /*0a80*/  LDCU.64 UR8, c[0x0][0x518] ;  /* 0x0000a300ff0877ac */ /* 0x000ea20008000a00 */
[----:B------:R-:W-:Y:S02]  /*0a90*/  UISETP.NE.AND UP0, UPT, UR38, 0xd, UPT ;  /* 0x0000000d2600788c */ /* 0x000fe4000bf05270 */
[----:B0-----:R-:W-:-:S05]  /*0aa0*/  IMAD.HI.U32 R2, R5, UR4, R4 ;  /* 0x0000000405027c27 */ /* 0x001fca000f8e0004 */
[----:B------:R-:W-:-:S05]  /*0ab0*/  SHF.R.U32.HI R3, RZ, UR5, R2 ;  /* 0x00000005ff037c19 */ /* 0x000fca0008011602 */
[----:B------:R-:W-:-:S04]  /*0ac0*/  IMAD.MOV R4, RZ, RZ, -R3 ;  /* 0x000000ffff047224 */ /* 0x000fc800078e0a03 */
        /* <DEDUP_REMOVED lines=10> */
[----:B-1----:R-:W-:-:S04]  /*0b70*/  SHF.R.U32.HI R5, RZ, UR4, R4 ;  /* 0x00000004ff057c19 */ /* 0x002fc80008011604 */
[----:B------:R-:W-:-:S05]  /*0b80*/  IADD3 R2, PT, PT, -R5, RZ, RZ ;  /* 0x000000ff05027210 */ /* 0x000fca0007ffe1ff */
        /* <DEDUP_REMOVED lines=17> */
[----:B------:R-:W-:Y:S01]  /*0ca0*/  MOV R2, RZ ;  /* 0x000000ff00027202 */ /* 0x000fe20000000f00 */
[----:B------:R-:W1:Y:S01]  /*0cb0*/  LDCU UR4, c[0x0][0x448] ;  /* 0x00008900ff0477ac */ /* 0x000e620008000800 */
[----:B------:R-:W2:Y:S01]  /*0cc0*/  LDCU.64 UR8, c[0x0][0x530] ;  /* 0x0000a600ff0877ac */ /* 0x000ea20008000a00 */
[----:B------:R-:W-:Y:S02]  /*0cd0*/  UISETP.NE.AND UP0, UPT, UR38, 0x10, UPT ;  /* 0x000000102600788c */ /* 0x000fe4000bf05270 */
        /* <DEDUP_REMOVED lines=106> */
[----:B------:R-:W2:Y:S03]  /*1380*/  LDCU.64 UR8, c[0x0][0x578] ;  /* 0x0000af00ff0877ac */ /* 0x000ea60008000a00 */
[----:B0-----:R-:W-:-:S05]  /*1390*/  IMAD.HI.U32 R2, R5, UR4, R4 ;  /* 0x0000000405027c27 */ /* 0x001fca000f8e0004 */
[----:B------:R-:W-:-:S05]  /*13a0*/  SHF.R.U32.HI R2, RZ, UR5, R2 ;  /* 0x00000005ff027c19 */ /* 0x000fca0008011602 */
[----:B------:R-:W-:-:S04]  /*13b0*/  IMAD.MOV R3, RZ, RZ, -R2 ;  /* 0x000000ffff037224 */ /* 0x000fc800078e0a02 */
[----:B-1----:R-:W-:-:S04]  /*13c0*/  IMAD R5, R3, UR6, R5 ;  /* 0x0000000603057c24 */ /* 0x002fc8000f8e0205 */
[C---:B--2---:R-:W-:Y:S02]  /*13d0*/  IMAD R16, R5.reuse, UR8, R16 ;  /* 0x0000000805107c24 */ /* 0x044fe4000f8e0210 */
[----:B------:R-:W-:-:S07]  /*13e0*/  IMAD R0, R5, UR9, R0 ;  /* 0x0000000905007c24 */ /* 0x000fce000f8e0200 */
.L_x_2:
[----:B------:R-:W0:Y:S01]  /*13f0*/  LDCU.64 UR6, c[0x0][0x588] ;  /* 0x0000b100ff0677ac */ /* 0x000e220008000a00 */
[----:B------:R-:W-:-:S04]  /*1400*/  UPRMT UR4, UR41, 0x9910, URZ ;  /* 0x0000991029047896 */ /* 0x000fc800080000ff */
[----:B------:R-:W-:Y:S01]  /*1410*/  UISETP.GT.AND UP0, UPT, UR4, 0x9, UPT ;  /* 0x000000090400788c */ /* 0x000fe2000bf04270 */
[----:B0-----:R-:W-:-:S05]  /*1420*/  IADD3 R2, P0, PT, R0, UR6, RZ ;  /* 0x0000000600027c10 */ /* 0x001fca000ff1e0ff */
[----:B------:R-:W-:-:S03]  /*1430*/  IMAD.X R3, RZ, RZ, UR7, P0 ;  /* 0x00000007ff037e24 */ /* 0x000fc600080e06ff */
[----:B------:R-:W-:Y:S05]  /*1440*/  BRA.U UP0, `(.L_x_3) ;  /* 0x0000000500207547 */ /* 0x000fea000b800000 */
[----:B------:R-:W-:-:S09]  /*1450*/  UISETP.GT.AND UP0, UPT, UR4, 0x4, UPT ;  /* 0x000000040400788c */ /* 0x000fd2000bf04270 */
[----:B------:R-:W-:Y:S05]  /*1460*/  BRA.U UP0, `(.L_x_4) ;  /* 0x0000000100807547 */ /* 0x000fea000b800000 */
[----:B------:R-:W-:-:S09]  /*1470*/  UISETP.GT.AND UP0, UPT, UR4, 0x1, UPT ;  /* 0x000000010400788c */ /* 0x000fd2000bf04270 */
[----:B------:R-:W-:Y:S05]  /*1480*/  BRA.U UP0, `(.L_x_5) ;  /* 0x0000000100307547 */ /* 0x000fea000b800000 */
[----:B------:R-:W-:-:S09]  /*1490*/  UISETP.NE.AND UP0, UPT, UR41, URZ, UPT ;  /* 0x000000ff2900728c */ /* 0x000fd2000bf05270 */
[----:B------:R-:W-:Y:S05]  /*14a0*/  BRA.U !UP0, `(.L_x_6) ;  /* 0x0000000108187547 */ /* 0x000fea000b800000 */
[----:B------:R-:W-:-:S09]  /*14b0*/  UISETP.NE.AND UP0, UPT, UR4, 0x1, UPT ;  /* 0x000000010400788c */ /* 0x000fd2000bf05270 */
[----:B------:R-:W-:Y:S05]  /*14c0*/  BRA.U UP0, `(.L_x_7) ;  /* 0x0000000d00347547 */ /* 0x000fea000b800000 */
[----:B------:R-:W2:Y:S02]  /*14d0*/  LDG.E.S8 R2, desc[UR36][R2.64] ;  /* 0x0000002402027981 */ /* 0x000ea4000c1e1300 */
[----:B--2---:R-:W0:Y:S02]  /*14e0*/  I2F.S16 R0, R2 ;  /* 0x0000000200007306 */ /* 0x004e240000101400 */
[----:B0-----:R-:W-:Y:S01]  /*14f0*/  F2FP.BF16.F32.PACK_AB R0, RZ, R0 ;  /* 0x00000000ff00723e */ /* 0x001fe200000010ff */
[----:B------:R-:W-:Y:S06]  /*1500*/  BRA `(.L_x_8) ;  /* 0x0000000c00b47947 */ /* 0x000fec0003800000 */
.L_x_6:
[----:B------:R-:W2:Y:S02]  /*1510*/  LDG.E.U8 R2, desc[UR36][R2.64] ;  /* 0x0000002402027981 */ /* 0x000ea4000c1e1100 */
[----:B--2---:R-:W-:-:S04]  /*1520*/  I2FP.F32.U32 R0, R2 ;  /* 0x0000000200007245 */ /* 0x004fc80000201000 */
[----:B------:R-:W-:Y:S01]  /*1530*/  F2FP.BF16.F32.PACK_AB R0, RZ, R0 ;  /* 0x00000000ff00723e */ /* 0x000fe200000010ff */
[----:B------:R-:W-:Y:S06]  /*1540*/  BRA `(.L_x_8) ;  /* 0x0000000c00a47947 */ /* 0x000fec0003800000 */
.L_x_5:
[----:B------:R-:W-:-:S09]  /*1550*/  UISETP.NE.AND UP0, UPT, UR4, 0x2, UPT ;  /* 0x000000020400788c */ /* 0x000fd2000bf05270 */
[----:B------:R-:W-:Y:S05]  /*1560*/  BRA.U !UP0, `(.L_x_9) ;  /* 0x0000000108307547 */ /* 0x000fea000b800000 */
[----:B------:R-:W-:-:S09]  /*1570*/  UISETP.NE.AND UP0, UPT, UR4, 0x3, UPT ;  /* 0x000000030400788c */ /* 0x000fd2000bf05270 */
[----:B------:R-:W-:Y:S05]  /*1580*/  BRA.U !UP0, `(.L_x_10) ;  /* 0x0000000108187547 */ /* 0x000fea000b800000 */
[----:B------:R-:W-:-:S09]  /*1590*/  UISETP.NE.AND UP0, UPT, UR4, 0x4, UPT ;  /* 0x000000040400788c */ /* 0x000fd2000bf05270 */
[----:B------:R-:W-:Y:S05]  /*15a0*/  BRA.U UP0, `(.L_x_7) ;  /* 0x0000000900fc7547 */ /* 0x000fea000b800000 */
[----:B------:R-:W2:Y:S02]  /*15b0*/  LDG.E.64 R2, desc[UR36][R2.64] ;  /* 0x0000002402027981 */ /* 0x000ea4000c1e1b00 */
[----:B--2---:R-:W0:Y:S02]  /*15c0*/  I2F.S64 R0, R2 ;  /* 0x0000000200007312 */ /* 0x004e240000301400 */
[----:B0-----:R-:W-:Y:S01]  /*15d0*/  F2FP.BF16.F32.PACK_AB R0, RZ, R0 ;  /* 0x00000000ff00723e */ /* 0x001fe200000010ff */
[----:B------:R-:W-:Y:S06]  /*15e0*/  BRA `(.L_x_8) ;  /* 0x0000000c007c7947 */ /* 0x000fec0003800000 */
.L_x_10:
[----:B------:R-:W2:Y:S02]  /*15f0*/  LDG.E R2, desc[UR36][R2.64] ;  /* 0x0000002402027981 */ /* 0x000ea4000c1e1900 */
[----:B--2---:R-:W-:-:S04]  /*1600*/  I2FP.F32.S32 R0, R2 ;  /* 0x0000000200007245 */ /* 0x004fc80000201400 */
[----:B------:R-:W-:Y:S01]  /*1610*/  F2FP.BF16.F32.PACK_AB R0, RZ, R0 ;  /* 0x00000000ff00723e */ /* 0x000fe200000010ff */
[----:B------:R-:W-:Y:S06]  /*1620*/  BRA `(.L_x_8) ;  /* 0x0000000c006c7947 */ /* 0x000fec0003800000 */
.L_x_9:
[----:B------:R-:W2:Y:S02]  /*1630*/  LDG.E.U16 R2, desc[UR36][R2.64] ;  /* 0x0000002402027981 */ /* 0x000ea4000c1e1500 */
[----:B--2---:R-:W0:Y:S02]  /*1640*/  I2F.S16 R0, R2 ;  /* 0x0000000200007306 */ /* 0x004e240000101400 */
[----:B0-----:R-:W-:Y:S01]  /*1650*/  F2FP.BF16.F32.PACK_AB R0, RZ, R0 ;  /* 0x00000000ff00723e */ /* 0x001fe200000010ff */
[----:B------:R-:W-:Y:S06]  /*1660*/  BRA `(.L_x_8) ;  /* 0x0000000c005c7947 */ /* 0x000fec0003800000 */
.L_x_4:
[----:B------:R-:W-:-:S09]  /*1670*/  UISETP.GT.AND UP0, UPT, UR4, 0x6, UPT ;  /* 0x000000060400788c */ /* 0x000fd2000bf04270 */
[----:B------:R-:W-:Y:S05]  /*1680*/  BRA.U UP0, `(.L_x_11) ;  /* 0x00000001002c7547 */ /* 0x000fea000b800000 */
[----:B------:R-:W-:-:S09]  /*1690*/  UISETP.NE.AND UP0, UPT, UR4, 0x5, UPT ;  /* 0x000000050400788c */ /* 0x000fd2000bf05270 */
[----:B------:R-:W-:Y:S05]  /*16a0*/  BRA.U !UP0, `(.L_x_12) ;  /* 0x0000000108147547 */ /* 0x000fea000b800000 */
[----:B------:R-:W-:-:S09]  /*16b0*/  UISETP.NE.AND UP0, UPT, UR4, 0x6, UPT ;  /* 0x000000060400788c */ /* 0x000fd2000bf05270 */
[----:B------:R-:W-:Y:S05]  /*16c0*/  BRA.U UP0, `(.L_x_7) ;  /* 0x0000000900b47547 */ /* 0x000fea000b800000 */
[----:B------:R-:W2:Y:S02]  /*16d0*/  LDG.E R2, desc[UR36][R2.64] ;  /* 0x0000002402027981 */ /* 0x000ea4000c1e1900 */
[----:B--2---:R-:W-:Y:S01]  /*16e0*/  F2FP.BF16.F32.PACK_AB R0, RZ, R2 ;  /* 0x00000002ff00723e */ /* 0x004fe200000010ff */
[----:B------:R-:W-:Y:S06]  /*16f0*/  BRA `(.L_x_8) ;  /* 0x0000000c00387947 */ /* 0x000fec0003800000 */
.L_x_12:
[----:B------:R-:W2:Y:S02]  /*1700*/  LDG.E.U16 R0, desc[UR36][R2.64] ;  /* 0x0000002402007981 */ /* 0x000ea4000c1e1500 */
[----:B--2---:R-:W-:-:S05]  /*1710*/  HADD2.F32 R0, -RZ, R0.H0_H0 ;  /* 0x20000000ff007230 */ /* 0x004fca0000004100 */
[----:B------:R-:W-:Y:S01]  /*1720*/  F2FP.BF16.F32.PACK_AB R0, RZ, R0 ;  /* 0x00000000ff00723e */ /* 0x000fe200000010ff */
[----:B------:R-:W-:Y:S06]  /*1730*/  BRA `(.L_x_8) ;  /* 0x0000000c00287947 */ /* 0x000fec0003800000 */
.L_x_11:
[----:B------:R-:W-:-:S09]  /*1740*/  UISETP.NE.AND UP0, UPT, UR4, 0x7, UPT ;  /* 0x000000070400788c */ /* 0x000fd2000bf05270 */
[----:B------:R-:W-:Y:S05]  /*1750*/  BRA.U !UP0, `(.L_x_13) ;  /* 0x00000001082c7547 */ /* 0x000fea000b800000 */
[----:B------:R-:W-:-:S09]  /*1760*/  UISETP.NE.AND UP0, UPT, UR4, 0x8, UPT ;  /* 0x000000080400788c */ /* 0x000fd2000bf05270 */
[----:B------:R-:W-:Y:S05]  /*1770*/  BRA.U !UP0, `(.L_x_14) ;  /* 0x0000000108147547 */ /* 0x000fea000b800000 */
[----:B------:R-:W-:-:S09]  /*1780*/  UISETP.NE.AND UP0, UPT, UR4, 0x9, UPT ;  /* 0x000000090400788c */ /* 0x000fd2000bf05270 */
[----:B------:R-:W-:Y:S05]  /*1790*/  BRA.U UP0, `(.L_x_7) ;  /* 0x0000000900807547 */ /* 0x000fea000b800000 */
[----:B------:R-:W2:Y:S02]  /*17a0*/  LDG.E R2, desc[UR36][R2.64] ;  /* 0x0000002402027981 */ /* 0x000ea4000c1e1900 */
[----:B--2---:R-:W-:Y:S01]  /*17b0*/  F2FP.BF16.F32.PACK_AB R0, RZ, R2 ;  /* 0x00000002ff00723e */ /* 0x004fe200000010ff */
[----:B------:R-:W-:Y:S06]  /*17c0*/  BRA `(.L_x_8) ;  /* 0x0000000c00047947 */ /* 0x000fec0003800000 */
.L_x_14:
[----:B------:R-:W2:Y:S02]  /*17d0*/  LDG.E.U16 R2, desc[UR36][R2.64] ;  /* 0x0000002402027981 */ /* 0x000ea4000c1e1500 */
[----:B--2---:R-:W-:-:S05]  /*17e0*/  HADD2.F32 R0, -RZ, R2.H0_H0 ;  /* 0x20000002ff007230 */ /* 0x004fca0000004100 */
[----:B------:R-:W-:Y:S01]  /*17f0*/  F2FP.BF16.F32.PACK_AB R0, RZ, R0 ;  /* 0x00000000ff00723e */ /* 0x000fe200000010ff */
[----:B------:R-:W-:Y:S06]  /*1800*/  BRA `(.L_x_8) ;  /* 0x0000000800f47947 */ /* 0x000fec0003800000 */
.L_x_13:
[----:B------:R-:W2:Y:S01]  /*1810*/  LDG.E.64 R2, desc[UR36][R2.64] ;  /* 0x0000002402027981 */ /* 0x000ea2000c1e1b00 */
[----:B------:R-:W-:Y:S01]  /*1820*/  UMOV UR4, 0xf0000000 ;  /* 0xf000000000047882 */ /* 0x000fe20000000000 */
[----:B------:R-:W-:Y:S02]  /*1830*/  UMOV UR5, 0x380fffff ;  /* 0x380fffff00057882 */ /* 0x000fe40000000000 */
[----:B--2---:R-:W0:-:S15]  /*1840*/  DSETP.GEU.AND P0, PT, |R2|, UR4, PT ;  /* 0x0000000402007e2a */ /* 0x004e1e000bf0e200 */
[----:B------:R-:W-:-:S15]  /*1850*/  NOP ;  /* 0x0000000000007918 */ /* 0x000fde0000000000 */
[----:B------:R-:W-:-:S15]  /*1860*/  NOP ;  /* 0x0000000000007918 */ /* 0x000fde0000000000 */
[----:B------:R-:W-:-:S15]  /*1870*/  NOP ;  /* 0x0000000000007918 */ /* 0x000fde0000000000 */
[----:B------:R-:W-:-:S04]  /*1880*/  NOP ;  /* 0x0000000000007918 */ /* 0x000fc80000000000 */
[----:B------:R-:W0:Y:S02]  /*1890*/  F2F.F32.F64 R0, R2 ;  /* 0x0000000200007310 */ /* 0x000e240000301000 */
[----:B0-----:R-:W-:-:S05]  /*18a0*/  @!P0 FMUL R0, R0, 1.175494350822287508e-38 ;  /* 0x0080000000008820 */ /* 0x001fca0000400000 */
[----:B------:R-:W-:Y:S01]  /*18b0*/  F2FP.BF16.F32.PACK_AB R0, RZ, R0 ;  /* 0x00000000ff00723e */ /* 0x000fe200000010ff */
[----:B------:R-:W-:Y:S06]  /*18c0*/  BRA `(.L_x_8) ;  /* 0x0000000800c47947 */ /* 0x000fec0003800000 */
.L_x_3:
[----:B------:R-:W-:-:S09]  /*18d0*/  UISETP.GT.AND UP0, UPT, UR4, 0x18, UPT ;  /* 0x000000180400788c */ /* 0x000fd2000bf04270 */
[----:B------:R-:W-:Y:S05]  /*18e0*/  BRA.U UP0, `(.L_x_15) ;  /* 0x0000000500047547 */ /* 0x000fea000b800000 */
[----:B------:R-:W-:-:S09]  /*18f0*/  UISETP.GT.AND UP0, UPT, UR4, 0xe, UPT ;  /* 0x0000000e0400788c */ /* 0x000fd2000bf04270 */
[----:B------:R-:W-:Y:S05]  /*1900*/  BRA.U UP0, `(.L_x_16) ;  /* 0x0000000100547547 */ /* 0x000fea000b800000 */
[----:B------:R-:W-:-:S09]  /*1910*/  UISETP.NE.AND UP0, UPT, UR4, 0xa, UPT ;  /* 0x0000000a0400788c */ /* 0x000fd2000bf05270 */
[----:B------:R-:W-:Y:S05]  /*1920*/  BRA.U !UP0, `(.L_x_17) ;  /* 0x00000001081c7547 */ /* 0x000fea000b800000 */
[----:B------:R-:W-:-:S09]  /*1930*/  UISETP.NE.AND UP0, UPT, UR4, 0xb, UPT ;  /* 0x0000000b0400788c */ /* 0x000fd2000bf05270 */
[----:B------:R-:W-:Y:S05]  /*1940*/  BRA.U UP0, `(.L_x_7) ;  /* 0x0000000900147547 */ /* 0x000fea000b800000 */
[----:B------:R-:W2:Y:S02]  /*1950*/  LDG.E.U8 R2, desc[UR36][R2.64] ;  /* 0x0000002402027981 */ /* 0x000ea4000c1e1100 */
[----:B--2---:R-:W-:-:S04]  /*1960*/  ISETP.NE.AND P0, PT, R2, RZ, PT ;  /* 0x000000ff0200720c */ /* 0x004fc80003f05270 */
[----:B------:R-:W-:-:S04]  /*1970*/  FSEL R0, RZ, 1, !P0 ;  /* 0x3f800000ff007808 */ /* 0x000fc80004000000 */
[----:B------:R-:W-:Y:S01]  /*1980*/  F2FP.BF16.F32.PACK_AB R0, RZ, R0 ;  /* 0x00000000ff00723e */ /* 0x000fe200000010ff */
[----:B------:R-:W-:Y:S06]  /*1990*/  BRA `(.L_x_8) ;  /* 0x0000000800907947 */ /* 0x000fec0003800000 */
.L_x_17:
        /* <DEDUP_REMOVED lines=12> */
.L_x_16:
[----:B------:R-:W-:-:S09]  /*1a60*/  UISETP.NE.AND UP0, UPT, UR4, 0xf, UPT ;  /* 0x0000000f0400788c */ /* 0x000fd2000bf05270 */
[----:B------:R-:W-:Y:S05]  /*1a70*/  BRA.U !UP0, `(.L_x_18) ;  /* 0x0000000108987547 */ /* 0x000fea000b800000 */
[----:B------:R-:W-:-:S09]  /*1a80*/  UISETP.NE.AND UP0, UPT, UR4, 0x17, UPT ;  /* 0x000000170400788c */ /* 0x000fd2000bf05270 */
[----:B------:R-:W-:Y:S05]  /*1a90*/  BRA.U !UP0, `(.L_x_19) ;  /* 0x00000001085c7547 */ /* 0x000fea000b800000 */
[----:B------:R-:W-:-:S09]  /*1aa0*/  UISETP.NE.AND UP0, UPT, UR4, 0x18, UPT ;  /* 0x000000180400788c */ /* 0x000fd2000bf05270 */
[----:B------:R-:W-:Y:S05]  /*1ab0*/  BRA.U UP0, `(.L_x_7) ;  /* 0x0000000500b87547 */ /* 0x000fea000b800000 */
[----:B------:R-:W2:Y:S01]  /*1ac0*/  LDG.E.U8 R0, desc[UR36][R2.64] ;  /* 0x0000002402007981 */ /* 0x000ea2000c1e1100 */
[----:B------:R-:W-:Y:S01]  /*1ad0*/  IMAD.MOV.U32 R6, RZ, RZ, 0x1f ;  /* 0x0000001fff067424 */ /* 0x000fe200078e00ff */
[----:B--2---:R-:W-:-:S04]  /*1ae0*/  SHF.L.U32 R0, R0, 0x18, RZ ;  /* 0x0000001800007819 */ /* 0x004fc800000006ff */
[C---:B------:R-:W-:Y:S02]  /*1af0*/  LOP3.LUT R4, R0.reuse, 0x7f000000, RZ, 0xc0, !PT ;  /* 0x7f00000000047812 */ /* 0x040fe400078ec0ff */
[----:B------:R-:W-:Y:S02]  /*1b00*/  LOP3.LUT P0, RZ, R0, 0x7f000000, RZ, 0xc0, !PT ;  /* 0x7f00000000ff7812 */ /* 0x000fe4000780c0ff */
[----:B------:R-:W0:Y:S02]  /*1b10*/  FLO.U32 R5, R4 ;  /* 0x0000000400057300 */ /* 0x000e2400000e0000 */
[----:B0-----:R-:W-:-:S05]  /*1b20*/  IMAD.MOV R5, RZ, RZ, -R5 ;  /* 0x000000ffff057224 */ /* 0x001fca00078e0a05 */
[----:B------:R-:W-:-:S04]  /*1b30*/  VIADDMNMX.U32 R5, R5, R6, 0x4, !PT ;  /* 0x0000000405057446 */ /* 0x000fc80007800006 */
[----:B------:R-:W-:-:S04]  /*1b40*/  IADD3 R5, PT, PT, R5, -0x4, RZ ;  /* 0xfffffffc05057810 */ /* 0x000fc80007ffe0ff */
[C---:B------:R-:W-:Y:S01]  /*1b50*/  SHF.L.U32 R6, R4.reuse, R5, RZ ;  /* 0x0000000504067219 */ /* 0x040fe200000006ff */
[----:B------:R-:W-:Y:S02]  /*1b60*/  IMAD.SHL.U32 R7, R5, 0x800000, RZ ;  /* 0x0080000005077824 */ /* 0x000fe400078e00ff */
[----:B------:R-:W-:-:S03]  /*1b70*/  VIADD R5, R4, 0x1000000 ;  /* 0x0100000004057836 */ /* 0x000fc60000000000 */
[----:B------:R-:W-:Y:S02]  /*1b80*/  LEA.HI R6, R6, -R7, RZ, 0x1c ;  /* 0x8000000706067211 */ /* 0x000fe400078fe0ff */
[----:B------:R-:W-:Y:S02]  /*1b90*/  SHF.R.S32.HI R5, RZ, 0x8, R5 ;  /* 0x00000008ff057819 */ /* 0x000fe40000011405 */
[----:B------:R-:W-:-:S04]  /*1ba0*/  IADD3 R6, PT, PT, R6, 0x3c000000, RZ ;  /* 0x3c00000006067810 */ /* 0x000fc80007ffe0ff */
[----:B------:R-:W-:-:S04]  /*1bb0*/  LOP3.LUT R5, R6, 0x7f800000, R5, 0xf8, !PT ;  /* 0x7f80000006057812 */ /* 0x000fc800078ef805 */
[----:B------:R-:W-:-:S04]  /*1bc0*/  SEL R5, R5, RZ, P0 ;  /* 0x000000ff05057207 */ /* 0x000fc80000000000 */
[----:B------:R-:W-:-:S04]  /*1bd0*/  LOP3.LUT R5, R5, 0x80000000, R0, 0xf8, !PT ;  /* 0x8000000005057812 */ /* 0x000fc800078ef800 */
[----:B------:R-:W-:-:S04]  /*1be0*/  F2FP.BF16.F32.PACK_AB R5, RZ, R5 ;  /* 0x00000005ff05723e */ /* 0x000fc800000010ff */
[----:B------:R-:W-:Y:S01]  /*1bf0*/  PRMT R0, R5, 0x7610, R0 ;  /* 0x0000761005007816 */ /* 0x000fe20000000000 */
[----:B------:R-:W-:Y:S06]  /*1c00*/  BRA `(.L_x_8) ;  /* 0x0000000400f47947 */ /* 0x000fec0003800000 */
.L_x_19:
[----:B------:R-:W2:Y:S02]  /*1c10*/  LDG.E.U8 R2, desc[UR36][R2.64] ;  /* 0x0000002402027981 */ /* 0x000ea4000c1e1100 */
[C---:B--2---:R-:W-:Y:S02]  /*1c20*/  IMAD.SHL.U32 R4, R2.reuse, 0x2000000, RZ ;  /* 0x0200000002047824 */ /* 0x044fe400078e00ff */
[----:B------:R-:W-:-:S03]  /*1c30*/  IMAD.SHL.U32 R5, R2, 0x100, RZ ;  /* 0x0000010002057824 */ /* 0x000fc600078e00ff */
[----:B------:R-:W-:-:S13]  /*1c40*/  ISETP.GT.U32.AND P0, PT, R4, 0x7ffffff, PT ;  /* 0x07ffffff0400780c */ /* 0x000fda0003f04070 */
[C---:B------:R-:W-:Y:S02]  /*1c50*/  @!P0 LOP3.LUT R0, R5.reuse, 0x7f00, RZ, 0xc0, !PT ;  /* 0x00007f0005008812 */ /* 0x040fe400078ec0ff */
[----:B------:R-:W-:Y:S02]  /*1c60*/  @P0 LEA.HI R4, R4, 0x70000000, RZ, 0x1c ;  /* 0x7000000004040811 */ /* 0x000fe400078fe0ff */
[----:B------:R-:W-:Y:S02]  /*1c70*/  @!P0 LOP3.LUT R0, R0, 0x3f000000, RZ, 0xfc, !PT ;  /* 0x3f00000000008812 */ /* 0x000fe400078efcff */
[----:B------:R-:W-:-:S03]  /*1c80*/  PRMT R5, R5, 0x9910, RZ ;  /* 0x0000991005057816 */ /* 0x000fc600000000ff */
[----:B------:R-:W-:Y:S01]  /*1c90*/  @!P0 FADD.FTZ R0, R0, -0.5 ;  /* 0xbf00000000008421 */ /* 0x000fe20000010000 */
[----:B------:R-:W-:-:S05]  /*1ca0*/  @P0 FMUL.FTZ R0, R4, 1.9259299443872358531e-34 ;  /* 0x0780000004000820 */ /* 0x000fca0000410000 */
[----:B------:R-:W-:-:S04]  /*1cb0*/  LOP3.LUT R0, R0, 0x80000000, R5, 0xf8, !PT ;  /* 0x8000000000007812 */ /* 0x000fc800078ef805 */
[----:B------:R-:W-:Y:S01]  /*1cc0*/  F2FP.BF16.F32.PACK_AB R0, RZ, R0 ;  /* 0x00000000ff00723e */ /* 0x000fe200000010ff */
[----:B------:R-:W-:Y:S06]  /*1cd0*/  BRA `(.L_x_8) ;  /* 0x0000000400c07947 */ /* 0x000fec0003800000 */
.L_x_18:
[----:B------:R0:W5:Y:S01]  /*1ce0*/  LDG.E.U16 R0, desc[UR36][R2.64] ;  /* 0x0000002402007981 */ /* 0x000162000c1e1500 */
[----:B------:R-:W-:Y:S05]  /*1cf0*/  BRA `(.L_x_8) ;  /* 0x0000000400b87947 */ /* 0x000fea0003800000 */
.L_x_15:
[----:B------:R-:W-:-:S09]  /*1d00*/  UISETP.GT.AND UP0, UPT, UR4, 0x1b, UPT ;  /* 0x0000001b0400788c */ /* 0x000fd2000bf04270 */
[----:B------:R-:W-:Y:S05]  /*1d10*/  BRA.U UP0, `(.L_x_20) ;  /* 0x0000000500087547 */ /* 0x000fea000b800000 */
[----:B------:R-:W-:-:S09]  /*1d20*/  UISETP.NE.AND UP0, UPT, UR4, 0x19, UPT ;  /* 0x000000190400788c */ /* 0x000fd2000bf05270 */
[----:B------:R-:W-:Y:S05]  /*1d30*/  BRA.U !UP0, `(.L_x_21) ;  /* 0x0000000108907547 */ /* 0x000fea000b800000 */
[----:B------:R-:W-:-:S09]  /*1d40*/  UISETP.NE.AND UP0, UPT, UR4, 0x1a, UPT ;  /* 0x0000001a0400788c */ /* 0x000fd2000bf05270 */
[----:B------:R-:W-:Y:S05]  /*1d50*/  BRA.U !UP0, `(.L_x_22) ;  /* 0x0000000108187547 */ /* 0x000fea000b800000 */
[----:B------:R-:W-:-:S09]  /*1d60*/  UISETP.NE.AND UP0, UPT, UR4, 0x1b, UPT ;  /* 0x0000001b0400788c */ /* 0x000fd2000bf05270 */
[----:B------:R-:W-:Y:S05]  /*1d70*/  BRA.U UP0, `(.L_x_7) ;  /* 0x0000000500087547 */ /* 0x000fea000b800000 */
[----:B------:R-:W2:Y:S02]  /*1d80*/  LDG.E.U16 R0, desc[UR36][R2.64] ;  /* 0x0000002402007981 */ /* 0x000ea4000c1e1500 */
[----:B--2---:R-:W-:-:S04]  /*1d90*/  I2FP.F32.U32 R0, R0 ;  /* 0x0000000000007245 */ /* 0x004fc80000201000 */
[----:B------:R-:W-:Y:S01]  /*1da0*/  F2FP.BF16.F32.PACK_AB R0, RZ, R0 ;  /* 0x00000000ff00723e */ /* 0x000fe200000010ff */
[----:B------:R-:W-:Y:S06]  /*1db0*/  BRA `(.L_x_8) ;  /* 0x0000000400887947 */ /* 0x000fec0003800000 */
.L_x_22:
[----:B------:R-:W2:Y:S01]  /*1dc0*/  LDG.E.U8 R3, desc[UR36][R2.64] ;  /* 0x0000002402037981 */ /* 0x000ea2000c1e1100 */
[----:B------:R-:W-:Y:S01]  /*1dd0*/  BSSY.RECONVERGENT B0, `(.L_x_23) ;  /* 0x0000018000007945 */ /* 0x000fe20003800200 */
[----:B------:R-:W-:Y:S02]  /*1de0*/  MOV R0, RZ ;  /* 0x000000ff00007202 */ /* 0x000fe40000000f00 */
[----:B--2---:R-:W-:-:S13]  /*1df0*/  ISETP.NE.AND P0, PT, R3, RZ, PT ;  /* 0x000000ff0300720c */ /* 0x004fda0003f05270 */
[----:B------:R-:W-:Y:S05]  /*1e00*/  @!P0 BRA `(.L_x_24) ;  /* 0x0000000000508947 */ /* 0x000fea0003800000 */
[----:B------:R-:W-:-:S13]  /*1e10*/  ISETP.NE.AND P0, PT, R3, 0x80, PT ;  /* 0x000000800300780c */ /* 0x000fda0003f05270 */
[----:B------:R-:W-:Y:S01]  /*1e20*/  @!P0 IMAD.MOV.U32 R0, RZ, RZ, 0x7f800001 ;  /* 0x7f800001ff008424 */ /* 0x000fe200078e00ff */
[----:B------:R-:W-:Y:S06]  /*1e30*/  @!P0 BRA `(.L_x_24) ;  /* 0x0000000000448947 */ /* 0x000fec0003800000 */
[--C-:B------:R-:W-:Y:S01]  /*1e40*/  SHF.R.U32.HI R0, RZ, 0x3, R3.reuse ;  /* 0x00000003ff007819 */ /* 0x100fe20000011603 */
[----:B------:R-:W-:Y:S03]  /*1e50*/  BSSY.RECONVERGENT B1, `(.L_x_25) ;  /* 0x000000c000017945 */ /* 0x000fe60003800200 */
[----:B------:R-:W-:Y:S02]  /*1e60*/  LOP3.LUT P0, R2, R0, 0xf, RZ, 0xc0, !PT ;  /* 0x0000000f00027812 */ /* 0x000fe4000780c0ff */
[----:B------:R-:W-:-:S05]  /*1e70*/  SHF.R.U32.HI R0, RZ, 0x7, R3 ;  /* 0x00000007ff007819 */ /* 0x000fca0000011603 */
[----:B------:R-:W-:Y:S01]  /*1e80*/  IMAD.U32 R7, R0, -0x80000000, RZ ;  /* 0x8000000000077824 */ /* 0x000fe200078e00ff */
[----:B------:R-:W-:-:S05]  /*1e90*/  LOP3.LUT R0, R3, 0x7, RZ, 0xc0, !PT ;  /* 0x0000000703007812 */ /* 0x000fca00078ec0ff */
[----:B------:R-:W-:Y:S05]  /*1ea0*/  @P0 BRA `(.L_x_26) ;  /* 0x0000000000180947 */ /* 0x000fea0003800000 */
[----:B------:R-:W0:Y:S02]  /*1eb0*/  FLO.U32 R3, R0 ;  /* 0x0000000000037300 */ /* 0x000e2400000e0000 */
[----:B0-----:R-:W-:-:S04]  /*1ec0*/  IADD3 R3, PT, PT, -R3, 0x1f, RZ ;  /* 0x0000001f03037810 */ /* 0x001fc80007ffe1ff */
[----:B------:R-:W-:Y:S02]  /*1ed0*/  IADD3 R5, PT, PT, R3, -0x1c, RZ ;  /* 0xffffffe403057810 */ /* 0x000fe40007ffe0ff */
[----:B------:R-:W-:Y:S02]  /*1ee0*/  IADD3 R2, PT, PT, R2, 0x1d, -R3 ;  /* 0x0000001d02027810 */ /* 0x000fe40007ffe803 */
[----:B------:R-:W-:-:S04]  /*1ef0*/  SHF.L.U32 R5, R0, R5, RZ ;  /* 0x0000000500057219 */ /* 0x000fc800000006ff */
[----:B------:R-:W-:-:S07]  /*1f00*/  LOP3.LUT R0, R5, 0x7, RZ, 0xc0, !PT ;  /* 0x0000000705007812 */ /* 0x000fce00078ec0ff */
.L_x_26:
[----:B------:R-:W-:Y:S05]  /*1f10*/  BSYNC.RECONVERGENT B1 ;  /* 0x0000000000017941 */ /* 0x000fea0003800200 */
.L_x_25:
[----:B------:R-:W-:Y:S01]  /*1f20*/  IMAD.SHL.U32 R0, R0, 0x100000, RZ ;  /* 0x0010000000007824 */ /* 0x000fe200078e00ff */
[----:B------:R-:W-:-:S04]  /*1f30*/  LEA R2, R2, 0x3b800000, 0x17 ;  /* 0x3b80000002027811 */ /* 0x000fc800078eb8ff */
[----:B------:R-:W-:-:S07]  /*1f40*/  LOP3.LUT R0, R2, R0, R7, 0xfe, !PT ;  /* 0x0000000002007212 */ /* 0x000fce00078efe07 */
.L_x_24:
[----:B------:R-:W-:Y:S05]  /*1f50*/  BSYNC.RECONVERGENT B0 ;  /* 0x0000000000007941 */ /* 0x000fea0003800200 */
.L_x_23:
[----:B------:R-:W-:Y:S01]  /*1f60*/  F2FP.BF16.F32.PACK_AB R0, RZ, R0 ;  /* 0x00000000ff00723e */ /* 0x000fe200000010ff */
[----:B------:R-:W-:Y:S06]  /*1f70*/  BRA `(.L_x_8) ;  /* 0x0000000400187947 */ /* 0x000fec0003800000 */
.L_x_21:
[----:B------:R-:W2:Y:S01]  /*1f80*/  LDG.E.U8 R3, desc[UR36][R2.64] ;  /* 0x0000002402037981 */ /* 0x000ea2000c1e1100 */
[----:B------:R-:W-:Y:S01]  /*1f90*/  BSSY.RECONVERGENT B0, `(.L_x_27) ;  /* 0x0000018000007945 */ /* 0x000fe20003800200 */
[----:B------:R-:W-:Y:S01]  /*1fa0*/  IMAD.MOV.U32 R0, RZ, RZ, RZ ;  /* 0x000000ffff007224 */ /* 0x000fe200078e00ff */
[----:B--2---:R-:W-:-:S13]  /*1fb0*/  ISETP.NE.AND P0, PT, R3, RZ, PT ;  /* 0x000000ff0300720c */ /* 0x004fda0003f05270 */
[----:B------:R-:W-:Y:S05]  /*1fc0*/  @!P0 BRA `(.L_x_28) ;  /* 0x0000000000508947 */ /* 0x000fea0003800000 */
[----:B------:R-:W-:-:S13]  /*1fd0*/  ISETP.NE.AND P0, PT, R3, 0x80, PT ;  /* 0x000000800300780c */ /* 0x000fda0003f05270 */
[----:B------:R-:W-:Y:S01]  /*1fe0*/  @!P0 MOV R0, 0x7f800001 ;  /* 0x7f80000100008802 */ /* 0x000fe20000000f00 */
        /* <DEDUP_REMOVED lines=10> */
[----:B------:R-:W-:Y:S01]  /*2090*/  IADD3 R2, PT, PT, R2, 0x1e, -R3 ;  /* 0x0000001e02027810 */ /* 0x000fe20007ffe803 */
[----:B------:R-:W-:-:S05]  /*20a0*/  VIADD R5, R3, 0xffffffe3 ;  /* 0xffffffe303057836 */ /* 0x000fca0000000000 */
[----:B------:R-:W-:-:S04]  /*20b0*/  SHF.L.U32 R5, R0, R5, RZ ;  /* 0x0000000500057219 */ /* 0x000fc800000006ff */
[----:B------:R-:W-:-:S07]  /*20c0*/  LOP3.LUT R0, R5, 0x3, RZ, 0xc0, !PT ;  /* 0x0000000305007812 */ /* 0x000fce00078ec0ff */
.L_x_30:
[----:B------:R-:W-:Y:S05]  /*20d0*/  BSYNC.RECONVERGENT B1 ;  /* 0x0000000000017941 */ /* 0x000fea0003800200 */
.L_x_29:
[----:B------:R-:W-:Y:S02]  /*20e0*/  SHF.L.U32 R0, R0, 0x15, RZ ;  /* 0x0000001500007819 */ /* 0x000fe400000006ff */
[----:B------:R-:W-:-:S04]  /*20f0*/  LEA R2, R2, 0x37800000, 0x17 ;  /* 0x3780000002027811 */ /* 0x000fc800078eb8ff */
[----:B------:R-:W-:-:S07]  /*2100*/  LOP3.LUT R0, R2, R0, R7, 0xfe, !PT ;  /* 0x0000000002007212 */ /* 0x000fce00078efe07 */
.L_x_28:
[----:B------:R-:W-:Y:S05]  /*2110*/  BSYNC.RECONVERGENT B0 ;  /* 0x0000000000007941 */ /* 0x000fea0003800200 */
.L_x_27:
[----:B------:R-:W-:Y:S01]  /*2120*/  F2FP.BF16.F32.PACK_AB R0, RZ, R0 ;  /* 0x00000000ff00723e */ /* 0x000fe200000010ff */
[----:B------:R-:W-:Y:S06]  /*2130*/  BRA `(.L_x_8) ;  /* 0x0000000000a87947 */ /* 0x000fec0003800000 */
.L_x_20:
[----:B------:R-:W-:-:S09]  /*2140*/  UISETP.NE.AND UP0, UPT, UR4, 0x1c, UPT ;  /* 0x0000001c0400788c */ /* 0x000fd2000bf05270 */
[----:B------:R-:W-:Y:S05]  /*2150*/  BRA.U !UP0, `(.L_x_31) ;  /* 0x0000000108947547 */ /* 0x000fea000b800000 */
[----:B------:R-:W-:-:S09]  /*2160*/  UISETP.NE.AND UP0, UPT, UR4, 0x1d, UPT ;  /* 0x0000001d0400788c */ /* 0x000fd2000bf05270 */
[----:B------:R-:W-:Y:S05]  /*2170*/  BRA.U !UP0, `(.L_x_32) ;  /* 0x00000001087c7547 */ /* 0x000fea000b800000 */
[----:B------:R-:W-:-:S09]  /*2180*/  UISETP.NE.AND UP0, UPT, UR4, 0x2c, UPT ;  /* 0x0000002c0400788c */ /* 0x000fd2000bf05270 */
[----:B------:R-:W-:Y:S05]  /*2190*/  BRA.U !UP0, `(.L_x_33) ;  /* 0x0000000108487547 */ /* 0x000fea000b800000 */
.L_x_7:
[----:B------:R-:W-:Y:S01]  /*21a0*/  MOV R2, 0x0 ;  /* 0x0000000000027802 */ /* 0x000fe20000000f00 */
[----:B------:R-:W0:Y:S01]  /*21b0*/  LDCU.64 UR4, c[0x4][0x128] ;  /* 0x01002500ff0477ac */ /* 0x000e220008000a00 */
[----:B------:R-:W-:Y:S02]  /*21c0*/  HFMA2 R13, -RZ, RZ, 0, 0 ;  /* 0x00000000ff0d7431 */ /* 0x000fe400000001ff */
[----:B------:R-:W-:Y:S01]  /*21d0*/  IMAD.MOV.U32 R8, RZ, RZ, 0x4e ;  /* 0x0000004eff087424 */ /* 0x000fe200078e00ff */
[----:B------:R-:W1:Y:S01]  /*21e0*/  LDCU.64 UR6, c[0x4][0x130] ;  /* 0x01002600ff0677ac */ /* 0x000e620008000a00 */
[----:B------:R-:W2:Y:S01]  /*21f0*/  LDC.64 R2, c[0x4][R2] ;  /* 0x0100000002027b82 */ /* 0x000ea20000000a00 */
[----:B------:R-:W-:Y:S01]  /*2200*/  IMAD.MOV.U32 R12, RZ, RZ, 0x1 ;  /* 0x00000001ff0c7424 */ /* 0x000fe200078e00ff */
[----:B------:R-:W3:Y:S01]  /*2210*/  LDCU.64 UR8, c[0x4][0x38] ;  /* 0x01000700ff0877ac */ /* 0x000ee20008000a00 */
[----:B0-----:R-:W-:Y:S02]  /*2220*/  IMAD.U32 R4, RZ, RZ, UR4 ;  /* 0x00000004ff047e24 */ /* 0x001fe4000f8e00ff */
[----:B------:R-:W-:Y:S01]  /*2230*/  IMAD.U32 R5, RZ, RZ, UR5 ;  /* 0x00000005ff057e24 */ /* 0x000fe2000f8e00ff */
[----:B-1----:R-:W-:Y:S01]  /*2240*/  MOV R6, UR6 ;  /* 0x0000000600067c02 */ /* 0x002fe20008000f00 */
[----:B------:R-:W-:-:S02]  /*2250*/  IMAD.U32 R7, RZ, RZ, UR7 ;  /* 0x00000007ff077e24 */ /* 0x000fc4000f8e00ff */
[----:B---3--:R-:W-:Y:S01]  /*2260*/  IMAD.U32 R10, RZ, RZ, UR8 ;  /* 0x00000008ff0a7e24 */ /* 0x008fe2000f8e00ff */
[----:B------:R-:W-:-:S07]  /*2270*/  MOV R11, UR9 ;  /* 0x00000009000b7c02 */ /* 0x000fce0008000f00 */
[----:B------:R-:W-:-:S07]  /*2280*/  LEPC R20, `(.L_x_34) ;  /* 0x000000001014794e */ /* 0x000fce0000000000 */
[----:B--2---:R-:W-:Y:S05]  /*2290*/  CALL.ABS.NOINC R2 ;  /* 0x0000000002007343 */ /* 0x004fea0003c00000 */
.L_x_34:
[----:B------:R-:W-:Y:S01]  /*22a0*/  PRMT R0, RZ, 0x7610, R0 ;  /* 0x00007610ff007816 */ /* 0x000fe20000000000 */
[----:B------:R-:W-:Y:S06]  /*22b0*/  BRA `(.L_x_8) ;  /* 0x0000000000487947 */ /* 0x000fec0003800000 */
.L_x_33:
[----:B------:R-:W2:Y:S01]  /*22c0*/  LDG.E.U8 R2, desc[UR36][R2.64] ;  /* 0x0000002402027981 */ /* 0x000ea2000c1e1100 */
[----:B------:R-:W-:Y:S01]  /*22d0*/  BSSY.RECONVERGENT B0, `(.L_x_35) ;  /* 0x0000007000007945 */ /* 0x000fe20003800200 */
[----:B------:R-:W-:Y:S01]  /*22e0*/  IMAD.MOV.U32 R0, RZ, RZ, 0x400000 ;  /* 0x00400000ff007424 */ /* 0x000fe200078e00ff */
[----:B--2---:R-:W-:-:S13]  /*22f0*/  ISETP.NE.AND P0, PT, R2, RZ, PT ;  /* 0x000000ff0200720c */ /* 0x004fda0003f05270 */
[----:B------:R-:W-:Y:S05]  /*2300*/  @!P0 BRA `(.L_x_36) ;  /* 0x00000000000c8947 */ /* 0x000fea0003800000 */
[----:B------:R-:W-:-:S13]  /*2310*/  ISETP.NE.AND P0, PT, R2, 0xff, PT ;  /* 0x000000ff0200780c */ /* 0x000fda0003f05270 */
[----:B------:R-:W-:Y:S01]  /*2320*/  @!P0 IMAD.MOV.U32 R0, RZ, RZ, 0x7f800001 ;  /* 0x7f800001ff008424 */ /* 0x000fe200078e00ff */
[----:B------:R-:W-:-:S07]  /*2330*/  @P0 SHF.L.U32 R0, R2, 0x17, RZ ;  /* 0x0000001702000819 */ /* 0x000fce00000006ff */
.L_x_36:
[----:B------:R-:W-:Y:S05]  /*2340*/  BSYNC.RECONVERGENT B0 ;  /* 0x0000000000007941 */ /* 0x000fea0003800200 */
.L_x_35:
[----:B------:R-:W-:Y:S01]  /*2350*/  F2FP.BF16.F32.PACK_AB R0, RZ, R0 ;  /* 0x00000000ff00723e */ /* 0x000fe200000010ff */
[----:B------:R-:W-:Y:S06]  /*2360*/  BRA `(.L_x_8) ;  /* 0x00000000001c7947 */ /* 0x000fec0003800000 */
.L_x_32:
[----:B------:R-:W2:Y:S02]  /*2370*/  LDG.E.64 R2, desc[UR36][R2.64] ;  /* 0x0000002402027981 */ /* 0x000ea4000c1e1b00 */
[----:B--2---:R-:W0:Y:S02]  /*2380*/  I2F.U64 R0, R2 ;  /* 0x0000000200007312 */ /* 0x004e240000301000 */
[----:B0-----:R-:W-:Y:S01]  /*2390*/  F2FP.BF16.F32.PACK_AB R0, RZ, R0 ;  /* 0x00000000ff00723e */ /* 0x001fe200000010ff */
[----:B------:R-:W-:Y:S06]  /*23a0*/  BRA `(.L_x_8) ;  /* 0x00000000000c7947 */ /* 0x000fec0003800000 */
.L_x_31:
[----:B------:R-:W2:Y:S02]  /*23b0*/  LDG.E R2, desc[UR36][R2.64] ;  /* 0x0000002402027981 */ /* 0x000ea4000c1e1900 */
[----:B--2---:R-:W-:-:S04]  /*23c0*/  I2FP.F32.U32 R0, R2 ;  /* 0x0000000200007245 */ /* 0x004fc80000201000 */
[----:B------:R-:W-:-:S07]  /*23d0*/  F2FP.BF16.F32.PACK_AB R0, RZ, R0 ;  /* 0x00000000ff00723e */ /* 0x000fce00000010ff */
.L_x_8:
[----:B-----5:R-:W-:Y:S01]  /*23e0*/  IMAD.U32 R0, R0, 0x10000, RZ ;  /* 0x0001000000007824 */ /* 0x020fe200078e00ff */
[----:B------:R-:W1:Y:S01]  /*23f0*/  LDCU.64 UR6, c[0x0][0x580] ;  /* 0x0000b000ff0677ac */ /* 0x000e620008000a00 */
[----:B0-----:R-:W-:Y:S02]  /*2400*/  IMAD.MOV.U32 R3, RZ, RZ, 0x42fc0000 ;  /* 0x42fc0000ff037424 */ /* 0x001fe400078e00ff */
[----:B------:R-:W-:Y:S01]  /*2410*/  FMUL.FTZ R2, |R0|, 1.4426950216293334961 ;  /* 0x3fb8aa3b00027820 */ /* 0x000fe20000410200 */
[----:B------:R-:W-:-:S04]  /*2420*/  UPRMT UR4, UR42, 0x9910, URZ ;  /* 0x000099102a047896 */ /* 0x000fc800080000ff */
[----:B------:R-:W-:Y:S01]  /*2430*/  UISETP.GT.AND UP0, UPT, UR4, 0x9, UPT ;  /* 0x000000090400788c */ /* 0x000fe2000bf04270 */
[----:B------:R-:W0:Y:S02]  /*2440*/  FRND.TRUNC R2, R2 ;  /* 0x0000000200027307 */ /* 0x000e24000020d000 */
[----:B0-----:R-:W-:Y:S02]  /*2450*/  FSETP.GT.FTZ.AND P0, PT, |R2|, 126, PT ;  /* 0x42fc00000200780b */ /* 0x001fe40003f14200 */
[----:B------:R-:W-:-:S04]  /*2460*/  LOP3.LUT R3, R3, 0x80000000, R2, 0xb8, !PT ;  /* 0x8000000003037812 */ /* 0x000fc800078eb802 */
[----:B------:R-:W-:Y:S02]  /*2470*/  FSEL R3, R3, R2, P0 ;  /* 0x0000000203037208 */ /* 0x000fe40000000000 */
[----:B-1----:R-:W-:-:S03]  /*2480*/  IADD3 R2, P0, PT, R16, UR6, RZ ;  /* 0x0000000610027c10 */ /* 0x002fc6000ff1e0ff */
[----:B------:R-:W-:-:S04]  /*2490*/  FFMA.FTZ R0, R3, -0.69314718246459960938, |R0| ;  /* 0xbf31721803007823 */ /* 0x000fc80000010400 */
[C---:B------:R-:W-:Y:S01]  /*24a0*/  FFMA.FTZ R0, R3.reuse, 1.9046542121259335545e-09, R0 ;  /* 0x3102e30803007823 */ /* 0x040fe20000010000 */
[----:B------:R-:W-:-:S03]  /*24b0*/  FADD.FTZ R3, R3, 12583037 ;  /* 0x4b40007d03037421 */ /* 0x000fc60000010000 */
[----:B------:R-:W-:Y:S02]  /*24c0*/  FMUL.FTZ R0, R0, 1.4426950216293334961 ;  /* 0x3fb8aa3b00007820 */ /* 0x000fe40000410000 */
[----:B------:R-:W-:-:S04]  /*24d0*/  SHF.L.U32 R3, R3, 0x17, RZ ;  /* 0x0000001703037819 */ /* 0x000fc800000006ff */
[----:B------:R-:W0:Y:S02]  /*24e0*/  MUFU.EX2 R0, R0 ;  /* 0x0000000000007308 */ /* 0x000e240000000800 */
[----:B0-----:R-:W-:-:S04]  /*24f0*/  FMUL.FTZ R4, R3, R0 ;  /* 0x0000000003047220 */ /* 0x001fc80000410000 */
[----:B------:R-:W0:Y:S02]  /*2500*/  MUFU.RCP R3, R4 ;  /* 0x0000000400037308 */ /* 0x000e240000001000 */
[----:B0-----:R-:W-:-:S04]  /*2510*/  FMUL.FTZ R3, R3, 0.125 ;  /* 0x3e00000003037820 */ /* 0x001fc80000410000 */
[----:B------:R-:W-:Y:S01]  /*2520*/  FFMA.FTZ R5, R4, 2, R3 ;  /* 0x4000000004057823 */ /* 0x000fe20000010003 */
[----:B------:R-:W-:-:S05]  /*2530*/  IMAD.X R3, RZ, RZ, UR7, P0 ;  /* 0x00000007ff037e24 */ /* 0x000fca00080e06ff */
[----:B------:R-:W0:Y:S01]  /*2540*/  F2F.BF16.F32 R5, R5 ;  /* 0x0000000500057304 */ /* 0x000e220000202000 */
        /* <DEDUP_REMOVED lines=9> */
[----:B0-----:R-:W-:-:S04]  /*25e0*/  IMAD.U32 R0, R5, 0x10000, RZ ;  /* 0x0001000005007824 */ /* 0x001fc800078e00ff */
[----:B------:R-:W0:Y:S02]  /*25f0*/  F2I.FTZ.TRUNC.NTZ R5, R0 ;  /* 0x0000000000057305 */ /* 0x000e24000021f100 */
[----:B0-----:R4:W-:Y:S01]  /*2600*/  STG.E.U8 desc[UR36][R2.64], R5 ;  /* 0x0000000502007986 */ /* 0x0019e2000c101124 */
[----:B------:R-:W-:Y:S05]  /*2610*/  BRA `(.L_x_42) ;  /* 0x0000000c00807947 */ /* 0x000fea0003800000 */
.L_x_40:
[----:B0-----:R-:W-:-:S06]  /*2620*/  SHF.L.U32 R5, R5, 0x10, RZ ;  /* 0x0000001005057819 */ /* 0x001fcc00000006ff */
[----:B------:R-:W0:Y:S02]  /*2630*/  F2I.S64.TRUNC R4, R5 ;  /* 0x0000000500047311 */ /* 0x000e24000020d900 */
[----:B0-----:R3:W-:Y:S01]  /*2640*/  STG.E.U8 desc[UR36][R2.64], R4 ;  /* 0x0000000402007986 */ /* 0x0017e2000c101124 */
[----:B------:R-:W-:Y:S05]  /*2650*/  BRA `(.L_x_42) ;  /* 0x0000000c00707947 */ /* 0x000fea0003800000 */
.L_x_39:
[----:B------:R-:W-:-:S09]  /*2660*/  UISETP.NE.AND UP0, UPT, UR4, 0x2, UPT ;  /* 0x000000020400788c */ /* 0x000fd2000bf05270 */
[----:B------:R-:W-:Y:S05]  /*2670*/  BRA.U !UP0, `(.L_x_43) ;  /* 0x0000000108307547 */ /* 0x000fea000b800000 */
[----:B------:R-:W-:-:S09]  /*2680*/  UISETP.NE.AND UP0, UPT, UR4, 0x3, UPT ;  /* 0x000000030400788c */ /* 0x000fd2000bf05270 */
[----:B------:R-:W-:Y:S05]  /*2690*/  BRA.U !UP0, `(.L_x_44) ;  /* 0x0000000108187547 */ /* 0x000fea000b800000 */
[----:B------:R-:W-:-:S09]  /*26a0*/  UISETP.NE.AND UP0, UPT, UR4, 0x4, UPT ;  /* 0x000000040400788c */ /* 0x000fd2000bf05270 */
[----:B------:R-:W-:Y:S05]  /*26b0*/  BRA.U UP0, `(.L_x_41) ;  /* 0x0000000900b87547 */ /* 0x000fea000b800000 */
[----:B0-----:R-:W-:-:S06]  /*26c0*/  IMAD.U32 R5, R5, 0x10000, RZ ;  /* 0x0001000005057824 */ /* 0x001fcc00078e00ff */
[----:B------:R-:W0:Y:S02]  /*26d0*/  F2I.S64.TRUNC R4, R5 ;  /* 0x0000000500047311 */ /* 0x000e24000020d900 */
[----:B0-----:R0:W-:Y:S01]  /*26e0*/  STG.E.64 desc[UR36][R2.64], R4 ;  /* 0x0000000402007986 */ /* 0x0011e2000c101b24 */
[----:B------:R-:W-:Y:S05]  /*26f0*/  BRA `(.L_x_42) ;  /* 0x0000000c00487947 */ /* 0x000fea0003800000 */
.L_x_44:
[----:B0-----:R-:W-:-:S06]  /*2700*/  IMAD.U32 R5, R5, 0x10000, RZ ;  /* 0x0001000005057824 */ /* 0x001fcc00078e00ff */
[----:B------:R-:W0:Y:S02]  /*2710*/  F2I.FTZ.TRUNC.NTZ R5, R5 ;  /* 0x0000000500057305 */ /* 0x000e24000021f100 */
[----:B0-----:R1:W-:Y:S01]  /*2720*/  STG.E desc[UR36][R2.64], R5 ;  /* 0x0000000502007986 */ /* 0x0013e2000c101924 */
[----:B------:R-:W-:Y:S05]  /*2730*/  BRA `(.L_x_42) ;  /* 0x0000000c00387947 */ /* 0x000fea0003800000 */
.L_x_43:
[----:B0-----:R-:W-:-:S06]  /*2740*/  SHF.L.U32 R5, R5, 0x10, RZ ;  /* 0x0000001005057819 */ /* 0x001fcc00000006ff */
[----:B------:R-:W0:Y:S02]  /*2750*/  F2I.FTZ.TRUNC.NTZ R5, R5 ;  /* 0x0000000500057305 */ /* 0x000e24000021f100 */
[----:B0-----:R2:W-:Y:S01]  /*2760*/  STG.E.U16 desc[UR36][R2.64], R5 ;  /* 0x0000000502007986 */ /* 0x0015e2000c101524 */
[----:B------:R-:W-:Y:S05]  /*2770*/  BRA `(.L_x_42) ;  /* 0x0000000c00287947 */ /* 0x000fea0003800000 */
.L_x_38:
[----:B------:R-:W-:-:S09]  /*2780*/  UISETP.GT.AND UP0, UPT, UR4, 0x6, UPT ;  /* 0x000000060400788c */ /* 0x000fd2000bf04270 */
[----:B------:R-:W-:Y:S05]  /*2790*/  BRA.U UP0, `(.L_x_45) ;  /* 0x00000001002c7547 */ /* 0x000fea000b800000 */
[----:B------:R-:W-:-:S09]  /*27a0*/  UISETP.NE.AND UP0, UPT, UR4, 0x5, UPT ;  /* 0x000000050400788c */ /* 0x000fd2000bf05270 */
[----:B------:R-:W-:Y:S05]  /*27b0*/  BRA.U !UP0, `(.L_x_46) ;  /* 0x0000000108147547 */ /* 0x000fea000b800000 */
[----:B------:R-:W-:-:S09]  /*27c0*/  UISETP.NE.AND UP0, UPT, UR4, 0x6, UPT ;  /* 0x000000060400788c */ /* 0x000fd2000bf05270 */
[----:B------:R-:W-:Y:S05]  /*27d0*/  BRA.U UP0, `(.L_x_41) ;  /* 0x0000000900707547 */ /* 0x000fea000b800000 */
[----:B0-----:R-:W-:-:S05]  /*27e0*/  IMAD.U32 R5, R5, 0x10000, RZ ;  /* 0x0001000005057824 */ /* 0x001fca00078e00ff */
[----:B------:R0:W-:Y:S01]  /*27f0*/  STG.E desc[UR36][R2.64], R5 ;  /* 0x0000000502007986 */ /* 0x0001e2000c101924 */
[----:B------:R-:W-:Y:S05]  /*2800*/  BRA `(.L_x_42) ;  /* 0x0000000c00047947 */ /* 0x000fea0003800000 */
.L_x_46:
[----:B0-----:R-:W-:-:S05]  /*2810*/  IMAD.U32 R0, R5, 0x10000, RZ ;  /* 0x0001000005007824 */ /* 0x001fca00078e00ff */
[----:B------:R-:W-:-:S05]  /*2820*/  F2FP.F16.F32.PACK_AB R0, RZ, R0 ;  /* 0x00000000ff00723e */ /* 0x000fca00000000ff */
[----:B------:R0:W-:Y:S01]  /*2830*/  STG.E.U16 desc[UR36][R2.64], R0 ;  /* 0x0000000002007986 */ /* 0x0001e2000c101524 */
[----:B------:R-:W-:Y:S05]  /*2840*/  BRA `(.L_x_42) ;  /* 0x0000000800f47947 */ /* 0x000fea0003800000 */
.L_x_45:
[----:B------:R-:W-:-:S09]  /*2850*/  UISETP.NE.AND UP0, UPT, UR4, 0x7, UPT ;  /* 0x000000070400788c */ /* 0x000fd2000bf05270 */
[----:B------:R-:W-:Y:S05]  /*2860*/  BRA.U !UP0, `(.L_x_47) ;  /* 0x0000000108347547 */ /* 0x000fea000b800000 */
[----:B------:R-:W-:-:S09]  /*2870*/  UISETP.NE.AND UP0, UPT, UR4, 0x8, UPT ;  /* 0x000000080400788c */ /* 0x000fd2000bf05270 */
[----:B------:R-:W-:Y:S05]  /*2880*/  BRA.U !UP0, `(.L_x_48) ;  /* 0x0000000108187547 */ /* 0x000fea000b800000 */
[----:B------:R-:W-:-:S09]  /*2890*/  UISETP.NE.AND UP0, UPT, UR4, 0x9, UPT ;  /* 0x000000090400788c */ /* 0x000fd2000bf05270 */
[----:B------:R-:W-:Y:S05]  /*28a0*/  BRA.U UP0, `(.L_x_41) ;  /* 0x00000009003c7547 */ /* 0x000fea000b800000 */
[----:B0-----:R-:W-:Y:S01]  /*28b0*/  SHF.L.U32 R4, R5, 0x10, RZ ;  /* 0x0000001005047819 */ /* 0x001fe200000006ff */
[----:B------:R-:W-:-:S05]  /*28c0*/  IMAD.MOV.U32 R5, RZ, RZ, RZ ;  /* 0x000000ffff057224 */ /* 0x000fca00078e00ff */
[----:B------:R0:W-:Y:S01]  /*28d0*/  STG.E.64 desc[UR36][R2.64], R4 ;  /* 0x0000000402007986 */ /* 0x0001e2000c101b24 */
[----:B------:R-:W-:Y:S05]  /*28e0*/  BRA `(.L_x_42) ;  /* 0x0000000800cc7947 */ /* 0x000fea0003800000 */
.L_x_48:
[----:B0-----:R-:W-:-:S05]  /*28f0*/  IMAD.U32 R5, R5, 0x10000, RZ ;  /* 0x0001000005057824 */ /* 0x001fca00078e00ff */
[----:B------:R-:W-:-:S04]  /*2900*/  F2FP.F16.F32.PACK_AB R5, RZ, R5 ;  /* 0x00000005ff05723e */ /* 0x000fc800000000ff */
[----:B------:R-:W-:-:S05]  /*2910*/  PRMT R5, R5, 0x5410, RZ ;  /* 0x0000541005057816 */ /* 0x000fca00000000ff */
[----:B------:R0:W-:Y:S01]  /*2920*/  STG.E desc[UR36][R2.64], R5 ;  /* 0x0000000502007986 */ /* 0x0001e2000c101924 */
[----:B------:R-:W-:Y:S05]  /*2930*/  BRA `(.L_x_42) ;  /* 0x0000000800b87947 */ /* 0x000fea0003800000 */
.L_x_47:
[----:B0-----:R-:W-:-:S05]  /*2940*/  SHF.L.U32 R4, R5, 0x10, RZ ;  /* 0x0000001005047819 */ /* 0x001fca00000006ff */
[----:B------:R-:W-:-:S06]  /*2950*/  FMUL.FTZ R4, R4, 1 ;  /* 0x3f80000004047820 */ /* 0x000fcc0000410000 */
[----:B------:R-:W0:Y:S02]  /*2960*/  F2F.F64.F32 R4, R4 ;  /* 0x0000000400047310 */ /* 0x000e240000201800 */
[----:B0-----:R0:W-:Y:S01]  /*2970*/  STG.E.64 desc[UR36][R2.64], R4 ;  /* 0x0000000402007986 */ /* 0x0011e2000c101b24 */
[----:B------:R-:W-:Y:S05]  /*2980*/  BRA `(.L_x_42) ;  /* 0x0000000800a47947 */ /* 0x000fea0003800000 */
.L_x_37:
        /* <DEDUP_REMOVED lines=8> */
[----:B0-----:R-:W-:-:S05]  /*2a10*/  IMAD.U32 R5, R5, 0x10000, RZ ;  /* 0x0001000005057824 */ /* 0x001fca00078e00ff */
[----:B------:R-:W-:-:S04]  /*2a20*/  FSETP.NEU.FTZ.AND P0, PT, R5, RZ, PT ;  /* 0x000000ff0500720b */ /* 0x000fc80003f1d000 */
[----:B------:R-:W-:-:S05]  /*2a30*/  SEL R5, RZ, 0x1, !P0 ;  /* 0x00000001ff057807 */ /* 0x000fca0004000000 */
[----:B------:R0:W-:Y:S01]  /*2a40*/  STG.E.U8 desc[UR36][R2.64], R5 ;  /* 0x0000000502007986 */ /* 0x0001e2000c101124 */
[----:B------:R-:W-:Y:S05]  /*2a50*/  BRA `(.L_x_42) ;  /* 0x0000000800707947 */ /* 0x000fea0003800000 */
.L_x_51:
[----:B0-----:R-:W-:Y:S01]  /*2a60*/  IMAD.U32 R5, R5, 0x10000, RZ ;  /* 0x0001000005057824 */ /* 0x001fe200078e00ff */
[----:B------:R-:W-:-:S03]  /*2a70*/  CS2R R6, SRZ ;  /* 0x0000000000067805 */ /* 0x000fc6000001ff00 */
[----:B------:R-:W-:-:S06]  /*2a80*/  FMUL.FTZ R5, R5, 1 ;  /* 0x3f80000005057820 */ /* 0x000fcc0000410000 */
[----:B------:R-:W0:Y:S02]  /*2a90*/  F2F.F64.F32 R4, R5 ;  /* 0x0000000500047310 */ /* 0x000e240000201800 */
[----:B0-----:R0:W-:Y:S01]  /*2aa0*/  STG.E.128 desc[UR36][R2.64], R4 ;  /* 0x0000000402007986 */ /* 0x0011e2000c101d24 */
[----:B------:R-:W-:Y:S05]  /*2ab0*/  BRA `(.L_x_42) ;  /* 0x0000000800587947 */ /* 0x000fea0003800000 */
.L_x_50:
[----:B------:R-:W-:-:S09]  /*2ac0*/  UISETP.NE.AND UP0, UPT, UR4, 0xf, UPT ;  /* 0x0000000f0400788c */ /* 0x000fd2000bf05270 */
[----:B------:R-:W-:Y:S05]  /*2ad0*/  BRA.U !UP0, `(.L_x_52) ;  /* 0x0000000108a07547 */ /* 0x000fea000b800000 */
[----:B------:R-:W-:-:S09]  /*2ae0*/  UISETP.NE.AND UP0, UPT, UR4, 0x17, UPT ;  /* 0x000000170400788c */ /* 0x000fd2000bf05270 */
[----:B------:R-:W-:Y:S05]  /*2af0*/  BRA.U !UP0, `(.L_x_53) ;  /* 0x00000001084c7547 */ /* 0x000fea000b800000 */
[----:B------:R-:W-:-:S09]  /*2b00*/  UISETP.NE.AND UP0, UPT, UR4, 0x18, UPT ;  /* 0x000000180400788c */ /* 0x000fd2000bf05270 */
[----:B------:R-:W-:Y:S05]  /*2b10*/  BRA.U UP0, `(.L_x_41) ;  /* 0x0000000500a07547 */ /* 0x000fea000b800000 */
[----:B0-----:R-:W-:Y:S01]  /*2b20*/  SHF.L.U32 R7, R5, 0x10, RZ ;  /* 0x0000001005077819 */ /* 0x001fe200000006ff */
[----:B------:R-:W-:Y:S01]  /*2b30*/  BSSY.RECONVERGENT B0, `(.L_x_54) ;  /* 0x000000c000007945 */ /* 0x000fe20003800200 */
[----:B------:R-:W-:Y:S02]  /*2b40*/  IMAD.MOV.U32 R0, RZ, RZ, 0x7f ;  /* 0x0000007fff007424 */ /* 0x000fe400078e00ff */
[----:B------:R-:W-:Y:S02]  /*2b50*/  LOP3.LUT R6, R7, 0x7fffffff, RZ, 0xc0, !PT ;  /* 0x7fffffff07067812 */ /* 0x000fe400078ec0ff */
[----:B------:R-:W-:Y:S02]  /*2b60*/  SHF.R.U32.HI R5, RZ, 0x18, R7 ;  /* 0x00000018ff057819 */ /* 0x000fe40000011607 */
[----:B------:R-:W-:-:S13]  /*2b70*/  ISETP.GT.U32.AND P0, PT, R6, 0x43efffff, PT ;  /* 0x43efffff0600780c */ /* 0x000fda0003f04070 */
[----:B------:R-:W-:Y:S05]  /*2b80*/  @P0 BRA `(.L_x_55) ;  /* 0x0000000000180947 */ /* 0x000fea0003800000 */
[----:B------:R-:W-:-:S13]  /*2b90*/  ISETP.GT.U32.AND P0, PT, R6, 0x3c7fffff, PT ;  /* 0x3c7fffff0600780c */ /* 0x000fda0003f04070 */
[----:B------:R-:W-:-:S04]  /*2ba0*/  @P0 SHF.R.U32.HI R0, RZ, 0x14, R7 ;  /* 0x00000014ff000819 */ /* 0x000fc80000011607 */
[----:B------:R-:W-:Y:S01]  /*2bb0*/  @P0 LOP3.LUT R4, R0, 0x1, RZ, 0xc0, !PT ;  /* 0x0000000100040812 */ /* 0x000fe200078ec0ff */
[----:B------:R-:W-:-:S03]  /*2bc0*/  @!P0 FADD.FTZ R0, R6, 16384 ;  /* 0x4680000006008421 */ /* 0x000fc60000010000 */
[----:B------:R-:W-:-:S04]  /*2bd0*/  @P0 IADD3 R4, PT, PT, R7, 0x407ffff, R4 ;  /* 0x0407ffff07040810 */ /* 0x000fc80007ffe004 */
[----:B------:R-:W-:-:S07]  /*2be0*/  @P0 SHF.R.U32.HI R0, RZ, 0x14, R4 ;  /* 0x00000014ff000819 */ /* 0x000fce0000011604 */
.L_x_55:
[----:B------:R-:W-:Y:S05]  /*2bf0*/  BSYNC.RECONVERGENT B0 ;  /* 0x0000000000007941 */ /* 0x000fea0003800200 */
.L_x_54:
[----:B------:R-:W-:-:S05]  /*2c00*/  LOP3.LUT R5, R0, 0x80, R5, 0xf8, !PT ;  /* 0x0000008000057812 */ /* 0x000fca00078ef805 */
[----:B------:R0:W-:Y:S01]  /*2c10*/  STG.E.U8 desc[UR36][R2.64], R5 ;  /* 0x0000000502007986 */ /* 0x0001e2000c101124 */
[----:B------:R-:W-:Y:S05]  /*2c20*/  BRA `(.L_x_42) ;  /* 0x0000000400fc7947 */ /* 0x000fea0003800000 */
.L_x_53:
[----:B0-----:R-:W-:Y:S01]  /*2c30*/  IMAD.U32 R7, R5, 0x10000, RZ ;  /* 0x0001000005077824 */ /* 0x001fe200078e00ff */
[----:B------:R-:W-:Y:S04]  /*2c40*/  BSSY.RECONVERGENT B0, `(.L_x_56) ;  /* 0x000000e000007945 */ /* 0x000fe80003800200 */
[----:B------:R-:W-:Y:S02]  /*2c50*/  LOP3.LUT R6, R7, 0x7fffffff, RZ, 0xc0, !PT ;  /* 0x7fffffff07067812 */ /* 0x000fe400078ec0ff */
[----:B------:R-:W-:Y:S02]  /*2c60*/  SHF.R.U32.HI R5, RZ, 0x18, R7 ;  /* 0x00000018ff057819 */ /* 0x000fe40000011607 */
[----:B------:R-:W-:-:S13]  /*2c70*/  ISETP.GE.U32.AND P1, PT, R6, 0x47800000, PT ;  /* 0x478000000600780c */ /* 0x000fda0003f26070 */
[----:B------:R-:W-:Y:S02]  /*2c80*/  @P1 ISETP.GT.U32.AND P0, PT, R6, 0x7f800000, PT ;  /* 0x7f8000000600180c */ /* 0x000fe40003f04070 */
[----:B------:R-:W-:-:S04]  /*2c90*/  @P1 MOV R0, 0x7f ;  /* 0x0000007f00001802 */ /* 0x000fc80000000f00 */
[----:B------:R-:W-:Y:S01]  /*2ca0*/  @P1 SEL R0, R0, 0x7c, P0 ;  /* 0x0000007c00001807 */ /* 0x000fe20000000000 */
[----:B------:R-:W-:Y:S06]  /*2cb0*/  @P1 BRA `(.L_x_57) ;  /* 0x0000000000181947 */ /* 0x000fec0003800000 */
[----:B------:R-:W-:-:S13]  /*2cc0*/  ISETP.GT.U32.AND P0, PT, R6, 0x387fffff, PT ;  /* 0x387fffff0600780c */ /* 0x000fda0003f04070 */
[----:B------:R-:W-:-:S04]  /*2cd0*/  @P0 SHF.R.U32.HI R0, RZ, 0x15, R7 ;  /* 0x00000015ff000819 */ /* 0x000fc80000011607 */
[----:B------:R-:W-:Y:S01]  /*2ce0*/  @P0 LOP3.LUT R4, R0, 0x1, RZ, 0xc0, !PT ;  /* 0x0000000100040812 */ /* 0x000fe200078ec0ff */
[----:B------:R-:W-:-:S03]  /*2cf0*/  @!P0 FADD.FTZ R0, R6, 128 ;  /* 0x4300000006008421 */ /* 0x000fc60000010000 */
[----:B------:R-:W-:-:S04]  /*2d00*/  @P0 IADD3 R4, PT, PT, R7, 0x80fffff, R4 ;  /* 0x080fffff07040810 */ /* 0x000fc80007ffe004 */
[----:B------:R-:W-:-:S07]  /*2d10*/  @P0 SHF.R.U32.HI R0, RZ, 0x15, R4 ;  /* 0x00000015ff000819 */ /* 0x000fce0000011604 */
.L_x_57:
[----:B------:R-:W-:Y:S05]  /*2d20*/  BSYNC.RECONVERGENT B0 ;  /* 0x0000000000007941 */ /* 0x000fea0003800200 */
.L_x_56:
[----:B------:R-:W-:-:S05]  /*2d30*/  LOP3.LUT R5, R0, 0x80, R5, 0xf8, !PT ;  /* 0x0000008000057812 */ /* 0x000fca00078ef805 */
[----:B------:R0:W-:Y:S01]  /*2d40*/  STG.E.U8 desc[UR36][R2.64], R5 ;  /* 0x0000000502007986 */ /* 0x0001e2000c101124 */
[----:B------:R-:W-:Y:S05]  /*2d50*/  BRA `(.L_x_42) ;  /* 0x0000000400b07947 */ /* 0x000fea0003800000 */
.L_x_52:
[----:B0-----:R0:W-:Y:S01]  /*2d60*/  STG.E.U16 desc[UR36][R2.64], R5 ;  /* 0x0000000502007986 */ /* 0x0011e2000c101524 */
[----:B------:R-:W-:Y:S05]  /*2d70*/  BRA `(.L_x_42) ;  /* 0x0000000400a87947 */ /* 0x000fea0003800000 */
.L_x_49:
        /* <DEDUP_REMOVED lines=8> */
[----:B0-----:R-:W-:-:S06]  /*2e00*/  IMAD.U32 R5, R5, 0x10000, RZ ;  /* 0x0001000005057824 */ /* 0x001fcc00078e00ff */
[----:B------:R-:W0:Y:S02]  /*2e10*/  F2I.FTZ.U32.TRUNC.NTZ R5, R5 ;  /* 0x0000000500057305 */ /* 0x000e24000021f000 */
[----:B0-----:R0:W-:Y:S01]  /*2e20*/  STG.E.U16 desc[UR36][R2.64], R5 ;  /* 0x0000000502007986 */ /* 0x0011e2000c101524 */
[----:B------:R-:W-:Y:S05]  /*2e30*/  BRA `(.L_x_42) ;  /* 0x0000000400787947 */ /* 0x000fea0003800000 */
.L_x_60:
[----:B0-----:R-:W-:Y:S01]  /*2e40*/  IMAD.U32 R5, R5, 0x10000, RZ ;  /* 0x0001000005057824 */ /* 0x001fe200078e00ff */
[----:B------:R-:W-:Y:S01]  /*2e50*/  BSSY.RECONVERGENT B0, `(.L_x_61) ;  /* 0x0000014000007945 */ /* 0x000fe20003800200 */
[----:B------:R-:W-:-:S03]  /*2e60*/  HFMA2 R0, -RZ, RZ, 0, 7.62939453125e-06 ;  /* 0x00000080ff007431 */ /* 0x000fc600000001ff */
[----:B------:R-:W-:-:S04]  /*2e70*/  LOP3.LUT R4, R5, 0x7fffffff, RZ, 0xc0, !PT ;  /* 0x7fffffff05047812 */ /* 0x000fc800078ec0ff */
[----:B------:R-:W-:-:S13]  /*2e80*/  ISETP.GT.U32.AND P0, PT, R4, 0x437fffff, PT ;  /* 0x437fffff0400780c */ /* 0x000fda0003f04070 */
[----:B------:R-:W-:Y:S05]  /*2e90*/  @P0 BRA `(.L_x_62) ;  /* 0x00000000003c0947 */ /* 0x000fea0003800000 */
[----:B------:R-:W-:-:S13]  /*2ea0*/  ISETP.GT.U32.AND P0, PT, R4, 0x3bffffff, PT ;  /* 0x3bffffff0400780c */ /* 0x000fda0003f04070 */
[----:B------:R-:W-:Y:S05]  /*2eb0*/  @P0 BRA `(.L_x_63) ;  /* 0x0000000000140947 */ /* 0x000fea0003800000 */
[----:B------:R-:W-:-:S05]  /*2ec0*/  FADD.FTZ R0, R4, 8192 ;  /* 0x4600000004007421 */ /* 0x000fca0000010000 */
[----:B------:R-:W-:Y:S02]  /*2ed0*/  LOP3.LUT P0, R4, R0, 0xff, RZ, 0xc0, !PT ;  /* 0x000000ff00047812 */ /* 0x000fe4000780c0ff */
[----:B------:R-:W-:-:S11]  /*2ee0*/  PRMT R0, RZ, 0x7610, R0 ;  /* 0x00007610ff007816 */ /* 0x000fd60000000000 */
[----:B------:R-:W-:Y:S05]  /*2ef0*/  @!P0 BRA `(.L_x_62) ;  /* 0x0000000000248947 */ /* 0x000fea0003800000 */
[----:B------:R-:W-:Y:S05]  /*2f00*/  BRA `(.L_x_64) ;  /* 0x0000000000147947 */ /* 0x000fea0003800000 */
.L_x_63:
[----:B------:R-:W-:-:S04]  /*2f10*/  SHF.R.U32.HI R0, RZ, 0x14, R5 ;  /* 0x00000014ff007819 */ /* 0x000fc80000011605 */
[----:B------:R-:W-:-:S04]  /*2f20*/  LOP3.LUT R0, R0, 0x1, RZ, 0xc0, !PT ;  /* 0x0000000100007812 */ /* 0x000fc800078ec0ff */
[----:B------:R-:W-:-:S04]  /*2f30*/  IADD3 R0, PT, PT, R5, 0x487ffff, R0 ;  /* 0x0487ffff05007810 */ /* 0x000fc80007ffe000 */
[----:B------:R-:W-:-:S04]  /*2f40*/  SHF.R.U32.HI R0, RZ, 0x14, R0 ;  /* 0x00000014ff007819 */ /* 0x000fc80000011600 */
[----:B------:R-:W-:-:S07]  /*2f50*/  LOP3.LUT R4, R0, 0xff, RZ, 0xc0, !PT ;  /* 0x000000ff00047812 */ /* 0x000fce00078ec0ff */
.L_x_64:
[----:B------:R-:W-:-:S04]  /*2f60*/  SHF.R.U32.HI R5, RZ, 0x18, R5 ;  /* 0x00000018ff057819 */ /* 0x000fc80000011605 */
[----:B------:R-:W-:-:S04]  /*2f70*/  LOP3.LUT R4, R4, 0x80, R5, 0xf8, !PT ;  /* 0x0000008004047812 */ /* 0x000fc800078ef805 */
[----:B------:R-:W-:-:S07]  /*2f80*/  PRMT R0, R4, 0x7610, R0 ;  /* 0x0000761004007816 */ /* 0x000fce0000000000 */
.L_x_62:
[----:B------:R-:W-:Y:S05]  /*2f90*/  BSYNC.RECONVERGENT B0 ;  /* 0x0000000000007941 */ /* 0x000fea0003800200 */
.L_x_61:
[----:B------:R0:W-:Y:S01]  /*2fa0*/  STG.E.U8 desc[UR36][R2.64], R0 ;  /* 0x0000000002007986 */ /* 0x0001e2000c101124 */
[----:B------:R-:W-:Y:S05]  /*2fb0*/  BRA `(.L_x_42) ;  /* 0x0000000400187947 */ /* 0x000fea0003800000 */
.L_x_59:
[----:B0-----:R-:W-:Y:S01]  /*2fc0*/  IMAD.U32 R5, R5, 0x10000, RZ ;  /* 0x0001000005057824 */ /* 0x001fe200078e00ff */
[----:B------:R-:W-:Y:S01]  /*2fd0*/  BSSY.RECONVERGENT B0, `(.L_x_65) ;  /* 0x0000014000007945 */ /* 0x000fe20003800200 */
[----:B------:R-:W-:-:S03]  /*2fe0*/  IMAD.MOV.U32 R0, RZ, RZ, 0x80 ;  /* 0x00000080ff007424 */ /* 0x000fc600078e00ff */
        /* <DEDUP_REMOVED lines=10> */
.L_x_67:
[----:B------:R-:W-:-:S04]  /*3090*/  SHF.R.U32.HI R0, RZ, 0x15, R5 ;  /* 0x00000015ff007819 */ /* 0x000fc80000011605 */
[----:B------:R-:W-:-:S04]  /*30a0*/  LOP3.LUT R0, R0, 0x1, RZ, 0xc0, !PT ;  /* 0x0000000100007812 */ /* 0x000fc800078ec0ff */
[----:B------:R-:W-:-:S04]  /*30b0*/  IADD3 R0, PT, PT, R5, 0x88fffff, R0 ;  /* 0x088fffff05007810 */ /* 0x000fc80007ffe000 */
[----:B------:R-:W-:-:S04]  /*30c0*/  SHF.R.U32.HI R0, RZ, 0x15, R0 ;  /* 0x00000015ff007819 */ /* 0x000fc80000011600 */
[----:B------:R-:W-:-:S07]  /*30d0*/  LOP3.LUT R4, R0, 0xff, RZ, 0xc0, !PT ;  /* 0x000000ff00047812 */ /* 0x000fce00078ec0ff */
.L_x_68:
[----:B------:R-:W-:-:S04]  /*30e0*/  SHF.R.U32.HI R5, RZ, 0x18, R5 ;  /* 0x00000018ff057819 */ /* 0x000fc80000011605 */
[----:B------:R-:W-:-:S04]  /*30f0*/  LOP3.LUT R4, R4, 0x80, R5, 0xf8, !PT ;  /* 0x0000008004047812 */ /* 0x000fc800078ef805 */
[----:B------:R-:W-:-:S07]  /*3100*/  PRMT R0, R4, 0x7610, R0 ;  /* 0x0000761004007816 */ /* 0x000fce0000000000 */
.L_x_66:
[----:B------:R-:W-:Y:S05]  /*3110*/  BSYNC.RECONVERGENT B0 ;  /* 0x0000000000007941 */ /* 0x000fea0003800200 */
.L_x_65:
[----:B------:R0:W-:Y:S01]  /*3120*/  STG.E.U8 desc[UR36][R2.64], R0 ;  /* 0x0000000002007986 */ /* 0x0001e2000c101124 */
[----:B------:R-:W-:Y:S05]  /*3130*/  BRA `(.L_x_42) ;  /* 0x0000000000b87947 */ /* 0x000fea0003800000 */
.L_x_58:
[----:B------:R-:W-:-:S09]  /*3140*/  UISETP.NE.AND UP0, UPT, UR4, 0x1c, UPT ;  /* 0x0000001c0400788c */ /* 0x000fd2000bf05270 */
[----:B------:R-:W-:Y:S05]  /*3150*/  BRA.U !UP0, `(.L_x_69) ;  /* 0x0000000108a47547 */ /* 0x000fea000b800000 */
[----:B------:R-:W-:-:S09]  /*3160*/  UISETP.NE.AND UP0, UPT, UR4, 0x1d, UPT ;  /* 0x0000001d0400788c */ /* 0x000fd2000bf05270 */
[----:B------:R-:W-:Y:S05]  /*3170*/  BRA.U !UP0, `(.L_x_70) ;  /* 0x00000001088c7547 */ /* 0x000fea000b800000 */
[----:B------:R-:W-:-:S09]  /*3180*/  UISETP.NE.AND UP0, UPT, UR4, 0x2c, UPT ;  /* 0x0000002c0400788c */ /* 0x000fd2000bf05270 */
[----:B------:R-:W-:Y:S05]  /*3190*/  BRA.U !UP0, `(.L_x_71) ;  /* 0x0000000108447547 */ /* 0x000fea000b800000 */
.L_x_41:
[----:B------:R-:W-:Y:S01]  /*31a0*/  MOV R0, 0x0 ;  /* 0x0000000000007802 */ /* 0x000fe20000000f00 */
[----:B------:R-:W1:Y:S01]  /*31b0*/  LDCU.64 UR6, c[0x4][0x128] ;  /* 0x01002500ff0677ac */ /* 0x000e620008000a00 */
[----:B------:R-:W-:Y:S02]  /*31c0*/  HFMA2 R8, -RZ, RZ, 0, 6.020069122314453125e-06 ;  /* 0x00000065ff087431 */ /* 0x000fe400000001ff */
[----:B------:R-:W-:Y:S01]  /*31d0*/  IMAD.MOV.U32 R12, RZ, RZ, 0x1 ;  /* 0x00000001ff0c7424 */ /* 0x000fe200078e00ff */
[----:B------:R2:W3:Y:S01]  /*31e0*/  LDC.64 R2, c[0x4][R0] ;  /* 0x0100000000027b82 */ /* 0x0004e20000000a00 */
[----:B------:R-:W4:Y:S01]  /*31f0*/  LDCU.64 UR8, c[0x4][0x130] ;  /* 0x01002600ff0877ac */ /* 0x000f220008000a00 */
[----:B------:R-:W-:Y:S01]  /*3200*/  IMAD.MOV.U32 R13, RZ, RZ, RZ ;  /* 0x000000ffff0d7224 */ /* 0x000fe200078e00ff */
[----:B------:R-:W5:Y:S01]  /*3210*/  LDCU.64 UR4, c[0x4][0x40] ;  /* 0x01000800ff0477ac */ /* 0x000f620008000a00 */
[----:B-1----:R-:W-:Y:S01]  /*3220*/  MOV R4, UR6 ;  /* 0x0000000600047c02 */ /* 0x002fe20008000f00 */
[----:B0-----:R-:W-:-:S02]  /*3230*/  IMAD.U32 R5, RZ, RZ, UR7 ;  /* 0x00000007ff057e24 */ /* 0x001fc4000f8e00ff */
[----:B----4-:R-:W-:Y:S01]  /*3240*/  IMAD.U32 R6, RZ, RZ, UR8 ;  /* 0x00000008ff067e24 */ /* 0x010fe2000f8e00ff */
[----:B------:R-:W-:Y:S01]  /*3250*/  MOV R7, UR9 ;  /* 0x0000000900077c02 */ /* 0x000fe20008000f00 */
[----:B-----5:R-:W-:Y:S02]  /*3260*/  IMAD.U32 R10, RZ, RZ, UR4 ;  /* 0x00000004ff0a7e24 */ /* 0x020fe4000f8e00ff */
[----:B--2---:R-:W-:-:S07]  /*3270*/  IMAD.U32 R11, RZ, RZ, UR5 ;  /* 0x00000005ff0b7e24 */ /* 0x004fce000f8e00ff */
[----:B------:R-:W-:-:S07]  /*3280*/  LEPC R20, `(.L_x_72) ;  /* 0x000000001014794e */ /* 0x000fce0000000000 */
[----:B---3--:R-:W-:Y:S05]  /*3290*/  CALL.ABS.NOINC R2 ;  /* 0x0000000002007343 */ /* 0x008fea0003c00000 */
.L_x_72:
[----:B------:R-:W-:Y:S05]  /*32a0*/  BRA `(.L_x_42) ;  /* 0x00000000005c7947 */ /* 0x000fea0003800000 */
.L_x_71:
[----:B0-----:R-:W-:-:S04]  /*32b0*/  SHF.L.U32 R5, R5, 0x10, RZ ;  /* 0x0000001005057819 */ /* 0x001fc800000006ff */
[----:B------:R-:W-:-:S04]  /*32c0*/  SHF.R.U32.HI R6, RZ, 0x17, R5 ;  /* 0x00000017ff067819 */ /* 0x000fc80000011605 */
[----:B------:R-:W-:-:S04]  /*32d0*/  LOP3.LUT R4, R6, 0xff, RZ, 0xc0, !PT ;  /* 0x000000ff06047812 */ /* 0x000fc800078ec0ff */
[----:B------:R-:W-:-:S13]  /*32e0*/  ISETP.NE.AND P1, PT, R4, 0xff, PT ;  /* 0x000000ff0400780c */ /* 0x000fda0003f25270 */
[--C-:B------:R-:W-:Y:S02]  /*32f0*/  @P1 SHF.R.U32.HI R0, RZ, 0x16, R5.reuse ;  /* 0x00000016ff001819 */ /* 0x100fe40000011605 */
[----:B------:R-:W-:Y:S01]  /*3300*/  @P1 LOP3.LUT P0, RZ, R4, 0x3fffff, R5, 0xf8, !PT ;  /* 0x003fffff04ff1812 */ /* 0x000fe2000780f805 */
[----:B------:R-:W-:Y:S01]  /*3310*/  IMAD.MOV.U32 R5, RZ, RZ, 0xff ;  /* 0x000000ffff057424 */ /* 0x000fe200078e00ff */
[----:B------:R-:W-:-:S04]  /*3320*/  @P1 LOP3.LUT R0, R0, 0x1, RZ, 0xc0, !PT ;  /* 0x0000000100001812 */ /* 0x000fc800078ec0ff */
[----:B------:R-:W-:Y:S01]  /*3330*/  @P1 ISETP.EQ.U32.AND P2, PT, R0, 0x1, P0 ;  /* 0x000000010000180c */ /* 0x000fe20000742070 */
[----:B------:R-:W-:Y:S01]  /*3340*/  @P1 VIADD R0, R6, 0x1 ;  /* 0x0000000106001836 */ /* 0x000fe20000000000 */
[----:B------:R-:W-:Y:S02]  /*3350*/  PLOP3.LUT P0, PT, PT, PT, PT, 0x80, 0x8 ;  /* 0x000000000008781c */ /* 0x000fe40003f0f070 */
[----:B------:R-:W-:-:S13]  /*3360*/  @P1 PLOP3.LUT P0, PT, P2, PT, PT, 0x80, 0x8 ;  /* 0x000000000008181c */ /* 0x000fda000170f070 */
[----:B------:R-:W-:-:S05]  /*3370*/  @!P0 IADD3 R0, PT, PT, R6, RZ, RZ ;  /* 0x000000ff06008210 */ /* 0x000fca0007ffe0ff */
[----:B------:R-:W-:-:S05]  /*3380*/  @P1 IMAD.MOV.U32 R5, RZ, RZ, R0 ;  /* 0x000000ffff051224 */ /* 0x000fca00078e0000 */
[----:B------:R0:W-:Y:S01]  /*3390*/  STG.E.U8 desc[UR36][R2.64], R5 ;  /* 0x0000000502007986 */ /* 0x0001e2000c101124 */
[----:B------:R-:W-:Y:S05]  /*33a0*/  BRA `(.L_x_42) ;  /* 0x00000000001c7947 */ /* 0x000fea0003800000 */
.L_x_70:
[----:B0-----:R-:W-:-:S06]  /*33b0*/  IMAD.U32 R5, R5, 0x10000, RZ ;  /* 0x0001000005057824 */ /* 0x001fcc00078e00ff */
[----:B------:R-:W0:Y:S02]  /*33c0*/  F2I.U64.TRUNC R4, R5 ;  /* 0x0000000500047311 */ /* 0x000e24000020d800 */
[----:B0-----:R0:W-:Y:S01]  /*33d0*/  STG.E.64 desc[UR36][R2.64], R4 ;  /* 0x0000000402007986 */ /* 0x0011e2000c101b24 */
[----:B------:R-:W-:Y:S05]  /*33e0*/  BRA `(.L_x_42) ;  /* 0x00000000000c7947 */ /* 0x000fea0003800000 */
.L_x_69:
[----:B0-----:R-:W-:-:S06]  /*33f0*/  SHF.L.U32 R5, R5, 0x10, RZ ;  /* 0x0000001005057819 */ /* 0x001fcc00000006ff */
[----:B------:R-:W0:Y:S02]  /*3400*/  F2I.FTZ.U32.TRUNC.NTZ R5, R5 ;  /* 0x0000000500057305 */ /* 0x000e24000021f000 */
[----:B0-----:R0:W-:Y:S02]  /*3410*/  STG.E desc[UR36][R2.64], R5 ;  /* 0x0000000502007986 */ /* 0x0011e4000c101924 */
.L_x_42:
[----:B------:R-:W-:-:S07]  /*3420*/  VIADD R17, R17, 0x80 ;  /* 0x0000008011117836 */ /* 0x000fce0000000000 */
.L_x_1:
[----:B------:R-:W-:Y:S05]  /*3430*/  BSYNC.RECONVERGENT B6 ;  /* 0x0000000000067941 */ /* 0x000fea0003800200 */
.L_x_0:
[----:B------:R-:W5:Y:S01]  /*3440*/  LDCU UR4, c[0x0][0x380] ;  /* 0x00007000ff0477ac */ /* 0x000f620008000800 */
[----:B------:R-:W-:Y:S01]  /*3450*/  BSSY.RECONVERGENT B6, `(.L_x_73) ;  /* 0x0000335000067945 */ /* 0x000fe20003800200 */
[----:B-----5:R-:W-:-:S13]  /*3460*/  ISETP.GE.AND P0, PT, R17, UR4, PT ;  /* 0x0000000411007c0c */ /* 0x020fda000bf06270 */
[----:B------:R-:W-:Y:S05]  /*3470*/  @P0 BRA `(.L_x_74) ;  /* 0x0000003000c80947 */ /* 0x000fea0003800000 */
[----:B------:R-:W5:Y:S01]  /*3480*/  LDCU UR4, c[0x0][0x388] ;  /* 0x00007100ff0477ac */ /* 0x000f620008000800 */
[----:B------:R-:W-:Y:S02]  /*3490*/  HFMA2 R16, -RZ, RZ, 0, 0 ;  /* 0x00000000ff107431 */ /* 0x000fe400000001ff */
[----:B0-----:R-:W-:Y:S01]  /*34a0*/  IMAD.MOV.U32 R0, RZ, RZ, RZ ;  /* 0x000000ffff007224 */ /* 0x001fe200078e00ff */
[----:B-----5:R-:W-:-:S09]  /*34b0*/  UISETP.NE.AND UP0, UPT, UR4, URZ, UPT ;  /* 0x000000ff0400728c */ /* 0x020fd2000bf05270 */
[----:B------:R-:W-:Y:S05]  /*34c0*/  BRA.U !UP0, `(.L_x_75) ;  /* 0x0000001108a87547 */ /* 0x000fea000b800000 */
[----:B------:R-:W1:Y:S01]  /*34d0*/  LDCU.64 UR4, c[0x0][0x390] ;  /* 0x00007200ff0477ac */ /* 0x000e620008000a00 */
[----:B------:R-:W-:Y:S01]  /*34e0*/  IMAD.MOV.U32 R16, RZ, RZ, RZ ;  /* 0x000000ffff107224 */ /* 0x000fe200078e00ff */
[----:B------:R-:W0:Y:S01]  /*34f0*/  LDCU UR6, c[0x0][0x38c] ;  /* 0x00007180ff0677ac */ /* 0x000e220008000800 */
[----:B------:R-:W5:Y:S01]  /*3500*/  LDCU.64 UR8, c[0x0][0x4b8] ;  /* 0x00009700ff0877ac */ /* 0x000f620008000a00 */
[----:B------:R-:W-:Y:S01]  /*3510*/  UISETP.NE.AND UP0, UPT, UR40, URZ, UPT ;  /* 0x000000ff2800728c */ /* 0x000fe2000bf05270 */
[----:B-1234-:R-:W-:-:S05]  /*3520*/  IMAD.HI.U32 R2, R17, UR4, R16 ;  /* 0x0000000411027c27 */ /* 0x01efca000f8e0010 */
[----:B------:R-:W-:-:S05]  /*3530*/  SHF.R.U32.HI R3, RZ, UR5, R2 ;  /* 0x00000005ff037c19 */ /* 0x000fca0008011602 */
[----:B------:R-:W-:-:S04]  /*3540*/  IMAD.MOV R0, RZ, RZ, -R3 ;  /* 0x000000ffff007224 */ /* 0x000fc800078e0a03 */
[----:B0-----:R-:W-:-:S04]  /*3550*/  IMAD R0, R0, UR6, R17 ;  /* 0x0000000600007c24 */ /* 0x001fc8000f8e0211 */
[C---:B-----5:R-:W-:Y:S02]  /*3560*/  IMAD R16, R0.reuse, UR8, RZ ;  /* 0x0000000800107c24 */ /* 0x060fe4000f8e02ff */
[----:B------:R-:W-:Y:S01]  /*3570*/  IMAD R0, R0, UR9, RZ ;  /* 0x0000000900007c24 */ /* 0x000fe2000f8e02ff */
        /* <DEDUP_REMOVED lines=280> */
[----:B------:R-:W2:Y:S02]  /*4700*/  LDCU.64 UR8, c[0x0][0x578] ;  /* 0x0000af00ff0877ac */ /* 0x000ea40008000a00 */
[----:B0-----:R-:W-:-:S05]  /*4710*/  IMAD.HI.U32 R2, R5, UR4, R4 ;  /* 0x0000000405027c27 */ /* 0x001fca000f8e0004 */
[----:B------:R-:W-:-:S05]  /*4720*/  SHF.R.U32.HI R2, RZ, UR5, R2 ;  /* 0x00000005ff027c19 */ /* 0x000fca0008011602 */
[----:B------:R-:W-:-:S04]  /*4730*/  IMAD.MOV R3, RZ, RZ, -R2 ;  /* 0x000000ffff037224 */ /* 0x000fc800078e0a02 */
[----:B-1----:R-:W-:-:S04]  /*4740*/  IMAD R5, R3, UR6, R5 ;  /* 0x0000000603057c24 */ /* 0x002fc8000f8e0205 */
[C---:B--2---:R-:W-:Y:S02]  /*4750*/  IMAD R16, R5.reuse, UR8, R16 ;  /* 0x0000000805107c24 */ /* 0x044fe4000f8e0210 */
[----:B------:R-:W-:-:S07]  /*4760*/  IMAD R0, R5, UR9, R0 ;  /* 0x0000000905007c24 */ /* 0x000fce000f8e0200 */
.L_x_75:
[----:B------:R-:W1:Y:S01]  /*4770*/  LDCU.64 UR6, c[0x0][0x588] ;  /* 0x0000b100ff0677ac */ /* 0x000e620008000a00 */
[----:B------:R-:W-:-:S04]  /*4780*/  UPRMT UR4, UR41, 0x9910, URZ ;  /* 0x0000991029047896 */ /* 0x000fc800080000ff */
[----:B------:R-:W-:Y:S01]  /*4790*/  UISETP.GT.AND UP0, UPT, UR4, 0x9, UPT ;  /* 0x000000090400788c */ /* 0x000fe2000bf04270 */
[----:B-1234-:R-:W-:-:S04]  /*47a0*/  IADD3 R2, P0, PT, R0, UR6, RZ ;  /* 0x0000000600027c10 */ /* 0x01efc8000ff1e0ff */
[----:B------:R-:W-:-:S04]  /*47b0*/  IADD3.X R3, PT, PT, RZ, UR7, RZ, P0, !PT ;  /* 0x00000007ff037c10 */ /* 0x000fc800087fe4ff */
        /* <DEDUP_REMOVED lines=13> */
.L_x_79:
[----:B------:R-:W2:Y:S02]  /*4890*/  LDG.E.U8 R2, desc[UR36][R2.64] ;  /* 0x0000002402027981 */ /* 0x000ea4000c1e1100 */
[----:B--2---:R-:W-:-:S04]  /*48a0*/  I2FP.F32.U32 R0, R2 ;  /* 0x0000000200007245 */ /* 0x004fc80000201000 */
[----:B------:R-:W-:Y:S01]  /*48b0*/  F2FP.BF16.F32.PACK_AB R0, RZ, R0 ;  /* 0x00000000ff00723e */ /* 0x000fe200000010ff */
[----:B------:R-:W-:Y:S06]  /*48c0*/  BRA `(.L_x_81) ;  /* 0x0000000c00a47947 */ /* 0x000fec0003800000 */
.L_x_78:
        /* <DEDUP_REMOVED lines=10> */
.L_x_83:
[----:B------:R-:W2:Y:S02]  /*4970*/  LDG.E R2, desc[UR36][R2.64] ;  /* 0x0000002402027981 */ /* 0x000ea4000c1e1900 */
[----:B--2---:R-:W-:-:S04]  /*4980*/  I2FP.F32.S32 R0, R2 ;  /* 0x0000000200007245 */ /* 0x004fc80000201400 */
[----:B------:R-:W-:Y:S01]  /*4990*/  F2FP.BF16.F32.PACK_AB R0, RZ, R0 ;  /* 0x00000000ff00723e */ /* 0x000fe200000010ff */
[----:B------:R-:W-:Y:S06]  /*49a0*/  BRA `(.L_x_81) ;  /* 0x0000000c006c7947 */ /* 0x000fec0003800000 */
.L_x_82:
[----:B------:R-:W2:Y:S02]  /*49b0*/  LDG.E.U16 R2, desc[UR36][R2.64] ;  /* 0x0000002402027981 */ /* 0x000ea4000c1e1500 */
[----:B--2---:R-:W0:Y:S02]  /*49c0*/  I2F.S16 R0, R2 ;  /* 0x0000000200007306 */ /* 0x004e240000101400 */
[----:B0-----:R-:W-:Y:S01]  /*49d0*/  F2FP.BF16.F32.PACK_AB R0, RZ, R0 ;  /* 0x00000000ff00723e */ /* 0x001fe200000010ff */
[----:B------:R-:W-:Y:S06]  /*49e0*/  BRA `(.L_x_81) ;  /* 0x0000000c005c7947 */ /* 0x000fec0003800000 */
.L_x_77:
        /* <DEDUP_REMOVED lines=9> */
.L_x_85:
[----:B------:R-:W2:Y:S02]  /*4a80*/  LDG.E.U16 R0, desc[UR36][R2.64] ;  /* 0x0000002402007981 */ /* 0x000ea4000c1e1500 */
[----:B--2---:R-:W-:-:S05]  /*4a90*/  HADD2.F32 R0, -RZ, R0.H0_H0 ;  /* 0x20000000ff007230 */ /* 0x004fca0000004100 */
[----:B------:R-:W-:Y:S01]  /*4aa0*/  F2FP.BF16.F32.PACK_AB R0, RZ, R0 ;  /* 0x00000000ff00723e */ /* 0x000fe200000010ff */
[----:B------:R-:W-:Y:S06]  /*4ab0*/  BRA `(.L_x_81) ;  /* 0x0000000c00287947 */ /* 0x000fec0003800000 */
.L_x_84:
        /* <DEDUP_REMOVED lines=9> */
.L_x_87:
[----:B------:R-:W2:Y:S02]  /*4b50*/  LDG.E.U16 R2, desc[UR36][R2.64] ;  /* 0x0000002402027981 */ /* 0x000ea4000c1e1500 */
[----:B--2---:R-:W-:-:S05]  /*4b60*/  HADD2.F32 R0, -RZ, R2.H0_H0 ;  /* 0x20000002ff007230 */ /* 0x004fca0000004100 */
[----:B------:R-:W-:Y:S01]  /*4b70*/  F2FP.BF16.F32.PACK_AB R0, RZ, R0 ;  /* 0x00000000ff00723e */ /* 0x000fe200000010ff */
[----:B------:R-:W-:Y:S06]  /*4b80*/  BRA `(.L_x_81) ;  /* 0x0000000800f47947 */ /* 0x000fec0003800000 */
.L_x_86:
        /* <DEDUP_REMOVED lines=12> */
.L_x_76:
        /* <DEDUP_REMOVED lines=13> */
.L_x_90:
        /* <DEDUP_REMOVED lines=12> */
.L_x_89:
[----:B------:R-:W-:-:S09]  /*4de0*/  UISETP.NE.AND UP0, UPT, UR4, 0xf, UPT ;  /* 0x0000000f0400788c */ /* 0x000fd2000bf05270 */
[----:B------:R-:W-:Y:S05]  /*4df0*/  BRA.U !UP0, `(.L_x_91) ;  /* 0x0000000108987547 */ /* 0x000fea000b800000 */
[----:B------:R-:W-:-:S09]  /*4e00*/  UISETP.NE.AND UP0, UPT, UR4, 0x17, UPT ;  /* 0x000000170400788c */ /* 0x000fd2000bf05270 */
[----:B------:R-:W-:Y:S05]  /*4e10*/  BRA.U !UP0, `(.L_x_92) ;  /* 0x00000001085c7547 */ /* 0x000fea000b800000 */
[----:B------:R-:W-:-:S09]  /*4e20*/  UISETP.NE.AND UP0, UPT, UR4, 0x18, UPT ;  /* 0x000000180400788c */ /* 0x000fd2000bf05270 */
[----:B------:R-:W-:Y:S05]  /*4e30*/  BRA.U UP0, `(.L_x_80) ;  /* 0x0000000500e47547 */ /* 0x000fea000b800000 */
[----:B------:R-:W2:Y:S01]  /*4e40*/  LDG.E.U8 R0, desc[UR36][R2.64] ;  /* 0x0000002402007981 */ /* 0x000ea2000c1e1100 */
[----:B------:R-:W-:Y:S02]  /*4e50*/  IMAD.MOV.U32 R6, RZ, RZ, 0x1f ;  /* 0x0000001fff067424 */ /* 0x000fe400078e00ff */
[----:B--2---:R-:W-:-:S05]  /*4e60*/  IMAD.SHL.U32 R0, R0, 0x1000000, RZ ;  /* 0x0100000000007824 */ /* 0x004fca00078e00ff */
[C---:B------:R-:W-:Y:S02]  /*4e70*/  LOP3.LUT R4, R0.reuse, 0x7f000000, RZ, 0xc0, !PT ;  /* 0x7f00000000047812 */ /* 0x040fe400078ec0ff */
[----:B------:R-:W-:Y:S02]  /*4e80*/  LOP3.LUT P0, RZ, R0, 0x7f000000, RZ, 0xc0, !PT ;  /* 0x7f00000000ff7812 */ /* 0x000fe4000780c0ff */
[----:B------:R-:W0:Y:S02]  /*4e90*/  FLO.U32 R5, R4 ;  /* 0x0000000400057300 */ /* 0x000e2400000e0000 */
[----:B0-----:R-:W-:-:S04]  /*4ea0*/  IADD3 R5, PT, PT, -R5, RZ, RZ ;  /* 0x000000ff05057210 */ /* 0x001fc80007ffe1ff */
[----:B------:R-:W-:-:S05]  /*4eb0*/  VIADDMNMX.U32 R5, R5, R6, 0x4, !PT ;  /* 0x0000000405057446 */ /* 0x000fca0007800006 */
[----:B------:R-:W-:-:S04]  /*4ec0*/  VIADD R5, R5, 0xfffffffc ;  /* 0xfffffffc05057836 */ /* 0x000fc80000000000 */
[----:B------:R-:W-:Y:S01]  /*4ed0*/  IMAD.SHL.U32 R7, R5, 0x800000, RZ ;  /* 0x0080000005077824 */ /* 0x000fe200078e00ff */
[C---:B------:R-:W-:Y:S02]  /*4ee0*/  SHF.L.U32 R6, R4.reuse, R5, RZ ;  /* 0x0000000504067219 */ /* 0x040fe400000006ff */
[----:B------:R-:W-:Y:S02]  /*4ef0*/  IADD3 R5, PT, PT, R4, 0x1000000, RZ ;  /* 0x0100000004057810 */ /* 0x000fe40007ffe0ff */
[----:B------:R-:W-:Y:S02]  /*4f00*/  LEA.HI R6, R6, -R7, RZ, 0x1c ;  /* 0x8000000706067211 */ /* 0x000fe400078fe0ff */
[----:B------:R-:W-:-:S03]  /*4f10*/  SHF.R.S32.HI R5, RZ, 0x8, R5 ;  /* 0x00000008ff057819 */ /* 0x000fc60000011405 */
[----:B------:R-:W-:-:S05]  /*4f20*/  VIADD R6, R6, 0x3c000000 ;  /* 0x3c00000006067836 */ /* 0x000fca0000000000 */
[----:B------:R-:W-:-:S04]  /*4f30*/  LOP3.LUT R5, R6, 0x7f800000, R5, 0xf8, !PT ;  /* 0x7f80000006057812 */ /* 0x000fc800078ef805 */
[----:B------:R-:W-:-:S04]  /*4f40*/  SEL R5, R5, RZ, P0 ;  /* 0x000000ff05057207 */ /* 0x000fc80000000000 */
[----:B------:R-:W-:-:S04]  /*4f50*/  LOP3.LUT R5, R5, 0x80000000, R0, 0xf8, !PT ;  /* 0x8000000005057812 */ /* 0x000fc800078ef800 */
[----:B------:R-:W-:-:S04]  /*4f60*/  F2FP.BF16.F32.PACK_AB R5, RZ, R5 ;  /* 0x00000005ff05723e */ /* 0x000fc800000010ff */
[----:B------:R-:W-:Y:S01]  /*4f70*/  PRMT R0, R5, 0x7610, R0 ;  /* 0x0000761005007816 */ /* 0x000fe20000000000 */
[----:B------:R-:W-:Y:S06]  /*4f80*/  BRA `(.L_x_81) ;  /* 0x0000000400f47947 */ /* 0x000fec0003800000 */
.L_x_92:
[----:B------:R-:W2:Y:S02]  /*4f90*/  LDG.E.U8 R2, desc[UR36][R2.64] ;  /* 0x0000002402027981 */ /* 0x000ea4000c1e1100 */
[C---:B--2---:R-:W-:Y:S01]  /*4fa0*/  IMAD.SHL.U32 R0, R2.reuse, 0x2000000, RZ ;  /* 0x0200000002007824 */ /* 0x044fe200078e00ff */
[----:B------:R-:W-:-:S04]  /*4fb0*/  SHF.L.U32 R5, R2, 0x8, RZ ;  /* 0x0000000802057819 */ /* 0x000fc800000006ff */
[----:B------:R-:W-:-:S13]  /*4fc0*/  ISETP.GE.U32.AND P0, PT, R0, 0x8000000, PT ;  /* 0x080000000000780c */ /* 0x000fda0003f06070 */
[C---:B------:R-:W-:Y:S02]  /*4fd0*/  @!P0 LOP3.LUT R4, R5.reuse, 0x7f00, RZ, 0xc0, !PT ;  /* 0x00007f0005048812 */ /* 0x040fe400078ec0ff */
[----:B------:R-:W-:Y:S02]  /*4fe0*/  @P0 LEA.HI R0, R0, 0x70000000, RZ, 0x1c ;  /* 0x7000000000000811 */ /* 0x000fe400078fe0ff */
[----:B------:R-:W-:Y:S02]  /*4ff0*/  @!P0 LOP3.LUT R4, R4, 0x3f000000, RZ, 0xfc, !PT ;  /* 0x3f00000004048812 */ /* 0x000fe400078efcff */
[----:B------:R-:W-:Y:S01]  /*5000*/  PRMT R5, R5, 0x9910, RZ ;  /* 0x0000991005057816 */ /* 0x000fe200000000ff */
[----:B------:R-:W-:Y:S02]  /*5010*/  @P0 FMUL.FTZ R0, R0, 1.9259299443872358531e-34 ;  /* 0x0780000000000820 */ /* 0x000fe40000410000 */
[----:B------:R-:W-:-:S05]  /*5020*/  @!P0 FADD.FTZ R0, R4, -0.5 ;  /* 0xbf00000004008421 */ /* 0x000fca0000010000 */
[----:B------:R-:W-:-:S04]  /*5030*/  LOP3.LUT R0, R0, 0x80000000, R5, 0xf8, !PT ;  /* 0x8000000000007812 */ /* 0x000fc800078ef805 */
[----:B------:R-:W-:Y:S01]  /*5040*/  F2FP.BF16.F32.PACK_AB R0, RZ, R0 ;  /* 0x00000000ff00723e */ /* 0x000fe200000010ff */
[----:B------:R-:W-:Y:S06]  /*5050*/  BRA `(.L_x_81) ;  /* 0x0000000400c07947 */ /* 0x000fec0003800000 */
.L_x_91:
[----:B------:R0:W5:Y:S01]  /*5060*/  LDG.E.U16 R0, desc[UR36][R2.64] ;  /* 0x0000002402007981 */ /* 0x000162000c1e1500 */
[----:B------:R-:W-:Y:S05]  /*5070*/  BRA `(.L_x_81) ;  /* 0x0000000400b87947 */ /* 0x000fea0003800000 */
.L_x_88:
        /* <DEDUP_REMOVED lines=12> */
.L_x_95:
[----:B------:R-:W2:Y:S01]  /*5140*/  LDG.E.U8 R3, desc[UR36][R2.64] ;  /* 0x0000002402037981 */ /* 0x000ea2000c1e1100 */
[----:B------:R-:W-:Y:S01]  /*5150*/  BSSY.RECONVERGENT B0, `(.L_x_96) ;  /* 0x0000018000007945 */ /* 0x000fe20003800200 */
[----:B------:R-:W-:Y:S01]  /*5160*/  IMAD.MOV.U32 R0, RZ, RZ, RZ ;  /* 0x000000ffff007224 */ /* 0x000fe200078e00ff */
        /* <DEDUP_REMOVED lines=8> */
[----:B------:R-:W-:-:S04]  /*51f0*/  SHF.R.U32.HI R0, RZ, 0x7, R3 ;  /* 0x00000007ff007819 */ /* 0x000fc80000011603 */
[----:B------:R-:W-:Y:S02]  /*5200*/  SHF.L.U32 R7, R0, 0x1f, RZ ;  /* 0x0000001f00077819 */ /* 0x000fe400000006ff */
        /* <DEDUP_REMOVED lines=8> */
.L_x_99:
[----:B------:R-:W-:Y:S05]  /*5290*/  BSYNC.RECONVERGENT B1 ;  /* 0x0000000000017941 */ /* 0x000fea0003800200 */
.L_x_98:
[----:B------:R-:W-:Y:S01]  /*52a0*/  IMAD.SHL.U32 R0, R0, 0x100000, RZ ;  /* 0x0010000000007824 */ /* 0x000fe200078e00ff */
[----:B------:R-:W-:-:S04]  /*52b0*/  LEA R2, R2, 0x3b800000, 0x17 ;  /* 0x3b80000002027811 */ /* 0x000fc800078eb8ff */
[----:B------:R-:W-:-:S07]  /*52c0*/  LOP3.LUT R0, R2, R0, R7, 0xfe, !PT ;  /* 0x0000000002007212 */ /* 0x000fce00078efe07 */
.L_x_97:
[----:B------:R-:W-:Y:S05]  /*52d0*/  BSYNC.RECONVERGENT B0 ;  /* 0x0000000000007941 */ /* 0x000fea0003800200 */
.L_x_96:
[----:B------:R-:W-:Y:S01]  /*52e0*/  F2FP.BF16.F32.PACK_AB R0, RZ, R0 ;  /* 0x00000000ff00723e */ /* 0x000fe200000010ff */
[----:B------:R-:W-:Y:S06]  /*52f0*/  BRA `(.L_x_81) ;  /* 0x0000000400187947 */ /* 0x000fec0003800000 */
.L_x_94:
        /* <DEDUP_REMOVED lines=21> */
.L_x_103:
[----:B------:R-:W-:Y:S05]  /*5450*/  BSYNC.RECONVERGENT B1 ;  /* 0x0000000000017941 */ /* 0x000fea0003800200 */
.L_x_102:
[----:B------:R-:W-:Y:S01]  /*5460*/  IMAD.SHL.U32 R0, R0, 0x200000, RZ ;  /* 0x0020000000007824 */ /* 0x000fe200078e00ff */
[----:B------:R-:W-:-:S04]  /*5470*/  LEA R2, R2, 0x37800000, 0x17 ;  /* 0x3780000002027811 */ /* 0x000fc800078eb8ff */
[----:B------:R-:W-:-:S07]  /*5480*/  LOP3.LUT R0, R2, R0, R7, 0xfe, !PT ;  /* 0x0000000002007212 */ /* 0x000fce00078efe07 */
.L_x_101:
[----:B------:R-:W-:Y:S05]  /*5490*/  BSYNC.RECONVERGENT B0 ;  /* 0x0000000000007941 */ /* 0x000fea0003800200 */
.L_x_100:
[----:B------:R-:W-:Y:S01]  /*54a0*/  F2FP.BF16.F32.PACK_AB R0, RZ, R0 ;  /* 0x00000000ff00723e */ /* 0x000fe200000010ff */
[----:B------:R-:W-:Y:S06]  /*54b0*/  BRA `(.L_x_81) ;  /* 0x0000000000a87947 */ /* 0x000fec0003800000 */
.L_x_93:
[----:B------:R-:W-:-:S09]  /*54c0*/  UISETP.NE.AND UP0, UPT, UR4, 0x1c, UPT ;  /* 0x0000001c0400788c */ /* 0x000fd2000bf05270 */
[----:B------:R-:W-:Y:S05]  /*54d0*/  BRA.U !UP0, `(.L_x_104) ;  /* 0x0000000108947547 */ /* 0x000fea000b800000 */
[----:B------:R-:W-:-:S09]  /*54e0*/  UISETP.NE.AND UP0, UPT, UR4, 0x1d, UPT ;  /* 0x0000001d0400788c */ /* 0x000fd2000bf05270 */
[----:B------:R-:W-:Y:S05]  /*54f0*/  BRA.U !UP0, `(.L_x_105) ;  /* 0x00000001087c7547 */ /* 0x000fea000b800000 */
[----:B------:R-:W-:-:S09]  /*5500*/  UISETP.NE.AND UP0, UPT, UR4, 0x2c, UPT ;  /* 0x0000002c0400788c */ /* 0x000fd2000bf05270 */
[----:B------:R-:W-:Y:S05]  /*5510*/  BRA.U UP0, `(.L_x_80) ;  /* 0x00000001002c7547 */ /* 0x000fea000b800000 */
[----:B------:R-:W2:Y:S01]  /*5520*/  LDG.E.U8 R2, desc[UR36][R2.64] ;  /* 0x0000002402027981 */ /* 0x000ea2000c1e1100 */
[----:B------:R-:W-:Y:S01]  /*5530*/  BSSY.RECONVERGENT B0, `(.L_x_106) ;  /* 0x0000007000007945 */ /* 0x000fe20003800200 */
[----:B------:R-:W-:Y:S01]  /*5540*/  IMAD.MOV.U32 R0, RZ, RZ, 0x400000 ;  /* 0x00400000ff007424 */ /* 0x000fe200078e00ff */
[----:B--2---:R-:W-:-:S13]  /*5550*/  ISETP.NE.AND P0, PT, R2, RZ, PT ;  /* 0x000000ff0200720c */ /* 0x004fda0003f05270 */
[----:B------:R-:W-:Y:S05]  /*5560*/  @!P0 BRA `(.L_x_107) ;  /* 0x00000000000c8947 */ /* 0x000fea0003800000 */
[----:B------:R-:W-:-:S13]  /*5570*/  ISETP.NE.AND P0, PT, R2, 0xff, PT ;  /* 0x000000ff0200780c */ /* 0x000fda0003f05270 */
[----:B------:R-:W-:Y:S01]  /*5580*/  @!P0 MOV R0, 0x7f800001 ;  /* 0x7f80000100008802 */ /* 0x000fe20000000f00 */
[----:B------:R-:W-:-:S07]  /*5590*/  @P0 IMAD.SHL.U32 R0, R2, 0x800000, RZ ;  /* 0x0080000002000824 */ /* 0x000fce00078e00ff */
.L_x_107:
[----:B------:R-:W-:Y:S05]  /*55a0*/  BSYNC.RECONVERGENT B0 ;  /* 0x0000000000007941 */ /* 0x000fea0003800200 */
.L_x_106:
[----:B------:R-:W-:Y:S01]  /*55b0*/  F2FP.BF16.F32.PACK_AB R0, RZ, R0 ;  /* 0x00000000ff00723e */ /* 0x000fe200000010ff */
[----:B------:R-:W-:Y:S06]  /*55c0*/  BRA `(.L_x_81) ;  /* 0x0000000000647947 */ /* 0x000fec0003800000 */
.L_x_80:
[----:B------:R-:W-:Y:S01]  /*55d0*/  MOV R2, 0x0 ;  /* 0x0000000000027802 */ /* 0x000fe20000000f00 */
[----:B------:R-:W0:Y:S01]  /*55e0*/  LDCU.64 UR4, c[0x4][0x128] ;  /* 0x01002500ff0477ac */ /* 0x000e220008000a00 */
[----:B------:R-:W-:Y:S02]  /*55f0*/  HFMA2 R12, -RZ, RZ, 0, 5.9604644775390625e-08 ;  /* 0x00000001ff0c7431 */ /* 0x000fe400000001ff */
[----:B------:R-:W-:Y:S01]  /*5600*/  IMAD.MOV.U32 R8, RZ, RZ, 0x4e ;  /* 0x0000004eff087424 */ /* 0x000fe200078e00ff */
[----:B------:R-:W1:Y:S01]  /*5610*/  LDCU.64 UR6, c[0x4][0x130] ;  /* 0x01002600ff0677ac */ /* 0x000e620008000a00 */
[----:B------:R-:W2:Y:S01]  /*5620*/  LDC.64 R2, c[0x4][R2] ;  /* 0x0100000002027b82 */ /* 0x000ea20000000a00 */
[----:B------:R-:W-:Y:S01]  /*5630*/  IMAD.MOV.U32 R13, RZ, RZ, RZ ;  /* 0x000000ffff0d7224 */ /* 0x000fe200078e00ff */
[----:B------:R-:W3:Y:S01]  /*5640*/  LDCU.64 UR8, c[0x4][0x38] ;  /* 0x01000700ff0877ac */ /* 0x000ee20008000a00 */
[----:B0-----:R-:W-:Y:S01]  /*5650*/  IMAD.U32 R4, RZ, RZ, UR4 ;  /* 0x00000004ff047e24 */ /* 0x001fe2000f8e00ff */
[----:B------:R-:W-:Y:S01]  /*5660*/  MOV R5, UR5 ;  /* 0x0000000500057c02 */ /* 0x000fe20008000f00 */
[----:B-1----:R-:W-:-:S02]  /*5670*/  IMAD.U32 R6, RZ, RZ, UR6 ;  /* 0x00000006ff067e24 */ /* 0x002fc4000f8e00ff */
[----:B------:R-:W-:Y:S01]  /*5680*/  IMAD.U32 R7, RZ, RZ, UR7 ;  /* 0x00000007ff077e24 */ /* 0x000fe2000f8e00ff */
[----:B---3--:R-:W-:Y:S01]  /*5690*/  MOV R10, UR8 ;  /* 0x00000008000a7c02 */ /* 0x008fe20008000f00 */
[----:B------:R-:W-:-:S07]  /*56a0*/  IMAD.U32 R11, RZ, RZ, UR9 ;  /* 0x00000009ff0b7e24 */ /* 0x000fce000f8e00ff */
[----:B------:R-:W-:-:S07]  /*56b0*/  LEPC R20, `(.L_x_108) ;  /* 0x000000001014794e */ /* 0x000fce0000000000 */
[----:B--2---:R-:W-:Y:S05]  /*56c0*/  CALL.ABS.NOINC R2 ;  /* 0x0000000002007343 */ /* 0x004fea0003c00000 */
.L_x_108:
[----:B------:R-:W-:Y:S01]  /*56d0*/  PRMT R0, RZ, 0x7610, R0 ;  /* 0x00007610ff007816 */ /* 0x000fe20000000000 */
[----:B------:R-:W-:Y:S06]  /*56e0*/  BRA `(.L_x_81) ;  /* 0x00000000001c7947 */ /* 0x000fec0003800000 */
.L_x_105:
[----:B------:R-:W2:Y:S02]  /*56f0*/  LDG.E.64 R2, desc[UR36][R2.64] ;  /* 0x0000002402027981 */ /* 0x000ea4000c1e1b00 */
[----:B--2---:R-:W0:Y:S02]  /*5700*/  I2F.U64 R0, R2 ;  /* 0x0000000200007312 */ /* 0x004e240000301000 */
[----:B0-----:R-:W-:Y:S01]  /*5710*/  F2FP.BF16.F32.PACK_AB R0, RZ, R0 ;  /* 0x00000000ff00723e */ /* 0x001fe200000010ff */
[----:B------:R-:W-:Y:S06]  /*5720*/  BRA `(.L_x_81) ;  /* 0x00000000000c7947 */ /* 0x000fec0003800000 */
.L_x_104:
[----:B------:R-:W2:Y:S02]  /*5730*/  LDG.E R2, desc[UR36][R2.64] ;  /* 0x0000002402027981 */ /* 0x000ea4000c1e1900 */
[----:B--2---:R-:W-:-:S04]  /*5740*/  I2FP.F32.U32 R0, R2 ;  /* 0x0000000200007245 */ /* 0x004fc80000201000 */
[----:B------:R-:W-:-:S07]  /*5750*/  F2FP.BF16.F32.PACK_AB R0, RZ, R0 ;  /* 0x00000000ff00723e */ /* 0x000fce00000010ff */
.L_x_81:
[----:B-----5:R-:W-:Y:S01]  /*5760*/  IMAD.U32 R0, R0, 0x10000, RZ ;  /* 0x0001000000007824 */ /* 0x020fe200078e00ff */
[----:B0-----:R-:W-:Y:S01]  /*5770*/  MOV R3, 0x42fc0000 ;  /* 0x42fc000000037802 */ /* 0x001fe20000000f00 */
[----:B------:R-:W0:Y:S02]  /*5780*/  LDCU.64 UR6, c[0x0][0x580] ;  /* 0x0000b000ff0677ac */ /* 0x000e240008000a00 */
[----:B------:R-:W-:Y:S01]  /*5790*/  FMUL.FTZ R2, |R0|, 1.4426950216293334961 ;  /* 0x3fb8aa3b00027820 */ /* 0x000fe20000410200 */
[----:B------:R-:W-:-:S05]  /*57a0*/  UPRMT UR4, UR42, 0x9910, URZ ;  /* 0x000099102a047896 */ /* 0x000fca00080000ff */
[----:B------:R-:W1:Y:S01]  /*57b0*/  FRND.TRUNC R2, R2 ;  /* 0x0000000200027307 */ /* 0x000e62000020d000 */
[----:B------:R-:W-:Y:S01]  /*57c0*/  UISETP.GT.AND UP0, UPT, UR4, 0x9, UPT ;  /* 0x000000090400788c */ /* 0x000fe2000bf04270 */
[----:B-1----:R-:W-:Y:S02]  /*57d0*/  FSETP.GT.FTZ.AND P0, PT, |R2|, 126, PT ;  /* 0x42fc00000200780b */ /* 0x002fe40003f14200 */
[----:B------:R-:W-:-:S04]  /*57e0*/  LOP3.LUT R3, R3, 0x80000000, R2, 0xb8, !PT ;  /* 0x8000000003037812 */ /* 0x000fc800078eb802 */
[----:B------:R-:W-:Y:S02]  /*57f0*/  FSEL R3, R3, R2, P0 ;  /* 0x0000000203037208 */ /* 0x000fe40000000000 */
[----:B0-----:R-:W-:-:S03]  /*5800*/  IADD3 R2, P0, PT, R16, UR6, RZ ;  /* 0x0000000610027c10 */ /* 0x001fc6000ff1e0ff */
[----:B------:R-:W-:-:S04]  /*5810*/  FFMA.FTZ R0, R3, -0.69314718246459960938, |R0| ;  /* 0xbf31721803007823 */ /* 0x000fc80000010400 */
[C---:B------:R-:W-:Y:S01]  /*5820*/  FFMA.FTZ R0, R3.reuse, 1.9046542121259335545e-09, R0 ;  /* 0x3102e30803007823 */ /* 0x040fe20000010000 */
[----:B------:R-:W-:-:S03]  /*5830*/  FADD.FTZ R3, R3, 12583037 ;  /* 0x4b40007d03037421 */ /* 0x000fc60000010000 */
[----:B------:R-:W-:Y:S01]  /*5840*/  FMUL.FTZ R0, R0, 1.4426950216293334961 ;  /* 0x3fb8aa3b00007820 */ /* 0x000fe20000410000 */
[----:B------:R-:W-:-:S05]  /*5850*/  IMAD.SHL.U32 R3, R3, 0x800000, RZ ;  /* 0x0080000003037824 */ /* 0x000fca00078e00ff */
        /* <DEDUP_REMOVED lines=16> */
[----:B0-----:R-:W-:-:S04]  /*5960*/  SHF.L.U32 R0, R5, 0x10, RZ ;  /* 0x0000001005007819 */ /* 0x001fc800000006ff */
[----:B------:R-:W0:Y:S02]  /*5970*/  F2I.FTZ.TRUNC.NTZ R5, R0 ;  /* 0x0000000000057305 */ /* 0x000e24000021f100 */
[----:B0-----:R0:W-:Y:S01]  /*5980*/  STG.E.U8 desc[UR36][R2.64], R5 ;  /* 0x0000000502007986 */ /* 0x0011e2000c101124 */
[----:B------:R-:W-:Y:S05]  /*5990*/  BRA `(.L_x_114) ;  /* 0x0000000c007c7947 */ /* 0x000fea0003800000 */
.L_x_112:
[----:B0-----:R-:W-:-:S06]  /*59a0*/  IMAD.U32 R5, R5, 0x10000, RZ ;  /* 0x0001000005057824 */ /* 0x001fcc00078e00ff */
[----:B------:R-:W0:Y:S02]  /*59b0*/  F2I.S64.TRUNC R4, R5 ;  /* 0x0000000500047311 */ /* 0x000e24000020d900 */
[----:B0-----:R0:W-:Y:S01]  /*59c0*/  STG.E.U8 desc[UR36][R2.64], R4 ;  /* 0x0000000402007986 */ /* 0x0011e2000c101124 */
[----:B------:R-:W-:Y:S05]  /*59d0*/  BRA `(.L_x_114) ;  /* 0x0000000c006c7947 */ /* 0x000fea0003800000 */
.L_x_111:
        /* <DEDUP_REMOVED lines=10> */
.L_x_116:
[----:B0-----:R-:W-:-:S06]  /*5a80*/  SHF.L.U32 R5, R5, 0x10, RZ ;  /* 0x0000001005057819 */ /* 0x001fcc00000006ff */
[----:B------:R-:W0:Y:S02]  /*5a90*/  F2I.FTZ.TRUNC.NTZ R5, R5 ;  /* 0x0000000500057305 */ /* 0x000e24000021f100 */
[----:B0-----:R0:W-:Y:S01]  /*5aa0*/  STG.E desc[UR36][R2.64], R5 ;  /* 0x0000000502007986 */ /* 0x0011e2000c101924 */
[----:B------:R-:W-:Y:S05]  /*5ab0*/  BRA `(.L_x_114) ;  /* 0x0000000c00347947 */ /* 0x000fea0003800000 */
.L_x_115:
[----:B0-----:R-:W-:-:S06]  /*5ac0*/  IMAD.U32 R5, R5, 0x10000, RZ ;  /* 0x0001000005057824 */ /* 0x001fcc00078e00ff */
[----:B------:R-:W0:Y:S02]  /*5ad0*/  F2I.FTZ.TRUNC.NTZ R5, R5 ;  /* 0x0000000500057305 */ /* 0x000e24000021f100 */
[----:B0-----:R0:W-:Y:S01]  /*5ae0*/  STG.E.U16 desc[UR36][R2.64], R5 ;  /* 0x0000000502007986 */ /* 0x0011e2000c101524 */
[----:B------:R-:W-:Y:S05]  /*5af0*/  BRA `(.L_x_114) ;  /* 0x0000000c00247947 */ /* 0x000fea0003800000 */
.L_x_110:
        /* <DEDUP_REMOVED lines=9> */
.L_x_118:
[----:B0-----:R-:W-:-:S04]  /*5b90*/  SHF.L.U32 R0, R5, 0x10, RZ ;  /* 0x0000001005007819 */ /* 0x001fc800000006ff */
[----:B------:R-:W-:-:S05]  /*5ba0*/  F2FP.F16.F32.PACK_AB R0, RZ, R0 ;  /* 0x00000000ff00723e */ /* 0x000fca00000000ff */
[----:B------:R0:W-:Y:S01]  /*5bb0*/  STG.E.U16 desc[UR36][R2.64], R0 ;  /* 0x0000000002007986 */ /* 0x0001e2000c101524 */
[----:B------:R-:W-:Y:S05]  /*5bc0*/  BRA `(.L_x_114) ;  /* 0x0000000800f07947 */ /* 0x000fea0003800000 */
.L_x_117:
[----:B------:R-:W-:-:S09]  /*5bd0*/  UISETP.NE.AND UP0, UPT, UR4, 0x7, UPT ;  /* 0x000000070400788c */ /* 0x000fd2000bf05270 */
[----:B------:R-:W-:Y:S05]  /*5be0*/  BRA.U !UP0, `(.L_x_119) ;  /* 0x0000000108347547 */ /* 0x000fea000b800000 */
[----:B------:R-:W-:-:S09]  /*5bf0*/  UISETP.NE.AND UP0, UPT, UR4, 0x8, UPT ;  /* 0x000000080400788c */ /* 0x000fd2000bf05270 */
[----:B------:R-:W-:Y:S05]  /*5c00*/  BRA.U !UP0, `(.L_x_120) ;  /* 0x0000000108187547 */ /* 0x000fea000b800000 */
[----:B------:R-:W-:-:S09]  /*5c10*/  UISETP.NE.AND UP0, UPT, UR4, 0x9, UPT ;  /* 0x000000090400788c */ /* 0x000fd2000bf05270 */
[----:B------:R-:W-:Y:S05]  /*5c20*/  BRA.U UP0, `(.L_x_113) ;  /* 0x0000000500fc7547 */ /* 0x000fea000b800000 */
[----:B0-----:R-:W-:Y:S02]  /*5c30*/  IMAD.U32 R4, R5, 0x10000, RZ ;  /* 0x0001000005047824 */ /* 0x001fe400078e00ff */
[----:B------:R-:W-:-:S05]  /*5c40*/  IMAD.MOV.U32 R5, RZ, RZ, RZ ;  /* 0x000000ffff057224 */ /* 0x000fca00078e00ff */
[----:B------:R0:W-:Y:S01]  /*5c50*/  STG.E.64 desc[UR36][R2.64], R4 ;  /* 0x0000000402007986 */ /* 0x0001e2000c101b24 */
[----:B------:R-:W-:Y:S05]  /*5c60*/  BRA `(.L_x_114) ;  /* 0x0000000800c87947 */ /* 0x000fea0003800000 */
.L_x_120:
[----:B0-----:R-:W-:-:S04]  /*5c70*/  SHF.L.U32 R5, R5, 0x10, RZ ;  /* 0x0000001005057819 */ /* 0x001fc800000006ff */
[----:B------:R-:W-:-:S04]  /*5c80*/  F2FP.F16.F32.PACK_AB R5, RZ, R5 ;  /* 0x00000005ff05723e */ /* 0x000fc800000000ff */
[----:B------:R-:W-:-:S05]  /*5c90*/  PRMT R5, R5, 0x5410, RZ ;  /* 0x0000541005057816 */ /* 0x000fca00000000ff */
[----:B------:R0:W-:Y:S01]  /*5ca0*/  STG.E desc[UR36][R2.64], R5 ;  /* 0x0000000502007986 */ /* 0x0001e2000c101924 */
[----:B------:R-:W-:Y:S05]  /*5cb0*/  BRA `(.L_x_114) ;  /* 0x0000000800b47947 */ /* 0x000fea0003800000 */
.L_x_119:
[----:B0-----:R-:W-:-:S04]  /*5cc0*/  IMAD.U32 R4, R5, 0x10000, RZ ;  /* 0x0001000005047824 */ /* 0x001fc800078e00ff */
[----:B------:R-:W-:-:S06]  /*5cd0*/  FMUL.FTZ R4, R4, 1 ;  /* 0x3f80000004047820 */ /* 0x000fcc0000410000 */
[----:B------:R-:W0:Y:S02]  /*5ce0*/  F2F.F64.F32 R4, R4 ;  /* 0x0000000400047310 */ /* 0x000e240000201800 */
[----:B0-----:R0:W-:Y:S01]  /*5cf0*/  STG.E.64 desc[UR36][R2.64], R4 ;  /* 0x0000000402007986 */ /* 0x0011e2000c101b24 */
[----:B------:R-:W-:Y:S05]  /*5d00*/  BRA `(.L_x_114) ;  /* 0x0000000800a07947 */ /* 0x000fea0003800000 */
.L_x_109:
[----:B------:R-:W-:-:S09]  /*5d10*/  UISETP.GT.AND UP0, UPT, UR4, 0x18, UPT ;  /* 0x000000180400788c */ /* 0x000fd2000bf04270 */
[----:B------:R-:W-:Y:S05]  /*5d20*/  BRA.U !UP0, `(.L_x_121) ;  /* 0x0000000508607547 */ /* 0x000fea000b800000 */
        /* <DEDUP_REMOVED lines=12> */
.L_x_124:
[----:B0-----:R-:W-:Y:S01]  /*5df0*/  SHF.L.U32 R5, R5, 0x10, RZ ;  /* 0x0000001005057819 */ /* 0x001fe200000006ff */
[----:B------:R-:W-:Y:S01]  /*5e00*/  BSSY.RECONVERGENT B0, `(.L_x_125) ;  /* 0x0000013000007945 */ /* 0x000fe20003800200 */
[----:B------:R-:W-:Y:S02]  /*5e10*/  IMAD.MOV.U32 R0, RZ, RZ, 0x80 ;  /* 0x00000080ff007424 */ /* 0x000fe400078e00ff */
[----:B------:R-:W-:-:S04]  /*5e20*/  LOP3.LUT R4, R5, 0x7fffffff, RZ, 0xc0, !PT ;  /* 0x7fffffff05047812 */ /* 0x000fc800078ec0ff */
[----:B------:R-:W-:-:S13]  /*5e30*/  ISETP.GT.U32.AND P0, PT, R4, 0x437fffff, PT ;  /* 0x437fffff0400780c */ /* 0x000fda0003f04070 */
[----:B------:R-:W-:Y:S05]  /*5e40*/  @P0 BRA `(.L_x_126) ;  /* 0x0000000000380947 */ /* 0x000fea0003800000 */
[----:B------:R-:W-:-:S13]  /*5e50*/  ISETP.GE.U32.AND P0, PT, R4, 0x3c000000, PT ;  /* 0x3c0000000400780c */ /* 0x000fda0003f06070 */
[----:B------:R-:W-:-:S04]  /*5e60*/  @P0 SHF.R.U32.HI R0, RZ, 0x14, R5 ;  /* 0x00000014ff000819 */ /* 0x000fc80000011605 */
[----:B------:R-:W-:-:S04]  /*5e70*/  @P0 LOP3.LUT R0, R0, 0x1, RZ, 0xc0, !PT ;  /* 0x0000000100000812 */ /* 0x000fc800078ec0ff */
[----:B------:R-:W-:-:S04]  /*5e80*/  @P0 IADD3 R0, PT, PT, R5, 0x487ffff, R0 ;  /* 0x0487ffff05000810 */ /* 0x000fc80007ffe000 */
[----:B------:R-:W-:-:S04]  /*5e90*/  @P0 SHF.R.U32.HI R0, RZ, 0x14, R0 ;  /* 0x00000014ff000819 */ /* 0x000fc80000011600 */
[----:B------:R-:W-:Y:S01]  /*5ea0*/  @P0 LOP3.LUT R0, R0, 0xff, RZ, 0xc0, !PT ;  /* 0x000000ff00000812 */ /* 0x000fe200078ec0ff */
[----:B------:R-:W-:Y:S06]  /*5eb0*/  @P0 BRA `(.L_x_127) ;  /* 0x0000000000140947 */ /* 0x000fec0003800000 */
[----:B------:R-:W-:-:S05]  /*5ec0*/  FADD.FTZ R0, R4, 8192 ;  /* 0x4600000004007421 */ /* 0x000fca0000010000 */
[----:B------:R-:W-:Y:S02]  /*5ed0*/  LOP3.LUT P0, R4, R0, 0xff, RZ, 0xc0, !PT ;  /* 0x000000ff00047812 */ /* 0x000fe4000780c0ff */
[----:B------:R-:W-:-:S11]  /*5ee0*/  PRMT R0, RZ, 0x7610, R0 ;  /* 0x00007610ff007816 */ /* 0x000fd60000000000 */
[----:B------:R-:W-:Y:S05]  /*5ef0*/  @!P0 BRA `(.L_x_126) ;  /* 0x00000000000c8947 */ /* 0x000fea0003800000 */
[----:B------:R-:W-:-:S07]  /*5f00*/  IMAD.MOV.U32 R0, RZ, RZ, R4 ;  /* 0x000000ffff007224 */ /* 0x000fce00078e0004 */
.L_x_127:
[----:B------:R-:W-:-:S04]  /*5f10*/  SHF.R.U32.HI R5, RZ, 0x18, R5 ;  /* 0x00000018ff057819 */ /* 0x000fc80000011605 */
[----:B------:R-:W-:-:S07]  /*5f20*/  LOP3.LUT R0, R0, 0x80, R5, 0xf8, !PT ;  /* 0x0000008000007812 */ /* 0x000fce00078ef805 */
.L_x_126:
[----:B------:R-:W-:Y:S05]  /*5f30*/  BSYNC.RECONVERGENT B0 ;  /* 0x0000000000007941 */ /* 0x000fea0003800200 */
.L_x_125:
[----:B------:R0:W-:Y:S01]  /*5f40*/  STG.E.U8 desc[UR36][R2.64], R0 ;  /* 0x0000000002007986 */ /* 0x0001e2000c101124 */
[----:B------:R-:W-:Y:S05]  /*5f50*/  BRA `(.L_x_114) ;  /* 0x00000008000c7947 */ /* 0x000fea0003800000 */
.L_x_123:
        /* <DEDUP_REMOVED lines=18> */
.L_x_130:
[----:B------:R-:W-:-:S04]  /*6080*/  SHF.R.U32.HI R5, RZ, 0x18, R5 ;  /* 0x00000018ff057819 */ /* 0x000fc80000011605 */
[----:B------:R-:W-:-:S07]  /*6090*/  LOP3.LUT R0, R0, 0x80, R5, 0xf8, !PT ;  /* 0x0000008000007812 */ /* 0x000fce00078ef805 */
.L_x_129:
[----:B------:R-:W-:Y:S05]  /*60a0*/  BSYNC.RECONVERGENT B0 ;  /* 0x0000000000007941 */ /* 0x000fea0003800200 */
.L_x_128:
[----:B------:R0:W-:Y:S01]  /*60b0*/  STG.E.U8 desc[UR36][R2.64], R0 ;  /* 0x0000000002007986 */ /* 0x0001e2000c101124 */
[----:B------:R-:W-:Y:S05]  /*60c0*/  BRA `(.L_x_114) ;  /* 0x0000000400b07947 */ /* 0x000fea0003800000 */
.L_x_122:
[----:B------:R-:W-:-:S09]  /*60d0*/  UISETP.NE.AND UP0, UPT, UR4, 0x1c, UPT ;  /* 0x0000001c0400788c */ /* 0x000fd2000bf05270 */
[----:B------:R-:W-:Y:S05]  /*60e0*/  BRA.U !UP0, `(.L_x_131) ;  /* 0x0000000108607547 */ /* 0x000fea000b800000 */
[----:B------:R-:W-:-:S09]  /*60f0*/  UISETP.NE.AND UP0, UPT, UR4, 0x1d, UPT ;  /* 0x0000001d0400788c */ /* 0x000fd2000bf05270 */
[----:B------:R-:W-:Y:S05]  /*6100*/  BRA.U !UP0, `(.L_x_132) ;  /* 0x0000000108487547 */ /* 0x000fea000b800000 */
[----:B------:R-:W-:-:S09]  /*6110*/  UISETP.NE.AND UP0, UPT, UR4, 0x2c, UPT ;  /* 0x0000002c0400788c */ /* 0x000fd2000bf05270 */
[----:B------:R-:W-:Y:S05]  /*6120*/  BRA.U UP0, `(.L_x_113) ;  /* 0x0000000100bc7547 */ /* 0x000fea000b800000 */
        /* <DEDUP_REMOVED lines=16> */
.L_x_132:
[----:B0-----:R-:W-:-:S06]  /*6230*/  IMAD.U32 R5, R5, 0x10000, RZ ;  /* 0x0001000005057824 */ /* 0x001fcc00078e00ff */
[----:B------:R-:W0:Y:S02]  /*6240*/  F2I.U64.TRUNC R4, R5 ;  /* 0x0000000500047311 */ /* 0x000e24000020d800 */
[----:B0-----:R0:W-:Y:S01]  /*6250*/  STG.E.64 desc[UR36][R2.64], R4 ;  /* 0x0000000402007986 */ /* 0x0011e2000c101b24 */
[----:B------:R-:W-:Y:S05]  /*6260*/  BRA `(.L_x_114) ;  /* 0x0000000400487947 */ /* 0x000fea0003800000 */
.L_x_131:
[----:B0-----:R-:W-:-:S06]  /*6270*/  SHF.L.U32 R5, R5, 0x10, RZ ;  /* 0x0000001005057819 */ /* 0x001fcc00000006ff */
[----:B------:R-:W0:Y:S02]  /*6280*/  F2I.FTZ.U32.TRUNC.NTZ R5, R5 ;  /* 0x0000000500057305 */ /* 0x000e24000021f000 */
[----:B0-----:R0:W-:Y:S01]  /*6290*/  STG.E desc[UR36][R2.64], R5 ;  /* 0x0000000502007986 */ /* 0x0011e2000c101924 */
[----:B------:R-:W-:Y:S05]  /*62a0*/  BRA `(.L_x_114) ;  /* 0x0000000400387947 */ /* 0x000fea0003800000 */
.L_x_121:
        /* <DEDUP_REMOVED lines=11> */
.L_x_134:
[----:B0-----:R-:W-:Y:S01]  /*6360*/  IMAD.U32 R5, R5, 0x10000, RZ ;  /* 0x0001000005057824 */ /* 0x001fe200078e00ff */
[----:B------:R-:W-:-:S03]  /*6370*/  CS2R R6, SRZ ;  /* 0x0000000000067805 */ /* 0x000fc6000001ff00 */
[----:B------:R-:W-:-:S06]  /*6380*/  FMUL.FTZ R5, R5, 1 ;  /* 0x3f80000005057820 */ /* 0x000fcc0000410000 */
[----:B------:R-:W0:Y:S02]  /*6390*/  F2F.F64.F32 R4, R5 ;  /* 0x0000000500047310 */ /* 0x000e240000201800 */
[----:B0-----:R4:W-:Y:S01]  /*63a0*/  STG.E.128 desc[UR36][R2.64], R4 ;  /* 0x0000000402007986 */ /* 0x0019e2000c101d24 */
[----:B------:R-:W-:Y:S05]  /*63b0*/  BRA `(.L_x_114) ;  /* 0x0000000000f47947 */ /* 0x000fea0003800000 */
.L_x_133:
[----:B------:R-:W-:-:S09]  /*63c0*/  UISETP.NE.AND UP0, UPT, UR4, 0xf, UPT ;  /* 0x0000000f0400788c */ /* 0x000fd2000bf05270 */
[----:B------:R-:W-:Y:S05]  /*63d0*/  BRA.U !UP0, `(.L_x_135) ;  /* 0x0000000108e87547 */ /* 0x000fea000b800000 */
[----:B------:R-:W-:-:S09]  /*63e0*/  UISETP.NE.AND UP0, UPT, UR4, 0x17, UPT ;  /* 0x000000170400788c */ /* 0x000fd2000bf05270 */
[----:B------:R-:W-:Y:S05]  /*63f0*/  BRA.U !UP0, `(.L_x_136) ;  /* 0x0000000108907547 */ /* 0x000fea000b800000 */
[----:B------:R-:W-:-:S09]  /*6400*/  UISETP.NE.AND UP0, UPT, UR4, 0x18, UPT ;  /* 0x000000180400788c */ /* 0x000fd2000bf05270 */
[----:B------:R-:W-:Y:S05]  /*6410*/  BRA.U !UP0, `(.L_x_137) ;  /* 0x0000000108447547 */ /* 0x000fea000b800000 */
.L_x_113:
        /* <DEDUP_REMOVED lines=16> */
.L_x_138:
[----:B------:R-:W-:Y:S05]  /*6520*/  BRA `(.L_x_114) ;  /* 0x0000000000987947 */ /* 0x000fea0003800000 */
.L_x_137:
[----:B0-----:R-:W-:Y:S01]  /*6530*/  SHF.L.U32 R7, R5, 0x10, RZ ;  /* 0x0000001005077819 */ /* 0x001fe200000006ff */
[----:B------:R-:W-:Y:S01]  /*6540*/  BSSY.RECONVERGENT B0, `(.L_x_139) ;  /* 0x000000c000007945 */ /* 0x000fe20003800200 */
[----:B------:R-:W-:Y:S02]  /*6550*/  IMAD.MOV.U32 R0, RZ, RZ, 0x7f ;  /* 0x0000007fff007424 */ /* 0x000fe400078e00ff */
[----:B------:R-:W-:Y:S02]  /*6560*/  LOP3.LUT R4, R7, 0x7fffffff, RZ, 0xc0, !PT ;  /* 0x7fffffff07047812 */ /* 0x000fe400078ec0ff */
[----:B------:R-:W-:Y:S02]  /*6570*/  SHF.R.U32.HI R5, RZ, 0x18, R7 ;  /* 0x00000018ff057819 */ /* 0x000fe40000011607 */
[----:B------:R-:W-:-:S13]  /*6580*/  ISETP.GT.U32.AND P0, PT, R4, 0x43efffff, PT ;  /* 0x43efffff0400780c */ /* 0x000fda0003f04070 */
[----:B------:R-:W-:Y:S05]  /*6590*/  @P0 BRA `(.L_x_140) ;  /* 0x0000000000180947 */ /* 0x000fea0003800000 */
[----:B------:R-:W-:-:S13]  /*65a0*/  ISETP.GE.U32.AND P0, PT, R4, 0x3c800000, PT ;  /* 0x3c8000000400780c */ /* 0x000fda0003f06070 */
[----:B------:R-:W-:-:S04]  /*65b0*/  @P0 SHF.R.U32.HI R0, RZ, 0x14, R7 ;  /* 0x00000014ff000819 */ /* 0x000fc80000011607 */
[----:B------:R-:W-:-:S04]  /*65c0*/  @P0 LOP3.LUT R0, R0, 0x1, RZ, 0xc0, !PT ;  /* 0x0000000100000812 */ /* 0x000fc800078ec0ff */
[----:B------:R-:W-:-:S04]  /*65d0*/  @P0 IADD3 R0, PT, PT, R7, 0x407ffff, R0 ;  /* 0x0407ffff07000810 */ /* 0x000fc80007ffe000 */
[----:B------:R-:W-:Y:S01]  /*65e0*/  @P0 SHF.R.U32.HI R0, RZ, 0x14, R0 ;  /* 0x00000014ff000819 */ /* 0x000fe20000011600 */
[----:B------:R-:W-:-:S07]  /*65f0*/  @!P0 FADD.FTZ R0, R4, 16384 ;  /* 0x4680000004008421 */ /* 0x000fce0000010000 */
.L_x_140:
[----:B------:R-:W-:Y:S05]  /*6600*/  BSYNC.RECONVERGENT B0 ;  /* 0x0000000000007941 */ /* 0x000fea0003800200 */
.L_x_139:
[----:B------:R-:W-:-:S05]  /*6610*/  LOP3.LUT R5, R0, 0x80, R5, 0xf8, !PT ;  /* 0x0000008000057812 */ /* 0x000fca00078ef805 */
[----:B------:R2:W-:Y:S01]  /*6620*/  STG.E.U8 desc[UR36][R2.64], R5 ;  /* 0x0000000502007986 */ /* 0x0005e2000c101124 */
[----:B------:R-:W-:Y:S05]  /*6630*/  BRA `(.L_x_114) ;  /* 0x0000000000547947 */ /* 0x000fea0003800000 */
.L_x_136:
[----:B0-----:R-:W-:Y:S01]  /*6640*/  IMAD.U32 R5, R5, 0x10000, RZ ;  /* 0x0001000005057824 */ /* 0x001fe200078e00ff */
[----:B------:R-:W-:Y:S04]  /*6650*/  BSSY.RECONVERGENT B0, `(.L_x_141) ;  /* 0x000000e000007945 */ /* 0x000fe80003800200 */
[----:B------:R-:W-:-:S04]  /*6660*/  LOP3.LUT R4, R5, 0x7fffffff, RZ, 0xc0, !PT ;  /* 0x7fffffff05047812 */ /* 0x000fc800078ec0ff */
[----:B------:R-:W-:-:S13]  /*6670*/  ISETP.GT.U32.AND P0, PT, R4, 0x477fffff, PT ;  /* 0x477fffff0400780c */ /* 0x000fda0003f04070 */
[----:B------:R-:W-:Y:S05]  /*6680*/  @P0 BRA `(.L_x_142) ;  /* 0x00000000001c0947 */ /* 0x000fea0003800000 */
[----:B------:R-:W-:-:S13]  /*6690*/  ISETP.GE.U32.AND P0, PT, R4, 0x38800000, PT ;  /* 0x388000000400780c */ /* 0x000fda0003f06070 */
[----:B------:R-:W-:-:S04]  /*66a0*/  @P0 SHF.R.U32.HI R0, RZ, 0x15, R5 ;  /* 0x00000015ff000819 */ /* 0x000fc80000011605 */
[----:B------:R-:W-:-:S04]  /*66b0*/  @P0 LOP3.LUT R0, R0, 0x1, RZ, 0xc0, !PT ;  /* 0x0000000100000812 */ /* 0x000fc800078ec0ff */
[----:B------:R-:W-:-:S04]  /*66c0*/  @P0 IADD3 R0, PT, PT, R5, 0x80fffff, R0 ;  /* 0x080fffff05000810 */ /* 0x000fc80007ffe000 */
[----:B------:R-:W-:Y:S01]  /*66d0*/  @P0 SHF.R.U32.HI R0, RZ, 0x15, R0 ;  /* 0x00000015ff000819 */ /* 0x000fe20000011600 */
[----:B------:R-:W-:Y:S01]  /*66e0*/  @!P0 FADD.FTZ R0, R4, 128 ;  /* 0x4300000004008421 */ /* 0x000fe20000010000 */
[----:B------:R-:W-:Y:S06]  /*66f0*/  BRA `(.L_x_143) ;  /* 0x00000000000c7947 */ /* 0x000fec0003800000 */
.L_x_142:
[----:B------:R-:W-:Y:S02]  /*6700*/  ISETP.GT.U32.AND P0, PT, R4, 0x7f800000, PT ;  /* 0x7f8000000400780c */ /* 0x000fe40003f04070 */
[----:B------:R-:W-:-:S04]  /*6710*/  MOV R0, 0x7f ;  /* 0x0000007f00007802 */ /* 0x000fc80000000f00 */
[----:B------:R-:W-:-:S07]  /*6720*/  SEL R0, R0, 0x7c, P0 ;  /* 0x0000007c00007807 */ /* 0x000fce0000000000 */
.L_x_143:
[----:B------:R-:W-:Y:S05]  /*6730*/  BSYNC.RECONVERGENT B0 ;  /* 0x0000000000007941 */ /* 0x000fea0003800200 */
.L_x_141:
[----:B------:R-:W-:-:S04]  /*6740*/  SHF.R.U32.HI R5, RZ, 0x18, R5 ;  /* 0x00000018ff057819 */ /* 0x000fc80000011605 */
[----:B------:R-:W-:-:S05]  /*6750*/  LOP3.LUT R5, R0, 0x80, R5, 0xf8, !PT ;  /* 0x0000008000057812 */ /* 0x000fca00078ef805 */
[----:B------:R1:W-:Y:S01]  /*6760*/  STG.E.U8 desc[UR36][R2.64], R5 ;  /* 0x0000000502007986 */ /* 0x0003e2000c101124 */
[----:B------:R-:W-:Y:S05]  /*6770*/  BRA `(.L_x_114) ;  /* 0x0000000000047947 */ /* 0x000fea0003800000 */
.L_x_135:
[----:B0-----:R0:W-:Y:S02]  /*6780*/  STG.E.U16 desc[UR36][R2.64], R5 ;  /* 0x0000000502007986 */ /* 0x0011e4000c101524 */
.L_x_114:
[----:B------:R-:W-:-:S07]  /*6790*/  VIADD R17, R17, 0x80 ;  /* 0x0000008011117836 */ /* 0x000fce0000000000 */
.L_x_74:
[----:B------:R-:W-:Y:S05]  /*67a0*/  BSYNC.RECONVERGENT B6 ;  /* 0x0000000000067941 */ /* 0x000fea0003800200 */
.L_x_73:
        /* <DEDUP_REMOVED lines=307> */
.L_x_146:
        /* <DEDUP_REMOVED lines=18> */
.L_x_150:
[----:B------:R-:W2:Y:S02]  /*7c00*/  LDG.E.U8 R2, desc[UR36][R2.64] ;  /* 0x0000002402027981 */ /* 0x000ea4000c1e1100 */
[----:B--2---:R-:W-:-:S04]  /*7c10*/  I2FP.F32.U32 R0, R2 ;  /* 0x0000000200007245 */ /* 0x004fc80000201000 */
[----:B------:R-:W-:Y:S01]  /*7c20*/  F2FP.BF16.F32.PACK_AB R0, RZ, R0 ;  /* 0x00000000ff00723e */ /* 0x000fe200000010ff */
[----:B------:R-:W-:Y:S06]  /*7c30*/  BRA `(.L_x_152) ;  /* 0x0000000c00a47947 */ /* 0x000fec0003800000 */
.L_x_149:
        /* <DEDUP_REMOVED lines=10> */
.L_x_154:
[----:B------:R-:W2:Y:S02]  /*7ce0*/  LDG.E R2, desc[UR36][R2.64] ;  /* 0x0000002402027981 */ /* 0x000ea4000c1e1900 */
[----:B--2---:R-:W-:-:S04]  /*7cf0*/  I2FP.F32.S32 R0, R2 ;  /* 0x0000000200007245 */ /* 0x004fc80000201400 */
[----:B------:R-:W-:Y:S01]  /*7d00*/  F2FP.BF16.F32.PACK_AB R0, RZ, R0 ;  /* 0x00000000ff00723e */ /* 0x000fe200000010ff */
[----:B------:R-:W-:Y:S06]  /*7d10*/  BRA `(.L_x_152) ;  /* 0x0000000c006c7947 */ /* 0x000fec0003800000 */
.L_x_153:
[----:B------:R-:W2:Y:S02]  /*7d20*/  LDG.E.U16 R2, desc[UR36][R2.64] ;  /* 0x0000002402027981 */ /* 0x000ea4000c1e1500 */
[----:B--2---:R-:W0:Y:S02]  /*7d30*/  I2F.S16 R0, R2 ;  /* 0x0000000200007306 */ /* 0x004e240000101400 */
[----:B0-----:R-:W-:Y:S01]  /*7d40*/  F2FP.BF16.F32.PACK_AB R0, RZ, R0 ;  /* 0x00000000ff00723e */ /* 0x001fe200000010ff */
[----:B------:R-:W-:Y:S06]  /*7d50*/  BRA `(.L_x_152) ;  /* 0x0000000c005c7947 */ /* 0x000fec0003800000 */
.L_x_148:
        /* <DEDUP_REMOVED lines=9> */
.L_x_156:
[----:B------:R-:W2:Y:S02]  /*7df0*/  LDG.E.U16 R0, desc[UR36][R2.64] ;  /* 0x0000002402007981 */ /* 0x000ea4000c1e1500 */
[----:B--2---:R-:W-:-:S05]  /*7e00*/  HADD2.F32 R0, -RZ, R0.H0_H0 ;  /* 0x20000000ff007230 */ /* 0x004fca0000004100 */
[----:B------:R-:W-:Y:S01]  /*7e10*/  F2FP.BF16.F32.PACK_AB R0, RZ, R0 ;  /* 0x00000000ff00723e */ /* 0x000fe200000010ff */
[----:B------:R-:W-:Y:S06]  /*7e20*/  BRA `(.L_x_152) ;  /* 0x0000000c00287947 */ /* 0x000fec0003800000 */
.L_x_155:
        /* <DEDUP_REMOVED lines=9> */
.L_x_158:
[----:B------:R-:W2:Y:S02]  /*7ec0*/  LDG.E.U16 R2, desc[UR36][R2.64] ;  /* 0x0000002402027981 */ /* 0x000ea4000c1e1500 */
[----:B--2---:R-:W-:-:S05]  /*7ed0*/  HADD2.F32 R0, -RZ, R2.H0_H0 ;  /* 0x20000002ff007230 */ /* 0x004fca0000004100 */
[----:B------:R-:W-:Y:S01]  /*7ee0*/  F2FP.BF16.F32.PACK_AB R0, RZ, R0 ;  /* 0x00000000ff00723e */ /* 0x000fe200000010ff */
[----:B------:R-:W-:Y:S06]  /*7ef0*/  BRA `(.L_x_152) ;  /* 0x0000000800f47947 */ /* 0x000fec0003800000 */
.L_x_157:
        /* <DEDUP_REMOVED lines=12> */
.L_x_147:
        /* <DEDUP_REMOVED lines=13> */
.L_x_161:
        /* <DEDUP_REMOVED lines=12> */
.L_x_160:
        /* <DEDUP_REMOVED lines=27> */
.L_x_163:
        /* <DEDUP_REMOVED lines=13> */
.L_x_162:
[----:B------:R0:W5:Y:S01]  /*83d0*/  LDG.E.U16 R0, desc[UR36][R2.64] ;  /* 0x0000002402007981 */ /* 0x000162000c1e1500 */
[----:B------:R-:W-:Y:S05]  /*83e0*/  BRA `(.L_x_152) ;  /* 0x0000000400b87947 */ /* 0x000fea0003800000 */
.L_x_159:
        /* <DEDUP_REMOVED lines=12> */
.L_x_166:
        /* <DEDUP_REMOVED lines=21> */
.L_x_170:
[----:B------:R-:W-:Y:S05]  /*8600*/  BSYNC.RECONVERGENT B1 ;  /* 0x0000000000017941 */ /* 0x000fea0003800200 */
.L_x_169:
[----:B------:R-:W-:Y:S01]  /*8610*/  IMAD.SHL.U32 R0, R0, 0x100000, RZ ;  /* 0x0010000000007824 */ /* 0x000fe200078e00ff */
[----:B------:R-:W-:-:S04]  /*8620*/  LEA R2, R2, 0x3b800000, 0x17 ;  /* 0x3b80000002027811 */ /* 0x000fc800078eb8ff */
[----:B------:R-:W-:-:S07]  /*8630*/  LOP3.LUT R0, R2, R0, R7, 0xfe, !PT ;  /* 0x0000000002007212 */ /* 0x000fce00078efe07 */
.L_x_168:
[----:B------:R-:W-:Y:S05]  /*8640*/  BSYNC.RECONVERGENT B0 ;  /* 0x0000000000007941 */ /* 0x000fea0003800200 */
.L_x_167:
[----:B------:R-:W-:Y:S01]  /*8650*/  F2FP.BF16.F32.PACK_AB R0, RZ, R0 ;  /* 0x00000000ff00723e */ /* 0x000fe200000010ff */
[----:B------:R-:W-:Y:S06]  /*8660*/  BRA `(.L_x_152) ;  /* 0x0000000400187947 */ /* 0x000fec0003800000 */
.L_x_165:
        /* <DEDUP_REMOVED lines=21> */
.L_x_174:
[----:B------:R-:W-:Y:S05]  /*87c0*/  BSYNC.RECONVERGENT B1 ;  /* 0x0000000000017941 */ /* 0x000fea0003800200 */
.L_x_173:
[----:B------:R-:W-:Y:S01]  /*87d0*/  IMAD.SHL.U32 R0, R0, 0x200000, RZ ;  /* 0x0020000000007824 */ /* 0x000fe200078e00ff */
[----:B------:R-:W-:-:S04]  /*87e0*/  LEA R2, R2, 0x37800000, 0x17 ;  /* 0x3780000002027811 */ /* 0x000fc800078eb8ff */
[----:B------:R-:W-:-:S07]  /*87f0*/  LOP3.LUT R0, R2, R0, R7, 0xfe, !PT ;  /* 0x0000000002007212 */ /* 0x000fce00078efe07 */
.L_x_172:
[----:B------:R-:W-:Y:S05]  /*8800*/  BSYNC.RECONVERGENT B0 ;  /* 0x0000000000007941 */ /* 0x000fea0003800200 */
.L_x_171:
[----:B------:R-:W-:Y:S01]  /*8810*/  F2FP.BF16.F32.PACK_AB R0, RZ, R0 ;  /* 0x00000000ff00723e */ /* 0x000fe200000010ff */
[----:B------:R-:W-:Y:S06]  /*8820*/  BRA `(.L_x_152) ;  /* 0x0000000000a87947 */ /* 0x000fec0003800000 */
.L_x_164:
        /* <DEDUP_REMOVED lines=14> */
.L_x_178:
[----:B------:R-:W-:Y:S05]  /*8910*/  BSYNC.RECONVERGENT B0 ;  /* 0x0000000000007941 */ /* 0x000fea0003800200 */
.L_x_177:
[----:B------:R-:W-:Y:S01]  /*8920*/  F2FP.BF16.F32.PACK_AB R0, RZ, R0 ;  /* 0x00000000ff00723e */ /* 0x000fe200000010ff */
[----:B------:R-:W-:Y:S06]  /*8930*/  BRA `(.L_x_152) ;  /* 0x0000000000647947 */ /* 0x000fec0003800000 */
.L_x_151:
        /* <DEDUP_REMOVED lines=16> */
.L_x_179:
[----:B------:R-:W-:Y:S01]  /*8a40*/  PRMT R0, RZ, 0x7610, R0 ;  /* 0x00007610ff007816 */ /* 0x000fe20000000000 */
[----:B------:R-:W-:Y:S06]  /*8a50*/  BRA `(.L_x_152) ;  /* 0x00000000001c7947 */ /* 0x000fec0003800000 */
.L_x_176:
[----:B------:R-:W2:Y:S02]  /*8a60*/  LDG.E.64 R2, desc[UR36][R2.64] ;  /* 0x0000002402027981 */ /* 0x000ea4000c1e1b00 */
[----:B--2---:R-:W0:Y:S02]  /*8a70*/  I2F.U64 R0, R2 ;  /* 0x0000000200007312 */ /* 0x004e240000301000 */
[----:B0-----:R-:W-:Y:S01]  /*8a80*/  F2FP.BF16.F32.PACK_AB R0, RZ, R0 ;  /* 0x00000000ff00723e */ /* 0x001fe200000010ff */
[----:B------:R-:W-:Y:S06]  /*8a90*/  BRA `(.L_x_152) ;  /* 0x00000000000c7947 */ /* 0x000fec0003800000 */
.L_x_175:
[----:B------:R-:W2:Y:S02]  /*8aa0*/  LDG.E R2, desc[UR36][R2.64] ;  /* 0x0000002402027981 */ /* 0x000ea4000c1e1900 */
[----:B--2---:R-:W-:-:S04]  /*8ab0*/  I2FP.F32.U32 R0, R2 ;  /* 0x0000000200007245 */ /* 0x004fc80000201000 */
[----:B------:R-:W-:-:S07]  /*8ac0*/  F2FP.BF16.F32.PACK_AB R0, RZ, R0 ;  /* 0x00000000ff00723e */ /* 0x000fce00000010ff */
.L_x_152:
        /* <DEDUP_REMOVED lines=36> */
.L_x_183:
[----:B0-----:R-:W-:-:S06]  /*8d10*/  IMAD.U32 R5, R5, 0x10000, RZ ;  /* 0x0001000005057824 */ /* 0x001fcc00078e00ff */
[----:B------:R-:W0:Y:S02]  /*8d20*/  F2I.S64.TRUNC R4, R5 ;  /* 0x0000000500047311 */ /* 0x000e24000020d900 */
[----:B0-----:R4:W-:Y:S01]  /*8d30*/  STG.E.U8 desc[UR36][R2.64], R4 ;  /* 0x0000000402007986 */ /* 0x0019e2000c101124 */
[----:B------:R-:W-:Y:S05]  /*8d40*/  BRA `(.L_x_185) ;  /* 0x0000000c006c7947 */ /* 0x000fea0003800000 */
.L_x_182:
        /* <DEDUP_REMOVED lines=10> */
.L_x_187:
[----:B0-----:R-:W-:-:S06]  /*8df0*/  SHF.L.U32 R5, R5, 0x10, RZ ;  /* 0x0000001005057819 */ /* 0x001fcc00000006ff */
[----:B------:R-:W0:Y:S02]  /*8e00*/  F2I.FTZ.TRUNC.NTZ R5, R5 ;  /* 0x0000000500057305 */ /* 0x000e24000021f100 */
[----:B0-----:R2:W-:Y:S01]  /*8e10*/  STG.E desc[UR36][R2.64], R5 ;  /* 0x0000000502007986 */ /* 0x0015e2000c101924 */
[----:B------:R-:W-:Y:S05]  /*8e20*/  BRA `(.L_x_185) ;  /* 0x0000000c00347947 */ /* 0x000fea0003800000 */
.L_x_186:
[----:B0-----:R-:W-:-:S06]  /*8e30*/  IMAD.U32 R5, R5, 0x10000, RZ ;  /* 0x0001000005057824 */ /* 0x001fcc00078e00ff */
[----:B------:R-:W0:Y:S02]  /*8e40*/  F2I.FTZ.TRUNC.NTZ R5, R5 ;  /* 0x0000000500057305 */ /* 0x000e24000021f100 */
[----:B0-----:R0:W-:Y:S01]  /*8e50*/  STG.E.U16 desc[UR36][R2.64], R5 ;  /* 0x0000000502007986 */ /* 0x0011e2000c101524 */
[----:B------:R-:W-:Y:S05]  /*8e60*/  BRA `(.L_x_185) ;  /* 0x0000000c00247947 */ /* 0x000fea0003800000 */
.L_x_181:
        /* <DEDUP_REMOVED lines=9> */
.L_x_189:
[----:B0-----:R-:W-:-:S04]  /*8f00*/  SHF.L.U32 R0, R5, 0x10, RZ ;  /* 0x0000001005007819 */ /* 0x001fc800000006ff */
[----:B------:R-:W-:-:S05]  /*8f10*/  F2FP.F16.F32.PACK_AB R0, RZ, R0 ;  /* 0x00000000ff00723e */ /* 0x000fca00000000ff */
[----:B------:R0:W-:Y:S01]  /*8f20*/  STG.E.U16 desc[UR36][R2.64], R0 ;  /* 0x0000000002007986 */ /* 0x0001e2000c101524 */
[----:B------:R-:W-:Y:S05]  /*8f30*/  BRA `(.L_x_185) ;  /* 0x0000000800f07947 */ /* 0x000fea0003800000 */
.L_x_188:
        /* <DEDUP_REMOVED lines=10> */
.L_x_191:
[----:B0-----:R-:W-:-:S04]  /*8fe0*/  SHF.L.U32 R5, R5, 0x10, RZ ;  /* 0x0000001005057819 */ /* 0x001fc800000006ff */
[----:B------:R-:W-:-:S04]  /*8ff0*/  F2FP.F16.F32.PACK_AB R5, RZ, R5 ;  /* 0x00000005ff05723e */ /* 0x000fc800000000ff */
[----:B------:R-:W-:-:S05]  /*9000*/  PRMT R5, R5, 0x5410, RZ ;  /* 0x0000541005057816 */ /* 0x000fca00000000ff */
[----:B------:R0:W-:Y:S01]  /*9010*/  STG.E desc[UR36][R2.64], R5 ;  /* 0x0000000502007986 */ /* 0x0001e2000c101924 */
[----:B------:R-:W-:Y:S05]  /*9020*/  BRA `(.L_x_185) ;  /* 0x0000000800b47947 */ /* 0x000fea0003800000 */
.L_x_190:
[----:B0-----:R-:W-:-:S04]  /*9030*/  IMAD.U32 R4, R5, 0x10000, RZ ;  /* 0x0001000005047824 */ /* 0x001fc800078e00ff */
[----:B------:R-:W-:-:S06]  /*9040*/  FMUL.FTZ R4, R4, 1 ;  /* 0x3f80000004047820 */ /* 0x000fcc0000410000 */
[----:B------:R-:W0:Y:S02]  /*9050*/  F2F.F64.F32 R4, R4 ;  /* 0x0000000400047310 */ /* 0x000e240000201800 */
[----:B0-----:R0:W-:Y:S01]  /*9060*/  STG.E.64 desc[UR36][R2.64], R4 ;  /* 0x0000000402007986 */ /* 0x0011e2000c101b24 */
[----:B------:R-:W-:Y:S05]  /*9070*/  BRA `(.L_x_185) ;  /* 0x0000000800a07947 */ /* 0x000fea0003800000 */
.L_x_180:
        /* <DEDUP_REMOVED lines=14> */
.L_x_195:
        /* <DEDUP_REMOVED lines=18> */
.L_x_198:
[----:B------:R-:W-:-:S04]  /*9280*/  SHF.R.U32.HI R5, RZ, 0x18, R5 ;  /* 0x00000018ff057819 */ /* 0x000fc80000011605 */
[----:B------:R-:W-:-:S07]  /*9290*/  LOP3.LUT R0, R0, 0x80, R5, 0xf8, !PT ;  /* 0x0000008000007812 */ /* 0x000fce00078ef805 */
.L_x_197:
[----:B------:R-:W-:Y:S05]  /*92a0*/  BSYNC.RECONVERGENT B0 ;  /* 0x0000000000007941 */ /* 0x000fea0003800200 */
.L_x_196:
[----:B------:R0:W-:Y:S01]  /*92b0*/  STG.E.U8 desc[UR36][R2.64], R0 ;  /* 0x0000000002007986 */ /* 0x0001e2000c101124 */
[----:B------:R-:W-:Y:S05]  /*92c0*/  BRA `(.L_x_185) ;  /* 0x00000008000c7947 */ /* 0x000fea0003800000 */
.L_x_194:
        /* <DEDUP_REMOVED lines=18> */
.L_x_201:
[----:B------:R-:W-:-:S04]  /*93f0*/  SHF.R.U32.HI R5, RZ, 0x18, R5 ;  /* 0x00000018ff057819 */ /* 0x000fc80000011605 */
[----:B------:R-:W-:-:S07]  /*9400*/  LOP3.LUT R0, R0, 0x80, R5, 0xf8, !PT ;  /* 0x0000008000007812 */ /* 0x000fce00078ef805 */
.L_x_200:
[----:B------:R-:W-:Y:S05]  /*9410*/  BSYNC.RECONVERGENT B0 ;  /* 0x0000000000007941 */ /* 0x000fea0003800200 */
.L_x_199:
[----:B------:R0:W-:Y:S01]  /*9420*/  STG.E.U8 desc[UR36][R2.64], R0 ;  /* 0x0000000002007986 */ /* 0x0001e2000c101124 */
[----:B------:R-:W-:Y:S05]  /*9430*/  BRA `(.L_x_185) ;  /* 0x0000000400b07947 */ /* 0x000fea0003800000 */
.L_x_193:
        /* <DEDUP_REMOVED lines=22> */
.L_x_203:
[----:B0-----:R-:W-:-:S06]  /*95a0*/  IMAD.U32 R5, R5, 0x10000, RZ ;  /* 0x0001000005057824 */ /* 0x001fcc00078e00ff */
[----:B------:R-:W0:Y:S02]  /*95b0*/  F2I.U64.TRUNC R4, R5 ;  /* 0x0000000500047311 */ /* 0x000e24000020d800 */
[----:B0-----:R0:W-:Y:S01]  /*95c0*/  STG.E.64 desc[UR36][R2.64], R4 ;  /* 0x0000000402007986 */ /* 0x0011e2000c101b24 */
[----:B------:R-:W-:Y:S05]  /*95d0*/  BRA `(.L_x_185) ;  /* 0x0000000400487947 */ /* 0x000fea0003800000 */
.L_x_202:
[----:B0-----:R-:W-:-:S06]  /*95e0*/  SHF.L.U32 R5, R5, 0x10, RZ ;  /* 0x0000001005057819 */ /* 0x001fcc00000006ff */
[----:B------:R-:W0:Y:S02]  /*95f0*/  F2I.FTZ.U32.TRUNC.NTZ R5, R5 ;  /* 0x0000000500057305 */ /* 0x000e24000021f000 */
[----:B0-----:R0:W-:Y:S01]  /*9600*/  STG.E desc[UR36][R2.64], R5 ;  /* 0x0000000502007986 */ /* 0x0011e2000c101924 */
[----:B------:R-:W-:Y:S05]  /*9610*/  BRA `(.L_x_185) ;  /* 0x0000000400387947 */ /* 0x000fea0003800000 */
.L_x_192:
        /* <DEDUP_REMOVED lines=11> */
.L_x_205:
[----:B0-----:R-:W-:Y:S01]  /*96d0*/  IMAD.U32 R5, R5, 0x10000, RZ ;  /* 0x0001000005057824 */ /* 0x001fe200078e00ff */
[----:B------:R-:W-:-:S03]  /*96e0*/  CS2R R6, SRZ ;  /* 0x0000000000067805 */ /* 0x000fc6000001ff00 */
[----:B------:R-:W-:-:S06]  /*96f0*/  FMUL.FTZ R5, R5, 1 ;  /* 0x3f80000005057820 */ /* 0x000fcc0000410000 */
[----:B------:R-:W0:Y:S02]  /*9700*/  F2F.F64.F32 R4, R5 ;  /* 0x0000000500047310 */ /* 0x000e240000201800 */
[----:B0-----:R0:W-:Y:S01]  /*9710*/  STG.E.128 desc[UR36][R2.64], R4 ;  /* 0x0000000402007986 */ /* 0x0011e2000c101d24 */
[----:B------:R-:W-:Y:S05]  /*9720*/  BRA `(.L_x_185) ;  /* 0x0000000000f47947 */ /* 0x000fea0003800000 */
.L_x_204:
[----:B------:R-:W-:-:S09]  /*9730*/  UISETP.NE.AND UP0, UPT, UR4, 0xf, UPT ;  /* 0x0000000f0400788c */ /* 0x000fd2000bf05270 */
[----:B------:R-:W-:Y:S05]  /*9740*/  BRA.U !UP0, `(.L_x_206) ;  /* 0x0000000108e87547 */ /* 0x000fea000b800000 */
[----:B------:R-:W-:-:S09]  /*9750*/  UISETP.NE.AND UP0, UPT, UR4, 0x17, UPT ;  /* 0x000000170400788c */ /* 0x000fd2000bf05270 */
[----:B------:R-:W-:Y:S05]  /*9760*/  BRA.U !UP0, `(.L_x_207) ;  /* 0x0000000108907547 */ /* 0x000fea000b800000 */
[----:B------:R-:W-:-:S09]  /*9770*/  UISETP.NE.AND UP0, UPT, UR4, 0x18, UPT ;  /* 0x000000180400788c */ /* 0x000fd2000bf05270 */
[----:B------:R-:W-:Y:S05]  /*9780*/  BRA.U !UP0, `(.L_x_208) ;  /* 0x0000000108447547 */ /* 0x000fea000b800000 */
.L_x_184:
        /* <DEDUP_REMOVED lines=16> */
.L_x_209:
[----:B------:R-:W-:Y:S05]  /*9890*/  BRA `(.L_x_185) ;  /* 0x0000000000987947 */ /* 0x000fea0003800000 */
.L_x_208:
        /* <DEDUP_REMOVED lines=13> */
.L_x_211:
[----:B------:R-:W-:Y:S05]  /*9970*/  BSYNC.RECONVERGENT B0 ;  /* 0x0000000000007941 */ /* 0x000fea0003800200 */
.L_x_210:
[----:B------:R-:W-:-:S05]  /*9980*/  LOP3.LUT R5, R0, 0x80, R5, 0xf8, !PT ;  /* 0x0000008000057812 */ /* 0x000fca00078ef805 */
[----:B------:R0:W-:Y:S01]  /*9990*/  STG.E.U8 desc[UR36][R2.64], R5 ;  /* 0x0000000502007986 */ /* 0x0001e2000c101124 */
[----:B------:R-:W-:Y:S05]  /*99a0*/  BRA `(.L_x_185) ;  /* 0x0000000000547947 */ /* 0x000fea0003800000 */
.L_x_207:
        /* <DEDUP_REMOVED lines=12> */
.L_x_213:
[----:B------:R-:W-:Y:S02]  /*9a70*/  ISETP.GT.U32.AND P0, PT, R4, 0x7f800000, PT ;  /* 0x7f8000000400780c */ /* 0x000fe40003f04070 */
[----:B------:R-:W-:-:S04]  /*9a80*/  MOV R0, 0x7f ;  /* 0x0000007f00007802 */ /* 0x000fc80000000f00 */
[----:B------:R-:W-:-:S07]  /*9a90*/  SEL R0, R0, 0x7c, P0 ;  /* 0x0000007c00007807 */ /* 0x000fce0000000000 */
.L_x_214:
[----:B------:R-:W-:Y:S05]  /*9aa0*/  BSYNC.RECONVERGENT B0 ;  /* 0x0000000000007941 */ /* 0x000fea0003800200 */
.L_x_212:
[----:B------:R-:W-:-:S04]  /*9ab0*/  SHF.R.U32.HI R5, RZ, 0x18, R5 ;  /* 0x00000018ff057819 */ /* 0x000fc80000011605 */
[----:B------:R-:W-:-:S05]  /*9ac0*/  LOP3.LUT R5, R0, 0x80, R5, 0xf8, !PT ;  /* 0x0000008000057812 */ /* 0x000fca00078ef805 */
[----:B------:R0:W-:Y:S01]  /*9ad0*/  STG.E.U8 desc[UR36][R2.64], R5 ;  /* 0x0000000502007986 */ /* 0x0001e2000c101124 */
[----:B------:R-:W-:Y:S05]  /*9ae0*/  BRA `(.L_x_185) ;  /* 0x0000000000047947 */ /* 0x000fea0003800000 */
.L_x_206:
[----:B0-----:R0:W-:Y:S02]  /*9af0*/  STG.E.U16 desc[UR36][R2.64], R5 ;  /* 0x0000000502007986 */ /* 0x0011e4000c101524 */
.L_x_185:
[----:B------:R-:W-:-:S07]  /*9b00*/  VIADD R17, R17, 0x80 ;  /* 0x0000008011117836 */ /* 0x000fce0000000000 */
.L_x_145:
[----:B------:R-:W-:Y:S05]  /*9b10*/  BSYNC.RECONVERGENT B6 ;  /* 0x0000000000067941 */ /* 0x000fea0003800200 */
.L_x_144:
[----:B------:R-:W5:Y:S02]  /*9b20*/  LDCU UR4, c[0x0][0x380] ;  /* 0x00007000ff0477ac */ /* 0x000f640008000800 */
[----:B-----5:R-:W-:-:S13]  /*9b30*/  ISETP.GE.AND P0, PT, R17, UR4, PT ;  /* 0x0000000411007c0c */ /* 0x020fda000bf06270 */
[----:B------:R-:W-:Y:S05]  /*9b40*/  @P0 EXIT ;  /* 0x000000000000094d */ /* 0x000fea0003800000 */
        /* <DEDUP_REMOVED lines=303> */
.L_x_215:
[----:B------:R-:W1:Y:S01]  /*ae40*/  LDCU.128 UR8, c[0x0][0x580] ;  /* 0x0000b000ff0877ac */ /* 0x000e620008000c00 */
[----:B------:R-:W-:-:S04]  /*ae50*/  UPRMT UR4, UR41, 0x9910, URZ ;  /* 0x0000991029047896 */ /* 0x000fc800080000ff */
[----:B------:R-:W-:Y:S01]  /*ae60*/  UISETP.GT.AND UP0, UPT, UR4, 0x9, UPT ;  /* 0x000000090400788c */ /* 0x000fe2000bf04270 */
[----:B-1234-:R-:W-:Y:S02]  /*ae70*/  IADD3 R2, P1, PT, R0, UR10, RZ ;  /* 0x0000000a00027c10 */ /* 0x01efe4000ff3e0ff */
[----:B------:R-:W-:-:S03]  /*ae80*/  IADD3 R16, P0, PT, R16, UR8, RZ ;  /* 0x0000000810107c10 */ /* 0x000fc6000ff1e0ff */
[----:B------:R-:W-:Y:S01]  /*ae90*/  IMAD.X R3, RZ, RZ, UR11, P1 ;  /* 0x0000000bff037e24 */ /* 0x000fe200088e06ff */
[----:B------:R-:W-:Y:S02]  /*aea0*/  IADD3.X R17, PT, PT, RZ, UR9, RZ, P0, !PT ;  /* 0x00000009ff117c10 */ /* 0x000fe400087fe4ff */
[----:B------:R-:W-:Y:S07]  /*aeb0*/  BRA.U UP0, `(.L_x_216) ;  /* 0x0000000500207547 */ /* 0x000fee000b800000 */
        /* <DEDUP_REMOVED lines=12> */
.L_x_219:
[----:B------:R-:W2:Y:S02]  /*af80*/  LDG.E.U8 R2, desc[UR36][R2.64] ;  /* 0x0000002402027981 */ /* 0x000ea4000c1e1100 */
[----:B--2---:R-:W-:-:S04]  /*af90*/  I2FP.F32.U32 R0, R2 ;  /* 0x0000000200007245 */ /* 0x004fc80000201000 */
[----:B------:R-:W-:Y:S01]  /*afa0*/  F2FP.BF16.F32.PACK_AB R0, RZ, R0 ;  /* 0x00000000ff00723e */ /* 0x000fe200000010ff */
[----:B------:R-:W-:Y:S06]  /*afb0*/  BRA `(.L_x_221) ;  /* 0x0000000c00a47947 */ /* 0x000fec0003800000 */
.L_x_218:
        /* <DEDUP_REMOVED lines=10> */
.L_x_223:
[----:B------:R-:W2:Y:S02]  /*b060*/  LDG.E R2, desc[UR36][R2.64] ;  /* 0x0000002402027981 */ /* 0x000ea4000c1e1900 */
[----:B--2---:R-:W-:-:S04]  /*b070*/  I2FP.F32.S32 R0, R2 ;  /* 0x0000000200007245 */ /* 0x004fc80000201400 */
[----:B------:R-:W-:Y:S01]  /*b080*/  F2FP.BF16.F32.PACK_AB R0, RZ, R0 ;  /* 0x00000000ff00723e */ /* 0x000fe200000010ff */
[----:B------:R-:W-:Y:S06]  /*b090*/  BRA `(.L_x_221) ;  /* 0x0000000c006c7947 */ /* 0x000fec0003800000 */
.L_x_222:
[----:B------:R-:W2:Y:S02]  /*b0a0*/  LDG.E.U16 R2, desc[UR36][R2.64] ;  /* 0x0000002402027981 */ /* 0x000ea4000c1e1500 */
[----:B--2---:R-:W0:Y:S02]  /*b0b0*/  I2F.S16 R0, R2 ;  /* 0x0000000200007306 */ /* 0x004e240000101400 */
[----:B0-----:R-:W-:Y:S01]  /*b0c0*/  F2FP.BF16.F32.PACK_AB R0, RZ, R0 ;  /* 0x00000000ff00723e */ /* 0x001fe200000010ff */
[----:B------:R-:W-:Y:S06]  /*b0d0*/  BRA `(.L_x_221) ;  /* 0x0000000c005c7947 */ /* 0x000fec0003800000 */
.L_x_217:
        /* <DEDUP_REMOVED lines=9> */
.L_x_225:
[----:B------:R-:W2:Y:S02]  /*b170*/  LDG.E.U16 R0, desc[UR36][R2.64] ;  /* 0x0000002402007981 */ /* 0x000ea4000c1e1500 */
[----:B--2---:R-:W-:-:S05]  /*b180*/  HADD2.F32 R0, -RZ, R0.H0_H0 ;  /* 0x20000000ff007230 */ /* 0x004fca0000004100 */
[----:B------:R-:W-:Y:S01]  /*b190*/  F2FP.BF16.F32.PACK_AB R0, RZ, R0 ;  /* 0x00000000ff00723e */ /* 0x000fe200000010ff */
[----:B------:R-:W-:Y:S06]  /*b1a0*/  BRA `(.L_x_221) ;  /* 0x0000000c00287947 */ /* 0x000fec0003800000 */
.L_x_224:
        /* <DEDUP_REMOVED lines=9> */
.L_x_227:
[----:B------:R-:W2:Y:S02]  /*b240*/  LDG.E.U16 R2, desc[UR36][R2.64] ;  /* 0x0000002402027981 */ /* 0x000ea4000c1e1500 */
[----:B--2---:R-:W-:-:S05]  /*b250*/  HADD2.F32 R0, -RZ, R2.H0_H0 ;  /* 0x20000002ff007230 */ /* 0x004fca0000004100 */
[----:B------:R-:W-:Y:S01]  /*b260*/  F2FP.BF16.F32.PACK_AB R0, RZ, R0 ;  /* 0x00000000ff00723e */ /* 0x000fe200000010ff */
[----:B------:R-:W-:Y:S06]  /*b270*/  BRA `(.L_x_221) ;  /* 0x0000000800f47947 */ /* 0x000fec0003800000 */
.L_x_226:
        /* <DEDUP_REMOVED lines=12> */
.L_x_216:
        /* <DEDUP_REMOVED lines=13> */
.L_x_230:
        /* <DEDUP_REMOVED lines=12> */
.L_x_229:
[----:B------:R-:W-:-:S09]  /*b4d0*/  UISETP.NE.AND UP0, UPT, UR4, 0xf, UPT ;  /* 0x0000000f0400788c */ /* 0x000fd2000bf05270 */
[----:B------:R-:W-:Y:S05]  /*b4e0*/  BRA.U !UP0, `(.L_x_231) ;  /* 0x0000000108987547 */ /* 0x000fea000b800000 */
[----:B------:R-:W-:-:S09]  /*b4f0*/  UISETP.NE.AND UP0, UPT, UR4, 0x17, UPT ;  /* 0x000000170400788c */ /* 0x000fd2000bf05270 */
[----:B------:R-:W-:Y:S05]  /*b500*/  BRA.U !UP0, `(.L_x_232) ;  /* 0x00000001085c7547 */ /* 0x000fea000b800000 */
[----:B------:R-:W-:-:S09]  /*b510*/  UISETP.NE.AND UP0, UPT, UR4, 0x18, UPT ;  /* 0x000000180400788c */ /* 0x000fd2000bf05270 */
[----:B------:R-:W-:Y:S05]  /*b520*/  BRA.U UP0, `(.L_x_220) ;  /* 0x0000000500e47547 */ /* 0x000fea000b800000 */
[----:B------:R-:W2:Y:S01]  /*b530*/  LDG.E.U8 R0, desc[UR36][R2.64] ;  /* 0x0000002402007981 */ /* 0x000ea2000c1e1100 */
[----:B------:R-:W-:Y:S01]  /*b540*/  MOV R6, 0x1f ;  /* 0x0000001f00067802 */ /* 0x000fe20000000f00 */
[----:B--2---:R-:W-:-:S05]  /*b550*/  IMAD.SHL.U32 R0, R0, 0x1000000, RZ ;  /* 0x0100000000007824 */ /* 0x004fca00078e00ff */
[C---:B------:R-:W-:Y:S02]  /*b560*/  LOP3.LUT R4, R0.reuse, 0x7f000000, RZ, 0xc0, !PT ;  /* 0x7f00000000047812 */ /* 0x040fe400078ec0ff */
[----:B------:R-:W-:Y:S02]  /*b570*/  LOP3.LUT P0, RZ, R0, 0x7f000000, RZ, 0xc0, !PT ;  /* 0x7f00000000ff7812 */ /* 0x000fe4000780c0ff */
[----:B------:R-:W0:Y:S02]  /*b580*/  FLO.U32 R5, R4 ;  /* 0x0000000400057300 */ /* 0x000e2400000e0000 */
[----:B0-----:R-:W-:-:S05]  /*b590*/  IMAD.MOV R5, RZ, RZ, -R5 ;  /* 0x000000ffff057224 */ /* 0x001fca00078e0a05 */
[----:B------:R-:W-:-:S05]  /*b5a0*/  VIADDMNMX.U32 R5, R5, R6, 0x4, !PT ;  /* 0x0000000405057446 */ /* 0x000fca0007800006 */
[----:B------:R-:W-:-:S05]  /*b5b0*/  VIADD R5, R5, 0xfffffffc ;  /* 0xfffffffc05057836 */ /* 0x000fca0000000000 */
[C---:B------:R-:W-:Y:S02]  /*b5c0*/  SHF.L.U32 R6, R4.reuse, R5, RZ ;  /* 0x0000000504067219 */ /* 0x040fe400000006ff */
[----:B------:R-:W-:Y:S01]  /*b5d0*/  SHF.L.U32 R7, R5, 0x17, RZ ;  /* 0x0000001705077819 */ /* 0x000fe200000006ff */
[----:B------:R-:W-:-:S03]  /*b5e0*/  VIADD R5, R4, 0x1000000 ;  /* 0x0100000004057836 */ /* 0x000fc60000000000 */
        /* <DEDUP_REMOVED lines=9> */
.L_x_232:
[----:B------:R-:W2:Y:S02]  /*b680*/  LDG.E.U8 R2, desc[UR36][R2.64] ;  /* 0x0000002402027981 */ /* 0x000ea4000c1e1100 */
[C---:B--2---:R-:W-:Y:S01]  /*b690*/  SHF.L.U32 R0, R2.reuse, 0x19, RZ ;  /* 0x0000001902007819 */ /* 0x044fe200000006ff */
[----:B------:R-:W-:-:S03]  /*b6a0*/  IMAD.SHL.U32 R5, R2, 0x100, RZ ;  /* 0x0000010002057824 */ /* 0x000fc600078e00ff */
        /* <DEDUP_REMOVED lines=10> */
.L_x_231:
[----:B------:R0:W5:Y:S01]  /*b750*/  LDG.E.U16 R0, desc[UR36][R2.64] ;  /* 0x0000002402007981 */ /* 0x000162000c1e1500 */
[----:B------:R-:W-:Y:S05]  /*b760*/  BRA `(.L_x_221) ;  /* 0x0000000400b87947 */ /* 0x000fea0003800000 */
.L_x_228:
        /* <DEDUP_REMOVED lines=12> */
.L_x_235:
        /* <DEDUP_REMOVED lines=21> */
.L_x_239:
[----:B------:R-:W-:Y:S05]  /*b980*/  BSYNC.RECONVERGENT B1 ;  /* 0x0000000000017941 */ /* 0x000fea0003800200 */
.L_x_238:
[----:B------:R-:W-:Y:S02]  /*b990*/  SHF.L.U32 R0, R0, 0x14, RZ ;  /* 0x0000001400007819 */ /* 0x000fe400000006ff */
[----:B------:R-:W-:-:S04]  /*b9a0*/  LEA R2, R2, 0x3b800000, 0x17 ;  /* 0x3b80000002027811 */ /* 0x000fc800078eb8ff */
[----:B------:R-:W-:-:S07]  /*b9b0*/  LOP3.LUT R0, R2, R0, R7, 0xfe, !PT ;  /* 0x0000000002007212 */ /* 0x000fce00078efe07 */
.L_x_237:
[----:B------:R-:W-:Y:S05]  /*b9c0*/  BSYNC.RECONVERGENT B0 ;  /* 0x0000000000007941 */ /* 0x000fea0003800200 */
.L_x_236:
[----:B------:R-:W-:Y:S01]  /*b9d0*/  F2FP.BF16.F32.PACK_AB R0, RZ, R0 ;  /* 0x00000000ff00723e */ /* 0x000fe200000010ff */
[----:B------:R-:W-:Y:S06]  /*b9e0*/  BRA `(.L_x_221) ;  /* 0x0000000400187947 */ /* 0x000fec0003800000 */
.L_x_234:
        /* <DEDUP_REMOVED lines=21> */
.L_x_243:
[----:B------:R-:W-:Y:S05]  /*bb40*/  BSYNC.RECONVERGENT B1 ;  /* 0x0000000000017941 */ /* 0x000fea0003800200 */
.L_x_242:
[----:B------:R-:W-:Y:S01]  /*bb50*/  IMAD.SHL.U32 R0, R0, 0x200000, RZ ;  /* 0x0020000000007824 */ /* 0x000fe200078e00ff */
[----:B------:R-:W-:-:S04]  /*bb60*/  LEA R2, R2, 0x37800000, 0x17 ;  /* 0x3780000002027811 */ /* 0x000fc800078eb8ff */
[----:B------:R-:W-:-:S07]  /*bb70*/  LOP3.LUT R0, R2, R0, R7, 0xfe, !PT ;  /* 0x0000000002007212 */ /* 0x000fce00078efe07 */
.L_x_241:
[----:B------:R-:W-:Y:S05]  /*bb80*/  BSYNC.RECONVERGENT B0 ;  /* 0x0000000000007941 */ /* 0x000fea0003800200 */
.L_x_240:
[----:B------:R-:W-:Y:S01]  /*bb90*/  F2FP.BF16.F32.PACK_AB R0, RZ, R0 ;  /* 0x00000000ff00723e */ /* 0x000fe200000010ff */
[----:B------:R-:W-:Y:S06]  /*bba0*/  BRA `(.L_x_221) ;  /* 0x0000000000a87947 */ /* 0x000fec0003800000 */
.L_x_233:
        /* <DEDUP_REMOVED lines=8> */
[----:B------:R-:W-:Y:S01]  /*bc30*/  HFMA2 R0, -RZ, RZ, 3.814697265625e-06, 0 ;  /* 0x00400000ff007431 */ /* 0x000fe200000001ff */
[----:B--2---:R-:W-:-:S13]  /*bc40*/  ISETP.NE.AND P0, PT, R2, RZ, PT ;  /* 0x000000ff0200720c */ /* 0x004fda0003f05270 */
[----:B------:R-:W-:Y:S05]  /*bc50*/  @!P0 BRA `(.L_x_247) ;  /* 0x00000000000c8947 */ /* 0x000fea0003800000 */
[----:B------:R-:W-:-:S13]  /*bc60*/  ISETP.NE.AND P0, PT, R2, 0xff, PT ;  /* 0x000000ff0200780c */ /* 0x000fda0003f05270 */
[----:B------:R-:W-:Y:S02]  /*bc70*/  @!P0 IMAD.MOV.U32 R0, RZ, RZ, 0x7f800001 ;  /* 0x7f800001ff008424 */ /* 0x000fe400078e00ff */
[----:B------:R-:W-:-:S07]  /*bc80*/  @P0 IMAD.SHL.U32 R0, R2, 0x800000, RZ ;  /* 0x0080000002000824 */ /* 0x000fce00078e00ff */
.L_x_247:
[----:B------:R-:W-:Y:S05]  /*bc90*/  BSYNC.RECONVERGENT B0 ;  /* 0x0000000000007941 */ /* 0x000fea0003800200 */
.L_x_246:
[----:B------:R-:W-:Y:S01]  /*bca0*/  F2FP.BF16.F32.PACK_AB R0, RZ, R0 ;  /* 0x00000000ff00723e */ /* 0x000fe200000010ff */
[----:B------:R-:W-:Y:S06]  /*bcb0*/  BRA `(.L_x_221) ;  /* 0x0000000000647947 */ /* 0x000fec0003800000 */
.L_x_220:
[----:B------:R-:W-:Y:S01]  /*bcc0*/  MOV R0, 0x0 ;  /* 0x0000000000007802 */ /* 0x000fe20000000f00 */
[----:B------:R-:W0:Y:S01]  /*bcd0*/  LDCU.64 UR4, c[0x4][0x128] ;  /* 0x01002500ff0477ac */ /* 0x000e220008000a00 */
[----:B------:R-:W-:Y:S02]  /*bce0*/  HFMA2 R8, -RZ, RZ, 0, 4.64916229248046875e-06 ;  /* 0x0000004eff087431 */ /* 0x000fe400000001ff */
[----:B------:R-:W-:Y:S01]  /*bcf0*/  IMAD.MOV.U32 R12, RZ, RZ, 0x1 ;  /* 0x00000001ff0c7424 */ /* 0x000fe200078e00ff */
[----:B------:R1:W2:Y:S01]  /*bd00*/  LDC.64 R2, c[0x4][R0] ;  /* 0x0100000000027b82 */ /* 0x0002a20000000a00 */
[----:B------:R-:W3:Y:S01]  /*bd10*/  LDCU.64 UR6, c[0x4][0x130] ;  /* 0x01002600ff0677ac */ /* 0x000ee20008000a00 */
[----:B------:R-:W-:Y:S01]  /*bd20*/  IMAD.MOV.U32 R13, RZ, RZ, RZ ;  /* 0x000000ffff0d7224 */ /* 0x000fe200078e00ff */
[----:B------:R-:W4:Y:S01]  /*bd30*/  LDCU.64 UR8, c[0x4][0x38] ;  /* 0x01000700ff0877ac */ /* 0x000f220008000a00 */
[----:B0-----:R-:W-:Y:S01]  /*bd40*/  MOV R4, UR4 ;  /* 0x0000000400047c02 */ /* 0x001fe20008000f00 */
[----:B------:R-:W-:-:S02]  /*bd50*/  IMAD.U32 R5, RZ, RZ, UR5 ;  /* 0x00000005ff057e24 */ /* 0x000fc4000f8e00ff */
[----:B---3--:R-:W-:Y:S01]  /*bd60*/  IMAD.U32 R6, RZ, RZ, UR6 ;  /* 0x00000006ff067e24 */ /* 0x008fe2000f8e00ff */
[----:B------:R-:W-:Y:S01]  /*bd70*/  MOV R7, UR7 ;  /* 0x0000000700077c02 */ /* 0x000fe20008000f00 */
[----:B----4-:R-:W-:Y:S02]  /*bd80*/  IMAD.U32 R10, RZ, RZ, UR8 ;  /* 0x00000008ff0a7e24 */ /* 0x010fe4000f8e00ff */
[----:B-1----:R-:W-:-:S07]  /*bd90*/  IMAD.U32 R11, RZ, RZ, UR9 ;  /* 0x00000009ff0b7e24 */ /* 0x002fce000f8e00ff */
[----:B------:R-:W-:-:S07]  /*bda0*/  LEPC R20, `(.L_x_248) ;  /* 0x000000001014794e */ /* 0x000fce0000000000 */
[----:B--2---:R-:W-:Y:S05]  /*bdb0*/  CALL.ABS.NOINC R2 ;  /* 0x0000000002007343 */ /* 0x004fea0003c00000 */
.L_x_248:
[----:B------:R-:W-:Y:S01]  /*bdc0*/  PRMT R0, RZ, 0x7610, R0 ;  /* 0x00007610ff007816 */ /* 0x000fe20000000000 */
[----:B------:R-:W-:Y:S06]  /*bdd0*/  BRA `(.L_x_221) ;  /* 0x00000000001c7947 */ /* 0x000fec0003800000 */
.L_x_245:
[----:B------:R-:W2:Y:S02]  /*bde0*/  LDG.E.64 R2, desc[UR36][R2.64] ;  /* 0x0000002402027981 */ /* 0x000ea4000c1e1b00 */
[----:B--2---:R-:W0:Y:S02]  /*bdf0*/  I2F.U64 R0, R2 ;  /* 0x0000000200007312 */ /* 0x004e240000301000 */
[----:B0-----:R-:W-:Y:S01]  /*be00*/  F2FP.BF16.F32.PACK_AB R0, RZ, R0 ;  /* 0x00000000ff00723e */ /* 0x001fe200000010ff */
[----:B------:R-:W-:Y:S06]  /*be10*/  BRA `(.L_x_221) ;  /* 0x00000000000c7947 */ /* 0x000fec0003800000 */
.L_x_244:
[----:B------:R-:W2:Y:S02]  /*be20*/  LDG.E R2, desc[UR36][R2.64] ;  /* 0x0000002402027981 */ /* 0x000ea4000c1e1900 */
[----:B--2---:R-:W-:-:S04]  /*be30*/  I2FP.F32.U32 R0, R2 ;  /* 0x0000000200007245 */ /* 0x004fc80000201000 */
[----:B------:R-:W-:-:S07]  /*be40*/  F2FP.BF16.F32.PACK_AB R0, RZ, R0 ;  /* 0x00000000ff00723e */ /* 0x000fce00000010ff */
.L_x_221:
[----:B-----5:R-:W-:Y:S01]  /*be50*/  SHF.L.U32 R0, R0, 0x10, RZ ;  /* 0x0000001000007819 */ /* 0x020fe200000006ff */
[----:B0-----:R-:W-:Y:S01]  /*be60*/  IMAD.MOV.U32 R3, RZ, RZ, 0x42fc0000 ;  /* 0x42fc0000ff037424 */ /* 0x001fe200078e00ff */
[----:B------:R-:W-:-:S03]  /*be70*/  UPRMT UR4, UR42, 0x9910, URZ ;  /* 0x000099102a047896 */ /* 0x000fc600080000ff */
[----:B------:R-:W-:Y:S01]  /*be80*/  FMUL.FTZ R2, |R0|, 1.4426950216293334961 ;  /* 0x3fb8aa3b00027820 */ /* 0x000fe20000410200 */
[----:B------:R-:W-:-:S05]  /*be90*/  UISETP.GT.AND UP0, UPT, UR4, 0x9, UPT ;  /* 0x000000090400788c */ /* 0x000fca000bf04270 */
[----:B------:R-:W0:Y:S02]  /*bea0*/  FRND.TRUNC R2, R2 ;  /* 0x0000000200027307 */ /* 0x000e24000020d000 */
[----:B0-----:R-:W-:Y:S02]  /*beb0*/  FSETP.GT.FTZ.AND P0, PT, |R2|, 126, PT ;  /* 0x42fc00000200780b */ /* 0x001fe40003f14200 */
[----:B------:R-:W-:-:S04]  /*bec0*/  LOP3.LUT R3, R3, 0x80000000, R2, 0xb8, !PT ;  /* 0x8000000003037812 */ /* 0x000fc800078eb802 */
[----:B------:R-:W-:-:S05]  /*bed0*/  FSEL R3, R3, R2, P0 ;  /* 0x0000000203037208 */ /* 0x000fca0000000000 */
        /* <DEDUP_REMOVED lines=9> */
[----:B------:R-:W-:-:S04]  /*bf70*/  FFMA.FTZ R2, R3, 2, R2 ;  /* 0x4000000003027823 */ /* 0x000fc80000010002 */
[----:B------:R0:W1:Y:S01]  /*bf80*/  F2F.BF16.F32 R5, R2 ;  /* 0x0000000200057304 */ /* 0x0000620000202000 */
        /* <DEDUP_REMOVED lines=9> */
[----:B-1----:R-:W-:-:S04]  /*c020*/  SHF.L.U32 R0, R5, 0x10, RZ ;  /* 0x0000001005007819 */ /* 0x002fc800000006ff */
[----:B------:R-:W1:Y:S02]  /*c030*/  F2I.FTZ.TRUNC.NTZ R3, R0 ;  /* 0x0000000000037305 */ /* 0x000e64000021f100 */
[----:B-1----:R-:W-:Y:S01]  /*c040*/  STG.E.U8 desc[UR36][R16.64], R3 ;  /* 0x0000000310007986 */ /* 0x002fe2000c101124 */
[----:B------:R-:W-:Y:S05]  /*c050*/  EXIT ;  /* 0x000000000000794d */ /* 0x000fea0003800000 */
.L_x_252:
[----:B-1----:R-:W-:-:S06]  /*c060*/  IMAD.U32 R3, R5, 0x10000, RZ ;  /* 0x0001000005037824 */ /* 0x002fcc00078e00ff */
[----:B0-----:R-:W0:Y:S02]  /*c070*/  F2I.S64.TRUNC R2, R3 ;  /* 0x0000000300027311 */ /* 0x001e24000020d900 */
[----:B0-----:R-:W-:Y:S01]  /*c080*/  STG.E.U8 desc[UR36][R16.64], R2 ;  /* 0x0000000210007986 */ /* 0x001fe2000c101124 */
[----:B------:R-:W-:Y:S05]  /*c090*/  EXIT ;  /* 0x000000000000794d */ /* 0x000fea0003800000 */
.L_x_251:
[----:B------:R-:W-:-:S09]  /*c0a0*/  UISETP.NE.AND UP0, UPT, UR4, 0x2, UPT ;  /* 0x000000020400788c */ /* 0x000fd2000bf05270 */
[----:B------:R-:W-:Y:S05]  /*c0b0*/  BRA.U !UP0, `(.L_x_254) ;  /* 0x0000000108307547 */ /* 0x000fea000b800000 */
[----:B------:R-:W-:-:S09]  /*c0c0*/  UISETP.NE.AND UP0, UPT, UR4, 0x3, UPT ;  /* 0x000000030400788c */ /* 0x000fd2000bf05270 */
[----:B------:R-:W-:Y:S05]  /*c0d0*/  BRA.U !UP0, `(.L_x_255) ;  /* 0x0000000108187547 */ /* 0x000fea000b800000 */
[----:B------:R-:W-:-:S09]  /*c0e0*/  UISETP.NE.AND UP0, UPT, UR4, 0x4, UPT ;  /* 0x000000040400788c */ /* 0x000fd2000bf05270 */
[----:B------:R-:W-:Y:S05]  /*c0f0*/  BRA.U UP0, `(.L_x_253) ;  /* 0x0000000900787547 */ /* 0x000fea000b800000 */
[----:B01----:R-:W-:-:S06]  /*c100*/  IMAD.U32 R2, R5, 0x10000, RZ ;  /* 0x0001000005027824 */ /* 0x003fcc00078e00ff */
[----:B------:R-:W0:Y:S02]  /*c110*/  F2I.S64.TRUNC R2, R2 ;  /* 0x0000000200027311 */ /* 0x000e24000020d900 */
[----:B0-----:R-:W-:Y:S01]  /*c120*/  STG.E.64 desc[UR36][R16.64], R2 ;  /* 0x0000000210007986 */ /* 0x001fe2000c101b24 */
[----:B------:R-:W-:Y:S05]  /*c130*/  EXIT ;  /* 0x000000000000794d */ /* 0x000fea0003800000 */
.L_x_255:
[----:B-1----:R-:W-:-:S06]  /*c140*/  SHF.L.U32 R5, R5, 0x10, RZ ;  /* 0x0000001005057819 */ /* 0x002fcc00000006ff */
[----:B------:R-:W1:Y:S02]  /*c150*/  F2I.FTZ.TRUNC.NTZ R5, R5 ;  /* 0x0000000500057305 */ /* 0x000e64000021f100 */
[----:B-1----:R-:W-:Y:S01]  /*c160*/  STG.E desc[UR36][R16.64], R5 ;  /* 0x0000000510007986 */ /* 0x002fe2000c101924 */
[----:B------:R-:W-:Y:S05]  /*c170*/  EXIT ;  /* 0x000000000000794d */ /* 0x000fea0003800000 */
.L_x_254:
[----:B-1----:R-:W-:-:S06]  /*c180*/  IMAD.U32 R5, R5, 0x10000, RZ ;  /* 0x0001000005057824 */ /* 0x002fcc00078e00ff */
[----:B------:R-:W1:Y:S02]  /*c190*/  F2I.FTZ.TRUNC.NTZ R5, R5 ;  /* 0x0000000500057305 */ /* 0x000e64000021f100 */
[----:B-1----:R-:W-:Y:S01]  /*c1a0*/  STG.E.U16 desc[UR36][R16.64], R5 ;  /* 0x0000000510007986 */ /* 0x002fe2000c101524 */
[----:B------:R-:W-:Y:S05]  /*c1b0*/  EXIT ;  /* 0x000000000000794d */ /* 0x000fea0003800000 */
.L_x_250:
[----:B------:R-:W-:-:S09]  /*c1c0*/  UISETP.GT.AND UP0, UPT, UR4, 0x6, UPT ;  /* 0x000000060400788c */ /* 0x000fd2000bf04270 */
[----:B------:R-:W-:Y:S05]  /*c1d0*/  BRA.U UP0, `(.L_x_256) ;  /* 0x00000001002c7547 */ /* 0x000fea000b800000 */
[----:B------:R-:W-:-:S09]  /*c1e0*/  UISETP.NE.AND UP0, UPT, UR4, 0x5, UPT ;  /* 0x000000050400788c */ /* 0x000fd2000bf05270 */
[----:B------:R-:W-:Y:S05]  /*c1f0*/  BRA.U !UP0, `(.L_x_257) ;  /* 0x0000000108147547 */ /* 0x000fea000b800000 */
[----:B------:R-:W-:-:S09]  /*c200*/  UISETP.NE.AND UP0, UPT, UR4, 0x6, UPT ;  /* 0x000000060400788c */ /* 0x000fd2000bf05270 */
[----:B------:R-:W-:Y:S05]  /*c210*/  BRA.U UP0, `(.L_x_253) ;  /* 0x0000000900307547 */ /* 0x000fea000b800000 */
[----:B-1----:R-:W-:-:S05]  /*c220*/  IMAD.U32 R5, R5, 0x10000, RZ ;  /* 0x0001000005057824 */ /* 0x002fca00078e00ff */
[----:B------:R-:W-:Y:S01]  /*c230*/  STG.E desc[UR36][R16.64], R5 ;  /* 0x0000000510007986 */ /* 0x000fe2000c101924 */
[----:B------:R-:W-:Y:S05]  /*c240*/  EXIT ;  /* 0x000000000000794d */ /* 0x000fea0003800000 */
.L_x_257:
[----:B-1----:R-:W-:-:S04]  /*c250*/  SHF.L.U32 R0, R5, 0x10, RZ ;  /* 0x0000001005007819 */ /* 0x002fc800000006ff */
[----:B------:R-:W-:-:S05]  /*c260*/  F2FP.F16.F32.PACK_AB R0, RZ, R0 ;  /* 0x00000000ff00723e */ /* 0x000fca00000000ff */
[----:B------:R-:W-:Y:S01]  /*c270*/  STG.E.U16 desc[UR36][R16.64], R0 ;  /* 0x0000000010007986 */ /* 0x000fe2000c101524 */
[----:B------:R-:W-:Y:S05]  /*c280*/  EXIT ;  /* 0x000000000000794d */ /* 0x000fea0003800000 */
.L_x_256:
[----:B------:R-:W-:-:S09]  /*c290*/  UISETP.NE.AND UP0, UPT, UR4, 0x7, UPT ;  /* 0x000000070400788c */ /* 0x000fd2000bf05270 */
[----:B------:R-:W-:Y:S05]  /*c2a0*/  BRA.U !UP0, `(.L_x_258) ;  /* 0x0000000108347547 */ /* 0x000fea000b800000 */
[----:B------:R-:W-:-:S09]  /*c2b0*/  UISETP.NE.AND UP0, UPT, UR4, 0x8, UPT ;  /* 0x000000080400788c */ /* 0x000fd2000bf05270 */
[----:B------:R-:W-:Y:S05]  /*c2c0*/  BRA.U !UP0, `(.L_x_259) ;  /* 0x0000000108187547 */ /* 0x000fea000b800000 */
[----:B------:R-:W-:-:S09]  /*c2d0*/  UISETP.NE.AND UP0, UPT, UR4, 0x9, UPT ;  /* 0x000000090400788c */ /* 0x000fd2000bf05270 */
[----:B------:R-:W-:Y:S05]  /*c2e0*/  BRA.U UP0, `(.L_x_253) ;  /* 0x0000000500fc7547 */ /* 0x000fea000b800000 */
[----:B01----:R-:W-:Y:S02]  /*c2f0*/  IMAD.U32 R2, R5, 0x10000, RZ ;  /* 0x0001000005027824 */ /* 0x003fe400078e00ff */
[----:B------:R-:W-:-:S05]  /*c300*/  IMAD.MOV.U32 R3, RZ, RZ, RZ ;  /* 0x000000ffff037224 */ /* 0x000fca00078e00ff */
[----:B------:R-:W-:Y:S01]  /*c310*/  STG.E.64 desc[UR36][R16.64], R2 ;  /* 0x0000000210007986 */ /* 0x000fe2000c101b24 */
[----:B------:R-:W-:Y:S05]  /*c320*/  EXIT ;  /* 0x000000000000794d */ /* 0x000fea0003800000 */
.L_x_259:
[----:B-1----:R-:W-:-:S04]  /*c330*/  SHF.L.U32 R5, R5, 0x10, RZ ;  /* 0x0000001005057819 */ /* 0x002fc800000006ff */
[----:B------:R-:W-:-:S04]  /*c340*/  F2FP.F16.F32.PACK_AB R3, RZ, R5 ;  /* 0x00000005ff03723e */ /* 0x000fc800000000ff */
[----:B------:R-:W-:-:S05]  /*c350*/  PRMT R3, R3, 0x5410, RZ ;  /* 0x0000541003037816 */ /* 0x000fca00000000ff */
[----:B------:R-:W-:Y:S01]  /*c360*/  STG.E desc[UR36][R16.64], R3 ;  /* 0x0000000310007986 */ /* 0x000fe2000c101924 */
[----:B------:R-:W-:Y:S05]  /*c370*/  EXIT ;  /* 0x000000000000794d */ /* 0x000fea0003800000 */
.L_x_258:
[----:B01----:R-:W-:-:S04]  /*c380*/  IMAD.U32 R2, R5, 0x10000, RZ ;  /* 0x0001000005027824 */ /* 0x003fc800078e00ff */
[----:B------:R-:W-:-:S06]  /*c390*/  FMUL.FTZ R2, R2, 1 ;  /* 0x3f80000002027820 */ /* 0x000fcc0000410000 */
[----:B------:R-:W0:Y:S02]  /*c3a0*/  F2F.F64.F32 R2, R2 ;  /* 0x0000000200027310 */ /* 0x000e240000201800 */
[----:B0-----:R-:W-:Y:S01]  /*c3b0*/  STG.E.64 desc[UR36][R16.64], R2 ;  /* 0x0000000210007986 */ /* 0x001fe2000c101b24 */
[----:B------:R-:W-:Y:S05]  /*c3c0*/  EXIT ;  /* 0x000000000000794d */ /* 0x000fea0003800000 */
.L_x_249:
        /* <DEDUP_REMOVED lines=10> */
[----:B-1----:R-:W-:-:S06]  /*c470*/  IMAD.U32 R3, R5, 0x10000, RZ ;  /* 0x0001000005037824 */ /* 0x002fcc00078e00ff */
[----:B------:R-:W1:Y:S02]  /*c480*/  F2I.FTZ.U32.TRUNC.NTZ R3, R3 ;  /* 0x0000000300037305 */ /* 0x000e64000021f000 */
[----:B-1----:R-:W-:Y:S01]  /*c490*/  STG.E.U16 desc[UR36][R16.64], R3 ;  /* 0x0000000310007986 */ /* 0x002fe2000c101524 */
[----:B------:R-:W-:Y:S05]  /*c4a0*/  EXIT ;  /* 0x000000000000794d */ /* 0x000fea0003800000 */
.L_x_263:
[----:B-1----:R-:W-:Y:S01]  /*c4b0*/  SHF.L.U32 R3, R5, 0x10, RZ ;  /* 0x0000001005037819 */ /* 0x002fe200000006ff */
[----:B------:R-:W-:Y:S01]  /*c4c0*/  BSSY.RECONVERGENT B0, `(.L_x_264) ;  /* 0x0000013000007945 */ /* 0x000fe20003800200 */
[----:B------:R-:W-:Y:S02]  /*c4d0*/  IMAD.MOV.U32 R8, RZ, RZ, 0x80 ;  /* 0x00000080ff087424 */ /* 0x000fe400078e00ff */
[----:B0-----:R-:W-:-:S04]  /*c4e0*/  LOP3.LUT R2, R3, 0x7fffffff, RZ, 0xc0, !PT ;  /* 0x7fffffff03027812 */ /* 0x001fc800078ec0ff */
        /* <DEDUP_REMOVED lines=9> */
[----:B------:R-:W-:Y:S01]  /*c580*/  FADD.FTZ R0, R2, 8192 ;  /* 0x4600000002007421 */ /* 0x000fe20000010000 */
[----:B------:R-:W-:-:S04]  /*c590*/  PRMT R8, RZ, 0x7610, R8 ;  /* 0x00007610ff087816 */ /* 0x000fc80000000008 */
[----:B------:R-:W-:-:S13]  /*c5a0*/  LOP3.LUT P0, R0, R0, 0xff, RZ, 0xc0, !PT ;  /* 0x000000ff00007812 */ /* 0x000fda000780c0ff */
[----:B------:R-:W-:Y:S05]  /*c5b0*/  @!P0 BRA `(.L_x_265) ;  /* 0x00000000000c8947 */ /* 0x000fea0003800000 */
.L_x_266:
[----:B------:R-:W-:-:S04]  /*c5c0*/  SHF.R.U32.HI R3, RZ, 0x18, R3 ;  /* 0x00000018ff037819 */ /* 0x000fc80000011603 */
[----:B------:R-:W-:-:S04]  /*c5d0*/  LOP3.LUT R0, R0, 0x80, R3, 0xf8, !PT ;  /* 0x0000008000007812 */ /* 0x000fc800078ef803 */
[----:B------:R-:W-:-:S07]  /*c5e0*/  PRMT R8, R0, 0x7610, R8 ;  /* 0x0000761000087816 */ /* 0x000fce0000000008 */
.L_x_265:
[----:B------:R-:W-:Y:S05]  /*c5f0*/  BSYNC.RECONVERGENT B0 ;  /* 0x0000000000007941 */ /* 0x000fea0003800200 */
.L_x_264:
[----:B------:R-:W-:Y:S01]  /*c600*/  STG.E.U8 desc[UR36][R16.64], R8 ;  /* 0x0000000810007986 */ /* 0x000fe2000c101124 */
[----:B------:R-:W-:Y:S05]  /*c610*/  EXIT ;  /* 0x000000000000794d */ /* 0x000fea0003800000 */
.L_x_262:
[----:B-1----:R-:W-:Y:S01]  /*c620*/  IMAD.U32 R3, R5, 0x10000, RZ ;  /* 0x0001000005037824 */ /* 0x002fe200078e00ff */
[----:B------:R-:W-:Y:S01]  /*c630*/  BSSY.RECONVERGENT B0, `(.L_x_267) ;  /* 0x0000013000007945 */ /* 0x000fe20003800200 */
[----:B------:R-:W-:-:S03]  /*c640*/  MOV R8, 0x80 ;  /* 0x0000008000087802 */ /* 0x000fc60000000f00 */
        /* <DEDUP_REMOVED lines=14> */
.L_x_269:
[----:B------:R-:W-:-:S04]  /*c730*/  SHF.R.U32.HI R3, RZ, 0x18, R3 ;  /* 0x00000018ff037819 */ /* 0x000fc80000011603 */
[----:B------:R-:W-:-:S04]  /*c740*/  LOP3.LUT R0, R0, 0x80, R3, 0xf8, !PT ;  /* 0x0000008000007812 */ /* 0x000fc800078ef803 */
[----:B------:R-:W-:-:S07]  /*c750*/  PRMT R8, R0, 0x7610, R8 ;  /* 0x0000761000087816 */ /* 0x000fce0000000008 */
.L_x_268:
[----:B------:R-:W-:Y:S05]  /*c760*/  BSYNC.RECONVERGENT B0 ;  /* 0x0000000000007941 */ /* 0x000fea0003800200 */
.L_x_267:
[----:B------:R-:W-:Y:S01]  /*c770*/  STG.E.U8 desc[UR36][R16.64], R8 ;  /* 0x0000000810007986 */ /* 0x000fe2000c101124 */
[----:B------:R-:W-:Y:S05]  /*c780*/  EXIT ;  /* 0x000000000000794d */ /* 0x000fea0003800000 */
.L_x_261:
[----:B------:R-:W-:-:S09]  /*c790*/  UISETP.NE.AND UP0, UPT, UR4, 0x1c, UPT ;  /* 0x0000001c0400788c */ /* 0x000fd2000bf05270 */
[----:B------:R-:W-:Y:S05]  /*c7a0*/  BRA.U !UP0, `(.L_x_270) ;  /* 0x0000000108607547 */ /* 0x000fea000b800000 */
[----:B------:R-:W-:-:S09]  /*c7b0*/  UISETP.NE.AND UP0, UPT, UR4, 0x1d, UPT ;  /* 0x0000001d0400788c */ /* 0x000fd2000bf05270 */
[----:B------:R-:W-:Y:S05]  /*c7c0*/  BRA.U !UP0, `(.L_x_271) ;  /* 0x0000000108487547 */ /* 0x000fea000b800000 */
[----:B------:R-:W-:-:S09]  /*c7d0*/  UISETP.NE.AND UP0, UPT, UR4, 0x2c, UPT ;  /* 0x0000002c0400788c */ /* 0x000fd2000bf05270 */
[----:B------:R-:W-:Y:S05]  /*c7e0*/  BRA.U UP0, `(.L_x_253) ;  /* 0x0000000100bc7547 */ /* 0x000fea000b800000 */
[----:B-1----:R-:W-:Y:S02]  /*c7f0*/  IMAD.U32 R5, R5, 0x10000, RZ ;  /* 0x0001000005057824 */ /* 0x002fe400078e00ff */
[----:B------:R-:W-:-:S03]  /*c800*/  IMAD.MOV.U32 R3, RZ, RZ, 0xff ;  /* 0x000000ffff037424 */ /* 0x000fc600078e00ff */
[----:B------:R-:W-:-:S04]  /*c810*/  SHF.R.U32.HI R4, RZ, 0x17, R5 ;  /* 0x00000017ff047819 */ /* 0x000fc80000011605 */
[----:B0-----:R-:W-:-:S04]  /*c820*/  LOP3.LUT R2, R4, 0xff, RZ, 0xc0, !PT ;  /* 0x000000ff04027812 */ /* 0x001fc800078ec0ff */
[----:B------:R-:W-:-:S13]  /*c830*/  ISETP.NE.AND P1, PT, R2, 0xff, PT ;  /* 0x000000ff0200780c */ /* 0x000fda0003f25270 */
[--C-:B------:R-:W-:Y:S02]  /*c840*/  @P1 SHF.R.U32.HI R0, RZ, 0x16, R5.reuse ;  /* 0x00000016ff001819 */ /* 0x100fe40000011605 */
[----:B------:R-:W-:Y:S02]  /*c850*/  @P1 LOP3.LUT P0, RZ, R2, 0x3fffff, R5, 0xf8, !PT ;  /* 0x003fffff02ff1812 */ /* 0x000fe4000780f805 */
[----:B------:R-:W-:-:S04]  /*c860*/  @P1 LOP3.LUT R0, R0, 0x1, RZ, 0xc0, !PT ;  /* 0x0000000100001812 */ /* 0x000fc800078ec0ff */
[----:B------:R-:W-:Y:S02]  /*c870*/  @P1 ISETP.EQ.U32.AND P2, PT, R0, 0x1, P0 ;  /* 0x000000010000180c */ /* 0x000fe40000742070 */
[----:B------:R-:W-:Y:S02]  /*c880*/  PLOP3.LUT P0, PT, PT, PT, PT, 0x80, 0x8 ;  /* 0x000000000008781c */ /* 0x000fe40003f0f070 */
[----:B------:R-:W-:Y:S02]  /*c890*/  @P1 PLOP3.LUT P0, PT, P2, PT, PT, 0x80, 0x8 ;  /* 0x000000000008181c */ /* 0x000fe4000170f070 */
[----:B------:R-:W-:-:S11]  /*c8a0*/  @P1 IADD3 R0, PT, PT, R4, 0x1, RZ ;  /* 0x0000000104001810 */ /* 0x000fd60007ffe0ff */
[----:B------:R-:W-:-:S04]  /*c8b0*/  @!P0 IMAD.MOV R0, RZ, RZ, R4 ;  /* 0x000000ffff008224 */ /* 0x000fc800078e0204 */
[----:B------:R-:W-:-:S05]  /*c8c0*/  @P1 IMAD.MOV.U32 R3, RZ, RZ, R0 ;  /* 0x000000ffff031224 */ /* 0x000fca00078e0000 */
[----:B------:R-:W-:Y:S01]  /*c8d0*/  STG.E.U8 desc[UR36][R16.64], R3 ;  /* 0x0000000310007986 */ /* 0x000fe2000c101124 */
[----:B------:R-:W-:Y:S05]  /*c8e0*/  EXIT ;  /* 0x000000000000794d */ /* 0x000fea0003800000 */
.L_x_271:
[----:B01----:R-:W-:-:S06]  /*c8f0*/  SHF.L.U32 R2, R5, 0x10, RZ ;  /* 0x0000001005027819 */ /* 0x003fcc00000006ff */
[----:B------:R-:W0:Y:S02]  /*c900*/  F2I.U64.TRUNC R2, R2 ;  /* 0x0000000200027311 */ /* 0x000e24000020d800 */
[----:B0-----:R-:W-:Y:S01]  /*c910*/  STG.E.64 desc[UR36][R16.64], R2 ;  /* 0x0000000210007986 */ /* 0x001fe2000c101b24 */
[----:B------:R-:W-:Y:S05]  /*c920*/  EXIT ;  /* 0x000000000000794d */ /* 0x000fea0003800000 */
.L_x_270:
[----:B-1----:R-:W-:-:S06]  /*c930*/  IMAD.U32 R5, R5, 0x10000, RZ ;  /* 0x0001000005057824 */ /* 0x002fcc00078e00ff */
[----:B------:R-:W1:Y:S02]  /*c940*/  F2I.FTZ.U32.TRUNC.NTZ R5, R5 ;  /* 0x0000000500057305 */ /* 0x000e64000021f000 */
[----:B-1----:R-:W-:Y:S01]  /*c950*/  STG.E desc[UR36][R16.64], R5 ;  /* 0x0000000510007986 */ /* 0x002fe2000c101924 */
[----:B------:R-:W-:Y:S05]  /*c960*/  EXIT ;  /* 0x000000000000794d */ /* 0x000fea0003800000 */
.L_x_260:
[----:B------:R-:W-:-:S09]  /*c970*/  UISETP.GT.AND UP0, UPT, UR4, 0xe, UPT ;  /* 0x0000000e0400788c */ /* 0x000fd2000bf04270 */
[----:B------:R-:W-:Y:S05]  /*c980*/  BRA.U UP0, `(.L_x_272) ;  /* 0x00000001003c7547 */ /* 0x000fea000b800000 */
[----:B------:R-:W-:-:S09]  /*c990*/  UISETP.NE.AND UP0, UPT, UR4, 0xa, UPT ;  /* 0x0000000a0400788c */ /* 0x000fd2000bf05270 */
[----:B------:R-:W-:Y:S05]  /*c9a0*/  BRA.U !UP0, `(.L_x_273) ;  /* 0x00000001081c7547 */ /* 0x000fea000b800000 */
[----:B------:R-:W-:-:S09]  /*c9b0*/  UISETP.NE.AND UP0, UPT, UR4, 0xb, UPT ;  /* 0x0000000b0400788c */ /* 0x000fd2000bf05270 */
[----:B------:R-:W-:Y:S05]  /*c9c0*/  BRA.U UP0, `(.L_x_253) ;  /* 0x0000000100447547 */ /* 0x000fea000b800000 */
[----:B-1----:R-:W-:-:S05]  /*c9d0*/  IMAD.U32 R5, R5, 0x10000, RZ ;  /* 0x0001000005057824 */ /* 0x002fca00078e00ff */
[----:B------:R-:W-:-:S04]  /*c9e0*/  FSETP.NEU.FTZ.AND P0, PT, R5, RZ, PT ;  /* 0x000000ff0500720b */ /* 0x000fc80003f1d000 */
[----:B------:R-:W-:-:S05]  /*c9f0*/  SEL R3, RZ, 0x1, !P0 ;  /* 0x00000001ff037807 */ /* 0x000fca0004000000 */
[----:B------:R-:W-:Y:S01]  /*ca00*/  STG.E.U8 desc[UR36][R16.64], R3 ;  /* 0x0000000310007986 */ /* 0x000fe2000c101124 */
[----:B------:R-:W-:Y:S05]  /*ca10*/  EXIT ;  /* 0x000000000000794d */ /* 0x000fea0003800000 */
.L_x_273:
[----:B-1----:R-:W-:Y:S02]  /*ca20*/  SHF.L.U32 R5, R5, 0x10, RZ ;  /* 0x0000001005057819 */ /* 0x002fe400000006ff */
[----:B------:R-:W-:-:S03]  /*ca30*/  CS2R R6, SRZ ;  /* 0x0000000000067805 */ /* 0x000fc6000001ff00 */
[----:B------:R-:W-:-:S06]  /*ca40*/  FMUL.FTZ R5, R5, 1 ;  /* 0x3f80000005057820 */ /* 0x000fcc0000410000 */
[----:B------:R-:W1:Y:S02]  /*ca50*/  F2F.F64.F32 R4, R5 ;  /* 0x0000000500047310 */ /* 0x000e640000201800 */
[----:B-1----:R-:W-:Y:S01]  /*ca60*/  STG.E.128 desc[UR36][R16.64], R4 ;  /* 0x0000000410007986 */ /* 0x002fe2000c101d24 */
[----:B------:R-:W-:Y:S05]  /*ca70*/  EXIT ;  /* 0x000000000000794d */ /* 0x000fea0003800000 */
.L_x_272:
[----:B------:R-:W-:-:S09]  /*ca80*/  UISETP.NE.AND UP0, UPT, UR4, 0xf, UPT ;  /* 0x0000000f0400788c */ /* 0x000fd2000bf05270 */
[----:B------:R-:W-:Y:S05]  /*ca90*/  BRA.U !UP0, `(.L_x_274) ;  /* 0x0000000108e87547 */ /* 0x000fea000b800000 */
[----:B------:R-:W-:-:S09]  /*caa0*/  UISETP.NE.AND UP0, UPT, UR4, 0x17, UPT ;  /* 0x000000170400788c */ /* 0x000fd2000bf05270 */
[----:B------:R-:W-:Y:S05]  /*cab0*/  BRA.U !UP0, `(.L_x_275) ;  /* 0x0000000108907547 */ /* 0x000fea000b800000 */
[----:B------:R-:W-:-:S09]  /*cac0*/  UISETP.NE.AND UP0, UPT, UR4, 0x18, UPT ;  /* 0x000000180400788c */ /* 0x000fd2000bf05270 */
[----:B------:R-:W-:Y:S05]  /*cad0*/  BRA.U !UP0, `(.L_x_276) ;  /* 0x0000000108447547 */ /* 0x000fea000b800000 */
.L_x_253:
[----:B------:R-:W-:Y:S01]  /*cae0*/  MOV R0, 0x0 ;  /* 0x0000000000007802 */ /* 0x000fe20000000f00 */
[----:B------:R-:W2:Y:S01]  /*caf0*/  LDCU.64 UR4, c[0x4][0x128] ;  /* 0x01002500ff0477ac */ /* 0x000ea20008000a00 */
[----:B------:R-:W-:Y:S02]  /*cb00*/  HFMA2 R13, -RZ, RZ, 0, 0 ;  /* 0x00000000ff0d7431 */ /* 0x000fe400000001ff */
[----:B------:R-:W-:Y:S01]  /*cb10*/  IMAD.MOV.U32 R8, RZ, RZ, 0x65 ;  /* 0x00000065ff087424 */ /* 0x000fe200078e00ff */
[----:B0-----:R0:W3:Y:S01]  /*cb20*/  LDC.64 R2, c[0x4][R0] ;  /* 0x0100000000027b82 */ /* 0x0010e20000000a00 */
[----:B------:R-:W4:Y:S01]  /*cb30*/  LDCU.64 UR6, c[0x4][0x130] ;  /* 0x01002600ff0677ac */ /* 0x000f220008000a00 */
[----:B------:R-:W-:Y:S01]  /*cb40*/  IMAD.MOV.U32 R12, RZ, RZ, 0x1 ;  /* 0x00000001ff0c7424 */ /* 0x000fe200078e00ff */
[----:B------:R-:W5:Y:S01]  /*cb50*/  LDCU.64 UR8, c[0x4][0x40] ;  /* 0x01000800ff0877ac */ /* 0x000f620008000a00 */
[----:B--2---:R-:W-:Y:S02]  /*cb60*/  IMAD.U32 R4, RZ, RZ, UR4 ;  /* 0x00000004ff047e24 */ /* 0x004fe4000f8e00ff */
[----:B-1----:R-:W-:Y:S01]  /*cb70*/  IMAD.U32 R5, RZ, RZ, UR5 ;  /* 0x00000005ff057e24 */ /* 0x002fe2000f8e00ff */
[----:B----4-:R-:W-:Y:S01]  /*cb80*/  MOV R6, UR6 ;  /* 0x0000000600067c02 */ /* 0x010fe20008000f00 */
[----:B------:R-:W-:-:S02]  /*cb90*/  IMAD.U32 R7, RZ, RZ, UR7 ;  /* 0x00000007ff077e24 */ /* 0x000fc4000f8e00ff */
[----:B-----5:R-:W-:Y:S01]  /*cba0*/  IMAD.U32 R10, RZ, RZ, UR8 ;  /* 0x00000008ff0a7e24 */ /* 0x020fe2000f8e00ff */
[----:B0-----:R-:W-:-:S07]  /*cbb0*/  MOV R11, UR9 ;  /* 0x00000009000b7c02 */ /* 0x001fce0008000f00 */
[----:B------:R-:W-:-:S07]  /*cbc0*/  LEPC R20, `(.L_x_277) ;  /* 0x000000001014794e */ /* 0x000fce0000000000 */
[----:B---3--:R-:W-:Y:S05]  /*cbd0*/  CALL.ABS.NOINC R2 ;  /* 0x0000000002007343 */ /* 0x008fea0003c00000 */
.L_x_277:
[----:B------:R-:W-:Y:S05]  /*cbe0*/  EXIT ;  /* 0x000000000000794d */ /* 0x000fea0003800000 */
.L_x_276:
[----:B-1----:R-:W-:Y:S01]  /*cbf0*/  IMAD.U32 R5, R5, 0x10000, RZ ;  /* 0x0001000005057824 */ /* 0x002fe200078e00ff */
[----:B------:R-:W-:Y:S01]  /*cc00*/  BSSY.RECONVERGENT B0, `(.L_x_278) ;  /* 0x000000c000007945 */ /* 0x000fe20003800200 */
[----:B------:R-:W-:-:S03]  /*cc10*/  IMAD.MOV.U32 R0, RZ, RZ, 0x7f ;  /* 0x0000007fff007424 */ /* 0x000fc600078e00ff */
[----:B0-----:R-:W-:Y:S02]  /*cc20*/  LOP3.LUT R2, R5, 0x7fffffff, RZ, 0xc0, !PT ;  /* 0x7fffffff05027812 */ /* 0x001fe400078ec0ff */
        /* <DEDUP_REMOVED lines=9> */
.L_x_279:
[----:B------:R-:W-:Y:S05]  /*ccc0*/  BSYNC.RECONVERGENT B0 ;  /* 0x0000000000007941 */ /* 0x000fea0003800200 */
.L_x_278:
[----:B------:R-:W-:-:S05]  /*ccd0*/  LOP3.LUT R3, R0, 0x80, R3, 0xf8, !PT ;  /* 0x0000008000037812 */ /* 0x000fca00078ef803 */
[----:B------:R-:W-:Y:S01]  /*cce0*/  STG.E.U8 desc[UR36][R16.64], R3 ;  /* 0x0000000310007986 */ /* 0x000fe2000c101124 */
[----:B------:R-:W-:Y:S05]  /*ccf0*/  EXIT ;  /* 0x000000000000794d */ /* 0x000fea0003800000 */
.L_x_275:
[----:B-1----:R-:W-:Y:S01]  /*cd00*/  SHF.L.U32 R3, R5, 0x10, RZ ;  /* 0x0000001005037819 */ /* 0x002fe200000006ff */
[----:B------:R-:W-:Y:S03]  /*cd10*/  BSSY.RECONVERGENT B0, `(.L_x_280) ;  /* 0x000000e000007945 */ /* 0x000fe60003800200 */
[----:B0-----:R-:W-:-:S04]  /*cd20*/  LOP3.LUT R2, R3, 0x7fffffff, RZ, 0xc0, !PT ;  /* 0x7fffffff03027812 */ /* 0x001fc800078ec0ff */
        /* <DEDUP_REMOVED lines=9> */
.L_x_281:
[----:B------:R-:W-:Y:S01]  /*cdc0*/  IMAD.MOV.U32 R0, RZ, RZ, 0x7f ;  /* 0x0000007fff007424 */ /* 0x000fe200078e00ff */
[----:B------:R-:W-:-:S04]  /*cdd0*/  ISETP.GT.U32.AND P0, PT, R2, 0x7f800000, PT ;  /* 0x7f8000000200780c */ /* 0x000fc80003f04070 */
[----:B------:R-:W-:-:S09]  /*cde0*/  SEL R0, R0, 0x7c, P0 ;  /* 0x0000007c00007807 */ /* 0x000fd20000000000 */
.L_x_282:
[----:B------:R-:W-:Y:S05]  /*cdf0*/  BSYNC.RECONVERGENT B0 ;  /* 0x0000000000007941 */ /* 0x000fea0003800200 */
.L_x_280:
[----:B------:R-:W-:-:S04]  /*ce00*/  SHF.R.U32.HI R3, RZ, 0x18, R3 ;  /* 0x00000018ff037819 */ /* 0x000fc80000011603 */
[----:B------:R-:W-:-:S05]  /*ce10*/  LOP3.LUT R3, R0, 0x80, R3, 0xf8, !PT ;  /* 0x0000008000037812 */ /* 0x000fca00078ef803 */
[----:B------:R-:W-:Y:S01]  /*ce20*/  STG.E.U8 desc[UR36][R16.64], R3 ;  /* 0x0000000310007986 */ /* 0x000fe2000c101124 */
[----:B------:R-:W-:Y:S05]  /*ce30*/  EXIT ;  /* 0x000000000000794d */ /* 0x000fea0003800000 */
.L_x_274:
[----:B-1----:R-:W-:Y:S01]  /*ce40*/  STG.E.U16 desc[UR36][R16.64], R5 ;  /* 0x0000000510007986 */ /* 0x002fe2000c101524 */
[----:B------:R-:W-:Y:S05]  /*ce50*/  EXIT ;  /* 0x000000000000794d */ /* 0x000fea0003800000 */
.L_x_283:
[----:B------:R-:W-:-:S00]  /*ce60*/  BRA `(.L_x_283) ;  /* 0xfffffffc00fc7947 */ /* 0x000fc0000383ffff */
[----:B------:R-:W-:-:S00]  /*ce70*/  NOP ;  /* 0x0000000000007918 */ /* 0x000fc00000000000 */
        /* <DEDUP_REMOVED lines=8> */
.L_x_2616:


//--------------------- .text._ZN2at6native27unrolled_elementwise_kernelIZZZNS0_16cosh_kernel_cudaERNS_18TensorIteratorBaseEENKUlvE0_clEvENKUlvE2_clEvEUlN3c108BFloat16EE_St5arrayIPcLm2EELi4E23TrivialOffsetCalculatorILi1EjESD_NS0_6memory12LoadWithCastILi1EEENSE_13StoreWithCastILi1EEEEEviT_T0_T2_T3_T4_T5_ --------------------------
	.section	.text._ZN2at6native27unrolled_elementwise_kernelIZZZNS0_16cosh_kernel_cudaERNS_18TensorIteratorBaseEENKUlvE0_clEvENKUlvE2_clEvEUlN3c108BFloat16EE_St5arrayIPcLm2EELi4E23TrivialOffsetCalculatorILi1EjESD_NS0_6memory12LoadWithCastILi1EEENSE_13StoreWithCastILi1EEEEEviT_T0_T2_T3_T4_T5_,"ax",@progbits
	.align	128
        .global         _ZN2at6native27unrolled_elementwise_kernelIZZZNS0_16cosh_kernel_cudaERNS_18TensorIteratorBaseEENKUlvE0_clEvENKUlvE2_clEvEUlN3c108BFloat16EE_St5arrayIPcLm2EELi4E23TrivialOffsetCalculatorILi1EjESD_NS0_6memory12LoadWithCastILi1EEENSE_13StoreWithCastILi1EEEEEviT_T0_T2_T3_T4_T5_
        .type           _ZN2at6native27unrolled_elementwise_kernelIZZZNS0_16cosh_kernel_cudaERNS_18TensorIteratorBaseEENKUlvE0_clEvENKUlvE2_clEvEUlN3c108BFloat16EE_St5arrayIPcLm2EELi4E23TrivialOffsetCalculatorILi1EjESD_NS0_6memory12LoadWithCastILi1EEENSE_13StoreWithCastILi1EEEEEviT_T0_T2_T3_T4_T5_,@function
        .size           _ZN2at6native27unrolled_elementwise_kernelIZZZNS0_16cosh_kernel_cudaERNS_18TensorIteratorBaseEENKUlvE0_clEvENKUlvE2_clEvEUlN3c108BFloat16EE_St5arrayIPcLm2EELi4E23TrivialOffsetCalculatorILi1EjESD_NS0_6memory12LoadWithCastILi1EEENSE_13StoreWithCastILi1EEEEEviT_T0_T2_T3_T4_T5_,(.L_x_2617 - _ZN2at6native27unrolled_elementwise_kernelIZZZNS0_16cosh_kernel_cudaERNS_18TensorIteratorBaseEENKUlvE0_clEvENKUlvE2_clEvEUlN3c108BFloat16EE_St5arrayIPcLm2EELi4E23TrivialOffsetCalculatorILi1EjESD_NS0_6memory12LoadWithCastILi1EEENSE_13StoreWithCastILi1EEEEEviT_T0_T2_T3_T4_T5_)
        .other          _ZN2at6native27unrolled_elementwise_kernelIZZZNS0_16cosh_kernel_cudaERNS_18TensorIteratorBaseEENKUlvE0_clEvENKUlvE2_clEvEUlN3c108BFloat16EE_St5arrayIPcLm2EELi4E23TrivialOffsetCalculatorILi1EjESD_NS0_6memory12LoadWithCastILi1EEENSE_13StoreWithCastILi1EEEEEviT_T0_T2_T3_T4_T5_,@"STO_CUDA_ENTRY STV_DEFAULT"
_ZN2at6native27unrolled_elementwise_kernelIZZZNS0_16cosh_kernel_cudaERNS_18TensorIteratorBaseEENKUlvE0_clEvENKUlvE2_clEvEUlN3c108BFloat16EE_St5arrayIPcLm2EELi4E23TrivialOffsetCalculatorILi1EjESD_NS0_6memory12LoadWithCastILi1EEENSE_13StoreWithCastILi1EEEEEviT_T0_T2_T3_T4_T5_:
.text._ZN2at6native27unrolled_elementwise_kernelIZZZNS0_16cosh_kernel_cudaERNS_18TensorIteratorBaseEENKUlvE0_clEvENKUlvE2_clEvEUlN3c108BFloat16EE_St5arrayIPcLm2EELi4E23TrivialOffsetCalculatorILi1EjESD_NS0_6memory12LoadWithCastILi1EEENSE_13StoreWithCastILi1EEEEEviT_T0_T2_T3_T4_T5_:
[----:B------:R-:W0:Y:S01]  /*0000*/  LDC R1, c[0x0][0x37c] ;  /* 0x0000df00ff017b82 */ /* 0x000e220000000800 */
[----:B------:R-:W1:Y:S07]  /*0010*/  S2R R2, SR_CTAID.X ;  /* 0x0000000000027919 */ /* 0x000e6e0000002500 */
[----:B------:R-:W1:Y:S01]  /*0020*/  LDC R3, c[0x0][0x380] ;  /* 0x0000e000ff037b82 */ /* 0x000e620000000800 */
[----:B------:R-:W2:Y:S01]  /*0030*/  LDCU.64 UR36, c[0x0][0x358] ;  /* 0x00006b00ff2477ac */ /* 0x000ea20008000a00 */
[----:B------:R-:W-:Y:S01]  /*0040*/  BSSY.RECONVERGENT B6, `(.L_x_284) ;  /* 0x000011d000067945 */ /* 0x000fe20003800200 */
[----:B------:R-:W3:Y:S01]  /*0050*/  S2R R17, SR_TID.X ;  /* 0x0000000000117919 */ /* 0x000ee20000002100 */
[----:B------:R-:W-:Y:S01]  /*0060*/  PRMT R19, RZ, 0x7610, R19 ;  /* 0x00007610ff137816 */ /* 0x000fe20000000013 */
[----:B------:R-:W4:Y:S01]  /*0070*/  LDCU.U8 UR38, c[0x0][0x39c] ;  /* 0x00007380ff2677ac */ /* 0x000f220008000000 */
[----:B-1----:R-:W-:-:S02]  /*0080*/  IMAD R16, R2, -0x200, R3 ;  /* 0xfffffe0002107824 */ /* 0x002fc400078e0203 */
[----:B---3--:R-:W-:-:S03]  /*0090*/  IMAD.MOV.U32 R25, RZ, RZ, R17 ;  /* 0x000000ffff197224 */ /* 0x008fc600078e0011 */
[----:B------:R-:W-:-:S13]  /*00a0*/  ISETP.GE.AND P0, PT, R17, R16, PT ;  /* 0x000000101100720c */ /* 0x000fda0003f06270 */
[----:B0-2-4-:R-:W-:Y:S05]  /*00b0*/  @P0 BRA `(.L_x_285) ;  /* 0x0000001000540947 */ /* 0x015fea0003800000 */
[----:B------:R-:W0:Y:S01]  /*00c0*/  LDC.64 R4, c[0x0][0x390] ;  /* 0x0000e400ff047b82 */ /* 0x000e220000000a00 */
[----:B------:R-:W1:Y:S01]  /*00d0*/  LDCU UR5, c[0x0][0x3a0] ;  /* 0x00007400ff0577ac */ /* 0x000e620008000800 */
[----:B------:R-:W-:Y:S01]  /*00e0*/  IMAD R0, R2, 0x200, R25 ;  /* 0x0000020002007824 */ /* 0x000fe200078e0219 */
[----:B------:R-:W-:-:S04]  /*00f0*/  UPRMT UR4, UR38, 0x9910, URZ ;  /* 0x0000991026047896 */ /* 0x000fc800080000ff */
[----:B------:R-:W-:Y:S01]  /*0100*/  UISETP.GT.AND UP0, UPT, UR4, 0x9, UPT ;  /* 0x000000090400788c */ /* 0x000fe2000bf04270 */
[----:B-1----:R-:W-:-:S05]  /*0110*/  IMAD R3, R0, UR5, RZ ;  /* 0x0000000500037c24 */ /* 0x002fca000f8e02ff */
[----:B0-----:R-:W-:-:S05]  /*0120*/  IADD3 R4, P0, PT, R3, R4, RZ ;  /* 0x0000000403047210 */ /* 0x001fca0007f1e0ff */
[----:B------:R-:W-:Y:S01]  /*0130*/  IMAD.X R5, RZ, RZ, R5, P0 ;  /* 0x000000ffff057224 */ /* 0x000fe200000e0605 */
        /* <DEDUP_REMOVED lines=11> */
[----:B0-----:R-:W-:-:S04]  /*01f0*/  F2FP.BF16.F32.PACK_AB R0, RZ, R0 ;  /* 0x00000000ff00723e */ /* 0x001fc800000010ff */
[----:B------:R-:W-:Y:S01]  /*0200*/  PRMT R19, R0, 0x7610, R19 ;  /* 0x0000761000137816 */ /* 0x000fe20000000013 */
[----:B------:R-:W-:Y:S06]  /*0210*/  BRA `(.L_x_291) ;  /* 0x0000000c00f87947 */ /* 0x000fec0003800000 */
.L_x_289:
[----:B------:R-:W2:Y:S02]  /*0220*/  LDG.E.U8 R4, desc[UR36][R4.64] ;  /* 0x0000002404047981 */ /* 0x000ea4000c1e1100 */
[----:B--2---:R-:W-:-:S04]  /*0230*/  I2FP.F32.U32 R0, R4 ;  /* 0x0000000400007245 */ /* 0x004fc80000201000 */
[----:B------:R-:W-:-:S04]  /*0240*/  F2FP.BF16.F32.PACK_AB R0, RZ, R0 ;  /* 0x00000000ff00723e */ /* 0x000fc800000010ff */
[----:B------:R-:W-:Y:S01]  /*0250*/  PRMT R19, R0, 0x7610, R19 ;  /* 0x0000761000137816 */ /* 0x000fe20000000013 */
[----:B------:R-:W-:Y:S06]  /*0260*/  BRA `(.L_x_291) ;  /* 0x0000000c00e47947 */ /* 0x000fec0003800000 */
.L_x_288:
        /* <DEDUP_REMOVED lines=8> */
[----:B0-----:R-:W-:-:S04]  /*02f0*/  F2FP.BF16.F32.PACK_AB R0, RZ, R0 ;  /* 0x00000000ff00723e */ /* 0x001fc800000010ff */
[----:B------:R-:W-:Y:S01]  /*0300*/  PRMT R19, R0, 0x7610, R19 ;  /* 0x0000761000137816 */ /* 0x000fe20000000013 */
[----:B------:R-:W-:Y:S06]  /*0310*/  BRA `(.L_x_291) ;  /* 0x0000000c00b87947 */ /* 0x000fec0003800000 */
.L_x_293:
[----:B------:R-:W2:Y:S02]  /*0320*/  LDG.E R4, desc[UR36][R4.64] ;  /* 0x0000002404047981 */ /* 0x000ea4000c1e1900 */
[----:B--2---:R-:W-:-:S04]  /*0330*/  I2FP.F32.S32 R0, R4 ;  /* 0x0000000400007245 */ /* 0x004fc80000201400 */
[----:B------:R-:W-:-:S04]  /*0340*/  F2FP.BF16.F32.PACK_AB R0, RZ, R0 ;  /* 0x00000000ff00723e */ /* 0x000fc800000010ff */
[----:B------:R-:W-:Y:S01]  /*0350*/  PRMT R19, R0, 0x7610, R19 ;  /* 0x0000761000137816 */ /* 0x000fe20000000013 */
[----:B------:R-:W-:Y:S06]  /*0360*/  BRA `(.L_x_291) ;  /* 0x0000000c00a47947 */ /* 0x000fec0003800000 */
.L_x_292:
[----:B------:R-:W2:Y:S02]  /*0370*/  LDG.E.U16 R4, desc[UR36][R4.64] ;  /* 0x0000002404047981 */ /* 0x000ea4000c1e1500 */
[----:B--2---:R-:W0:Y:S02]  /*0380*/  I2F.S16 R0, R4 ;  /* 0x0000000400007306 */ /* 0x004e240000101400 */
[----:B0-----:R-:W-:-:S04]  /*0390*/  F2FP.BF16.F32.PACK_AB R0, RZ, R0 ;  /* 0x00000000ff00723e */ /* 0x001fc800000010ff */
[----:B------:R-:W-:Y:S01]  /*03a0*/  PRMT R19, R0, 0x7610, R19 ;  /* 0x0000761000137816 */ /* 0x000fe20000000013 */
[----:B------:R-:W-:Y:S06]  /*03b0*/  BRA `(.L_x_291) ;  /* 0x0000000c00907947 */ /* 0x000fec0003800000 */
.L_x_287:
        /* <DEDUP_REMOVED lines=9> */
.L_x_295:
[----:B------:R-:W2:Y:S02]  /*0450*/  LDG.E.U16 R0, desc[UR36][R4.64] ;  /* 0x0000002404007981 */ /* 0x000ea4000c1e1500 */
[----:B--2---:R-:W-:-:S05]  /*0460*/  HADD2.F32 R0, -RZ, R0.H0_H0 ;  /* 0x20000000ff007230 */ /* 0x004fca0000004100 */
[----:B------:R-:W-:-:S04]  /*0470*/  F2FP.BF16.F32.PACK_AB R0, RZ, R0 ;  /* 0x00000000ff00723e */ /* 0x000fc800000010ff */
[----:B------:R-:W-:Y:S01]  /*0480*/  PRMT R19, R0, 0x7610, R19 ;  /* 0x0000761000137816 */ /* 0x000fe20000000013 */
[----:B------:R-:W-:Y:S06]  /*0490*/  BRA `(.L_x_291) ;  /* 0x0000000c00587947 */ /* 0x000fec0003800000 */
.L_x_294:
        /* <DEDUP_REMOVED lines=9> */
.L_x_297:
[----:B------:R-:W2:Y:S02]  /*0530*/  LDG.E.U16 R4, desc[UR36][R4.64] ;  /* 0x0000002404047981 */ /* 0x000ea4000c1e1500 */
[----:B--2---:R-:W-:-:S05]  /*0540*/  HADD2.F32 R0, -RZ, R4.H0_H0 ;  /* 0x20000004ff007230 */ /* 0x004fca0000004100 */
[----:B------:R-:W-:-:S04]  /*0550*/  F2FP.BF16.F32.PACK_AB R0, RZ, R0 ;  /* 0x00000000ff00723e */ /* 0x000fc800000010ff */
[----:B------:R-:W-:Y:S01]  /*0560*/  PRMT R19, R0, 0x7610, R19 ;  /* 0x0000761000137816 */ /* 0x000fe20000000013 */
[----:B------:R-:W-:Y:S06]  /*0570*/  BRA `(.L_x_291) ;  /* 0x0000000c00207947 */ /* 0x000fec0003800000 */
.L_x_296:
        /* <DEDUP_REMOVED lines=10> */
[----:B------:R-:W-:-:S04]  /*0620*/  F2FP.BF16.F32.PACK_AB R0, RZ, R0 ;  /* 0x00000000ff00723e */ /* 0x000fc800000010ff */
[----:B------:R-:W-:Y:S01]  /*0630*/  PRMT R19, R0, 0x7610, R19 ;  /* 0x0000761000137816 */ /* 0x000fe20000000013 */
[----:B------:R-:W-:Y:S06]  /*0640*/  BRA `(.L_x_291) ;  /* 0x0000000800ec7947 */ /* 0x000fec0003800000 */
.L_x_286:
        /* <DEDUP_REMOVED lines=11> */
[----:B------:R-:W-:-:S04]  /*0700*/  F2FP.BF16.F32.PACK_AB R0, RZ, R0 ;  /* 0x00000000ff00723e */ /* 0x000fc800000010ff */
[----:B------:R-:W-:Y:S01]  /*0710*/  PRMT R19, R0, 0x7610, R19 ;  /* 0x0000761000137816 */ /* 0x000fe20000000013 */
[----:B------:R-:W-:Y:S06]  /*0720*/  BRA `(.L_x_291) ;  /* 0x0000000800b47947 */ /* 0x000fec0003800000 */
.L_x_300:
        /* <DEDUP_REMOVED lines=13> */
.L_x_299:
        /* <DEDUP_REMOVED lines=12> */
[----:B0-----:R-:W-:-:S05]  /*08c0*/  IMAD.MOV R6, RZ, RZ, -R6 ;  /* 0x000000ffff067224 */ /* 0x001fca00078e0a06 */
[----:B------:R-:W-:-:S05]  /*08d0*/  VIADDMNMX.U32 R6, R6, R7, 0x4, !PT ;  /* 0x0000000406067446 */ /* 0x000fca0007800007 */
[----:B------:R-:W-:-:S04]  /*08e0*/  VIADD R6, R6, 0xfffffffc ;  /* 0xfffffffc06067836 */ /* 0x000fc80000000000 */
[----:B------:R-:W-:Y:S01]  /*08f0*/  IMAD.SHL.U32 R8, R6, 0x800000, RZ ;  /* 0x0080000006087824 */ /* 0x000fe200078e00ff */
[C---:B------:R-:W-:Y:S01]  /*0900*/  SHF.L.U32 R7, R3.reuse, R6, RZ ;  /* 0x0000000603077219 */ /* 0x040fe200000006ff */
        /* <DEDUP_REMOVED lines=10> */
.L_x_302:
[----:B------:R-:W2:Y:S02]  /*09b0*/  LDG.E.U8 R4, desc[UR36][R4.64] ;  /* 0x0000002404047981 */ /* 0x000ea4000c1e1100 */
[C---:B--2---:R-:W-:Y:S02]  /*09c0*/  IMAD.SHL.U32 R3, R4.reuse, 0x2000000, RZ ;  /* 0x0200000004037824 */ /* 0x044fe400078e00ff */
[----:B------:R-:W-:-:S03]  /*09d0*/  IMAD.SHL.U32 R6, R4, 0x100, RZ ;  /* 0x0000010004067824 */ /* 0x000fc600078e00ff */
[----:B------:R-:W-:-:S13]  /*09e0*/  ISETP.GT.U32.AND P0, PT, R3, 0x7ffffff, PT ;  /* 0x07ffffff0300780c */ /* 0x000fda0003f04070 */
[----:B------:R-:W-:Y:S02]  /*09f0*/  @!P0 LOP3.LUT R0, R6, 0x7f00, RZ, 0xc0, !PT ;  /* 0x00007f0006008812 */ /* 0x000fe400078ec0ff */
[----:B------:R-:W-:Y:S02]  /*0a00*/  @P0 LEA.HI R3, R3, 0x70000000, RZ, 0x1c ;  /* 0x7000000003030811 */ /* 0x000fe400078fe0ff */
[----:B------:R-:W-:Y:S02]  /*0a10*/  @!P0 LOP3.LUT R0, R0, 0x3f000000, RZ, 0xfc, !PT ;  /* 0x3f00000000008812 */ /* 0x000fe400078efcff */
[----:B------:R-:W-:-:S03]  /*0a20*/  PRMT R6, R6, 0x9910, RZ ;  /* 0x0000991006067816 */ /* 0x000fc600000000ff */
[----:B------:R-:W-:Y:S01]  /*0a30*/  @!P0 FADD.FTZ R0, R0, -0.5 ;  /* 0xbf00000000008421 */ /* 0x000fe20000010000 */
[----:B------:R-:W-:Y:S01]  /*0a40*/  @P0 FMUL.FTZ R0, R3, 1.9259299443872358531e-34 ;  /* 0x0780000003000820 */ /* 0x000fe20000410000 */
[----:B------:R-:W-:-:S05]  /*0a50*/  IMAD.MOV.U32 R3, RZ, RZ, R6 ;  /* 0x000000ffff037224 */ /* 0x000fca00078e0006 */
[----:B------:R-:W-:-:S04]  /*0a60*/  LOP3.LUT R0, R0, 0x80000000, R3, 0xf8, !PT ;  /* 0x8000000000007812 */ /* 0x000fc800078ef803 */
[----:B------:R-:W-:-:S04]  /*0a70*/  F2FP.BF16.F32.PACK_AB R0, RZ, R0 ;  /* 0x00000000ff00723e */ /* 0x000fc800000010ff */
[----:B------:R-:W-:Y:S01]  /*0a80*/  PRMT R19, R0, 0x7610, R19 ;  /* 0x0000761000137816 */ /* 0x000fe20000000013 */
[----:B------:R-:W-:Y:S06]  /*0a90*/  BRA `(.L_x_291) ;  /* 0x0000000400d87947 */ /* 0x000fec0003800000 */
.L_x_301:
[----:B------:R0:W5:Y:S01]  /*0aa0*/  LDG.E.U16 R19, desc[UR36][R4.64] ;  /* 0x0000002404137981 */ /* 0x000162000c1e1500 */
[----:B------:R-:W-:Y:S05]  /*0ab0*/  BRA `(.L_x_291) ;  /* 0x0000000400d07947 */ /* 0x000fea0003800000 */
.L_x_298:
        /* <DEDUP_REMOVED lines=10> */
[----:B------:R-:W-:-:S04]  /*0b60*/  F2FP.BF16.F32.PACK_AB R0, RZ, R0 ;  /* 0x00000000ff00723e */ /* 0x000fc800000010ff */
[----:B------:R-:W-:Y:S01]  /*0b70*/  PRMT R19, R0, 0x7610, R19 ;  /* 0x0000761000137816 */ /* 0x000fe20000000013 */
[----:B------:R-:W-:Y:S06]  /*0b80*/  BRA `(.L_x_291) ;  /* 0x00000004009c7947 */ /* 0x000fec0003800000 */
.L_x_305:
        /* <DEDUP_REMOVED lines=21> */
.L_x_309:
[----:B------:R-:W-:Y:S05]  /*0ce0*/  BSYNC.RECONVERGENT B1 ;  /* 0x0000000000017941 */ /* 0x000fea0003800200 */
.L_x_308:
[----:B------:R-:W-:Y:S01]  /*0cf0*/  IMAD.SHL.U32 R0, R0, 0x100000, RZ ;  /* 0x0010000000007824 */ /* 0x000fe200078e00ff */
[----:B------:R-:W-:-:S04]  /*0d00*/  LEA R3, R3, 0x3b800000, 0x17 ;  /* 0x3b80000003037811 */ /* 0x000fc800078eb8ff */
[----:B------:R-:W-:-:S07]  /*0d10*/  LOP3.LUT R0, R3, R0, R7, 0xfe, !PT ;  /* 0x0000000003007212 */ /* 0x000fce00078efe07 */
.L_x_307:
[----:B------:R-:W-:Y:S05]  /*0d20*/  BSYNC.RECONVERGENT B0 ;  /* 0x0000000000007941 */ /* 0x000fea0003800200 */
.L_x_306:
[----:B------:R-:W-:-:S04]  /*0d30*/  F2FP.BF16.F32.PACK_AB R0, RZ, R0 ;  /* 0x00000000ff00723e */ /* 0x000fc800000010ff */
[----:B------:R-:W-:Y:S01]  /*0d40*/  PRMT R19, R0, 0x7610, R19 ;  /* 0x0000761000137816 */ /* 0x000fe20000000013 */
[----:B------:R-:W-:Y:S06]  /*0d50*/  BRA `(.L_x_291) ;  /* 0x0000000400287947 */ /* 0x000fec0003800000 */
.L_x_304:
        /* <DEDUP_REMOVED lines=21> */
.L_x_313:
[----:B------:R-:W-:Y:S05]  /*0eb0*/  BSYNC.RECONVERGENT B1 ;  /* 0x0000000000017941 */ /* 0x000fea0003800200 */
.L_x_312:
[----:B------:R-:W-:Y:S01]  /*0ec0*/  IMAD.SHL.U32 R0, R0, 0x200000, RZ ;  /* 0x0020000000007824 */ /* 0x000fe200078e00ff */
[----:B------:R-:W-:-:S04]  /*0ed0*/  LEA R3, R3, 0x37800000, 0x17 ;  /* 0x3780000003037811 */ /* 0x000fc800078eb8ff */
[----:B------:R-:W-:-:S07]  /*0ee0*/  LOP3.LUT R0, R3, R0, R7, 0xfe, !PT ;  /* 0x0000000003007212 */ /* 0x000fce00078efe07 */
.L_x_311:
[----:B------:R-:W-:Y:S05]  /*0ef0*/  BSYNC.RECONVERGENT B0 ;  /* 0x0000000000007941 */ /* 0x000fea0003800200 */
.L_x_310:
[----:B------:R-:W-:-:S04]  /*0f00*/  F2FP.BF16.F32.PACK_AB R0, RZ, R0 ;  /* 0x00000000ff00723e */ /* 0x000fc800000010ff */
[----:B------:R-:W-:Y:S01]  /*0f10*/  PRMT R19, R0, 0x7610, R19 ;  /* 0x0000761000137816 */ /* 0x000fe20000000013 */
[----:B------:R-:W-:Y:S06]  /*0f20*/  BRA `(.L_x_291) ;  /* 0x0000000000b47947 */ /* 0x000fec0003800000 */
.L_x_303:
[----:B------:R-:W-:-:S09]  /*0f30*/  UISETP.NE.AND UP0, UPT, UR4, 0x1c, UPT ;  /* 0x0000001c0400788c */ /* 0x000fd2000bf05270 */
[----:B------:R-:W-:Y:S05]  /*0f40*/  BRA.U !UP0, `(.L_x_314) ;  /* 0x00000001089c7547 */ /* 0x000fea000b800000 */
[----:B------:R-:W-:-:S09]  /*0f50*/  UISETP.NE.AND UP0, UPT, UR4, 0x1d, UPT ;  /* 0x0000001d0400788c */ /* 0x000fd2000bf05270 */
[----:B------:R-:W-:Y:S05]  /*0f60*/  BRA.U !UP0, `(.L_x_315) ;  /* 0x0000000108807547 */ /* 0x000fea000b800000 */
[----:B------:R-:W-:-:S09]  /*0f70*/  UISETP.NE.AND UP0, UPT, UR4, 0x2c, UPT ;  /* 0x0000002c0400788c */ /* 0x000fd2000bf05270 */
[----:B------:R-:W-:Y:S05]  /*0f80*/  BRA.U !UP0, `(.L_x_316) ;  /* 0x0000000108487547 */ /* 0x000fea000b800000 */
.L_x_290:
[----:B------:R-:W-:Y:S01]  /*0f90*/  MOV R14, 0x0 ;  /* 0x00000000000e7802 */ /* 0x000fe20000000f00 */
[----:B------:R-:W0:Y:S01]  /*0fa0*/  LDCU.64 UR4, c[0x4][0x128] ;  /* 0x01002500ff0477ac */ /* 0x000e220008000a00 */
[----:B------:R-:W-:Y:S02]  /*0fb0*/  IMAD.MOV.U32 R8, RZ, RZ, 0x4e ;  /* 0x0000004eff087424 */ /* 0x000fe400078e00ff */
[----:B------:R-:W-:Y:S01]  /*0fc0*/  IMAD.MOV.U32 R12, RZ, RZ, 0x1 ;  /* 0x00000001ff0c7424 */ /* 0x000fe200078e00ff */
[----:B------:R-:W1:Y:S01]  /*0fd0*/  LDCU.64 UR6, c[0x4][0x130] ;  /* 0x01002600ff0677ac */ /* 0x000e620008000a00 */
[----:B------:R-:W2:Y:S01]  /*0fe0*/  LDC.64 R14, c[0x4][R14] ;  /* 0x010000000e0e7b82 */ /* 0x000ea20000000a00 */
[----:B------:R-:W-:Y:S01]  /*0ff0*/  IMAD.MOV.U32 R13, RZ, RZ, RZ ;  /* 0x000000ffff0d7224 */ /* 0x000fe200078e00ff */
[----:B------:R-:W3:Y:S01]  /*1000*/  LDCU.64 UR8, c[0x4][0x38] ;  /* 0x01000700ff0877ac */ /* 0x000ee20008000a00 */
[----:B0-----:R-:W-:Y:S02]  /*1010*/  IMAD.U32 R4, RZ, RZ, UR4 ;  /* 0x00000004ff047e24 */ /* 0x001fe4000f8e00ff */
[----:B------:R-:W-:-:S02]  /*1020*/  IMAD.U32 R5, RZ, RZ, UR5 ;  /* 0x00000005ff057e24 */ /* 0x000fc4000f8e00ff */
[----:B-1----:R-:W-:Y:S02]  /*1030*/  IMAD.U32 R6, RZ, RZ, UR6 ;  /* 0x00000006ff067e24 */ /* 0x002fe4000f8e00ff */
[----:B------:R-:W-:Y:S02]  /*1040*/  IMAD.U32 R7, RZ, RZ, UR7 ;  /* 0x00000007ff077e24 */ /* 0x000fe4000f8e00ff */
[----:B---3--:R-:W-:Y:S02]  /*1050*/  IMAD.U32 R10, RZ, RZ, UR8 ;  /* 0x00000008ff0a7e24 */ /* 0x008fe4000f8e00ff */
[----:B------:R-:W-:-:S07]  /*1060*/  IMAD.U32 R11, RZ, RZ, UR9 ;  /* 0x00000009ff0b7e24 */ /* 0x000fce000f8e00ff */
[----:B------:R-:W-:-:S07]  /*1070*/  LEPC R20, `(.L_x_317) ;  /* 0x000000001014794e */ /* 0x000fce0000000000 */
[----:B--2---:R-:W-:Y:S05]  /*1080*/  CALL.ABS.NOINC R14 ;  /* 0x000000000e007343 */ /* 0x004fea0003c00000 */
.L_x_317:
[----:B------:R-:W-:Y:S01]  /*1090*/  PRMT R19, RZ, 0x7610, R19 ;  /* 0x00007610ff137816 */ /* 0x000fe20000000013 */
[----:B------:R-:W-:Y:S06]  /*10a0*/  BRA `(.L_x_291) ;  /* 0x0000000000547947 */ /* 0x000fec0003800000 */
.L_x_316:
[----:B------:R-:W2:Y:S01]  /*10b0*/  LDG.E.U8 R4, desc[UR36][R4.64] ;  /* 0x0000002404047981 */ /* 0x000ea2000c1e1100 */
[----:B------:R-:W-:Y:S01]  /*10c0*/  BSSY.RECONVERGENT B0, `(.L_x_318) ;  /* 0x0000007000007945 */ /* 0x000fe20003800200 */
[----:B------:R-:W-:Y:S01]  /*10d0*/  IMAD.MOV.U32 R0, RZ, RZ, 0x400000 ;  /* 0x00400000ff007424 */ /* 0x000fe200078e00ff */
[----:B--2---:R-:W-:-:S13]  /*10e0*/  ISETP.NE.AND P0, PT, R4, RZ, PT ;  /* 0x000000ff0400720c */ /* 0x004fda0003f05270 */
[----:B------:R-:W-:Y:S05]  /*10f0*/  @!P0 BRA `(.L_x_319) ;  /* 0x00000000000c8947 */ /* 0x000fea0003800000 */
[----:B------:R-:W-:-:S13]  /*1100*/  ISETP.NE.AND P0, PT, R4, 0xff, PT ;  /* 0x000000ff0400780c */ /* 0x000fda0003f05270 */
[----:B------:R-:W-:Y:S02]  /*1110*/  @!P0 IMAD.MOV.U32 R0, RZ, RZ, 0x7f800001 ;  /* 0x7f800001ff008424 */ /* 0x000fe400078e00ff */
[----:B------:R-:W-:-:S07]  /*1120*/  @P0 IMAD.SHL.U32 R0, R4, 0x800000, RZ ;  /* 0x0080000004000824 */ /* 0x000fce00078e00ff */
.L_x_319:
[----:B------:R-:W-:Y:S05]  /*1130*/  BSYNC.RECONVERGENT B0 ;  /* 0x0000000000007941 */ /* 0x000fea0003800200 */
.L_x_318:
[----:B------:R-:W-:-:S04]  /*1140*/  F2FP.BF16.F32.PACK_AB R0, RZ, R0 ;  /* 0x00000000ff00723e */ /* 0x000fc800000010ff */
[----:B------:R-:W-:Y:S01]  /*1150*/  PRMT R19, R0, 0x7610, R19 ;  /* 0x0000761000137816 */ /* 0x000fe20000000013 */
[----:B------:R-:W-:Y:S06]  /*1160*/  BRA `(.L_x_291) ;  /* 0x0000000000247947 */ /* 0x000fec0003800000 */
.L_x_315:
[----:B------:R-:W2:Y:S02]  /*1170*/  LDG.E.64 R4, desc[UR36][R4.64] ;  /* 0x0000002404047981 */ /* 0x000ea4000c1e1b00 */
[----:B--2---:R-:W0:Y:S02]  /*1180*/  I2F.U64 R0, R4 ;  /* 0x0000000400007312 */ /* 0x004e240000301000 */
[----:B0-----:R-:W-:-:S04]  /*1190*/  F2FP.BF16.F32.PACK_AB R0, RZ, R0 ;  /* 0x00000000ff00723e */ /* 0x001fc800000010ff */
[----:B------:R-:W-:Y:S01]  /*11a0*/  PRMT R19, R0, 0x7610, R19 ;  /* 0x0000761000137816 */ /* 0x000fe20000000013 */
[----:B------:R-:W-:Y:S06]  /*11b0*/  BRA `(.L_x_291) ;  /* 0x0000000000107947 */ /* 0x000fec0003800000 */
.L_x_314:
[----:B------:R-:W2:Y:S02]  /*11c0*/  LDG.E R4, desc[UR36][R4.64] ;  /* 0x0000002404047981 */ /* 0x000ea4000c1e1900 */
[----:B--2---:R-:W-:-:S04]  /*11d0*/  I2FP.F32.U32 R0, R4 ;  /* 0x0000000400007245 */ /* 0x004fc80000201000 */
[----:B------:R-:W-:-:S04]  /*11e0*/  F2FP.BF16.F32.PACK_AB R0, RZ, R0 ;  /* 0x00000000ff00723e */ /* 0x000fc800000010ff */
[----:B------:R-:W-:-:S07]  /*11f0*/  PRMT R19, R0, 0x7610, R19 ;  /* 0x0000761000137816 */ /* 0x000fce0000000013 */
.L_x_291:
[----:B------:R-:W-:-:S07]  /*1200*/  VIADD R17, R25, 0x80 ;  /* 0x0000008019117836 */ /* 0x000fce0000000000 */
.L_x_285:
[----:B------:R-:W-:Y:S05]  /*1210*/  BSYNC.RECONVERGENT B6 ;  /* 0x0000000000067941 */ /* 0x000fea0003800200 */
.L_x_284:
[----:B------:R-:W-:Y:S01]  /*1220*/  ISETP.GE.AND P0, PT, R17, R16, PT ;  /* 0x000000101100720c */ /* 0x000fe20003f06270 */
[----:B------:R-:W-:Y:S01]  /*1230*/  BSSY.RECONVERGENT B6, `(.L_x_320) ;  /* 0x0000118000067945 */ /* 0x000fe20003800200 */
[----:B------:R-:W-:-:S11]  /*1240*/  PRMT R18, RZ, 0x7610, R18 ;  /* 0x00007610ff127816 */ /* 0x000fd60000000012 */
[----:B------:R-:W-:Y:S05]  /*1250*/  @P0 BRA `(.L_x_321) ;  /* 0x0000001000540947 */ /* 0x000fea0003800000 */
[----:B0-----:R-:W0:Y:S01]  /*1260*/  LDC.64 R4, c[0x0][0x390] ;  /* 0x0000e400ff047b82 */ /* 0x001e220000000a00 */
        /* <DEDUP_REMOVED lines=21> */
.L_x_325:
[----:B------:R-:W2:Y:S02]  /*13c0*/  LDG.E.U8 R4, desc[UR36][R4.64] ;  /* 0x0000002404047981 */ /* 0x000ea4000c1e1100 */
[----:B--2---:R-:W-:-:S04]  /*13d0*/  I2FP.F32.U32 R0, R4 ;  /* 0x0000000400007245 */ /* 0x004fc80000201000 */
[----:B------:R-:W-:-:S04]  /*13e0*/  F2FP.BF16.F32.PACK_AB R0, RZ, R0 ;  /* 0x00000000ff00723e */ /* 0x000fc800000010ff */
[----:B------:R-:W-:Y:S01]  /*13f0*/  PRMT R18, R0, 0x7610, R18 ;  /* 0x0000761000127816 */ /* 0x000fe20000000012 */
[----:B------:R-:W-:Y:S06]  /*1400*/  BRA `(.L_x_327) ;  /* 0x0000000c00e47947 */ /* 0x000fec0003800000 */
.L_x_324:
        /* <DEDUP_REMOVED lines=11> */
.L_x_329:
[----:B------:R-:W2:Y:S02]  /*14c0*/  LDG.E R4, desc[UR36][R4.64] ;  /* 0x0000002404047981 */ /* 0x000ea4000c1e1900 */
[----:B--2---:R-:W-:-:S04]  /*14d0*/  I2FP.F32.S32 R0, R4 ;  /* 0x0000000400007245 */ /* 0x004fc80000201400 */
[----:B------:R-:W-:-:S04]  /*14e0*/  F2FP.BF16.F32.PACK_AB R0, RZ, R0 ;  /* 0x00000000ff00723e */ /* 0x000fc800000010ff */
[----:B------:R-:W-:Y:S01]  /*14f0*/  PRMT R18, R0, 0x7610, R18 ;  /* 0x0000761000127816 */ /* 0x000fe20000000012 */
[----:B------:R-:W-:Y:S06]  /*1500*/  BRA `(.L_x_327) ;  /* 0x0000000c00a47947 */ /* 0x000fec0003800000 */
.L_x_328:
[----:B------:R-:W2:Y:S02]  /*1510*/  LDG.E.U16 R4, desc[UR36][R4.64] ;  /* 0x0000002404047981 */ /* 0x000ea4000c1e1500 */
[----:B--2---:R-:W0:Y:S02]  /*1520*/  I2F.S16 R0, R4 ;  /* 0x0000000400007306 */ /* 0x004e240000101400 */
[----:B0-----:R-:W-:-:S04]  /*1530*/  F2FP.BF16.F32.PACK_AB R0, RZ, R0 ;  /* 0x00000000ff00723e */ /* 0x001fc800000010ff */
[----:B------:R-:W-:Y:S01]  /*1540*/  PRMT R18, R0, 0x7610, R18 ;  /* 0x0000761000127816 */ /* 0x000fe20000000012 */
[----:B------:R-:W-:Y:S06]  /*1550*/  BRA `(.L_x_327) ;  /* 0x0000000c00907947 */ /* 0x000fec0003800000 */
.L_x_323:
        /* <DEDUP_REMOVED lines=9> */
.L_x_331:
[----:B------:R-:W2:Y:S02]  /*15f0*/  LDG.E.U16 R0, desc[UR36][R4.64] ;  /* 0x0000002404007981 */ /* 0x000ea4000c1e1500 */
[----:B--2---:R-:W-:-:S05]  /*1600*/  HADD2.F32 R0, -RZ, R0.H0_H0 ;  /* 0x20000000ff007230 */ /* 0x004fca0000004100 */
[----:B------:R-:W-:-:S04]  /*1610*/  F2FP.BF16.F32.PACK_AB R0, RZ, R0 ;  /* 0x00000000ff00723e */ /* 0x000fc800000010ff */
[----:B------:R-:W-:Y:S01]  /*1620*/  PRMT R18, R0, 0x7610, R18 ;  /* 0x0000761000127816 */ /* 0x000fe20000000012 */
[----:B------:R-:W-:Y:S06]  /*1630*/  BRA `(.L_x_327) ;  /* 0x0000000c00587947 */ /* 0x000fec0003800000 */
.L_x_330:
        /* <DEDUP_REMOVED lines=9> */
.L_x_333:
[----:B------:R-:W2:Y:S02]  /*16d0*/  LDG.E.U16 R4, desc[UR36][R4.64] ;  /* 0x0000002404047981 */ /* 0x000ea4000c1e1500 */
[----:B--2---:R-:W-:-:S05]  /*16e0*/  HADD2.F32 R0, -RZ, R4.H0_H0 ;  /* 0x20000004ff007230 */ /* 0x004fca0000004100 */
[----:B------:R-:W-:-:S04]  /*16f0*/  F2FP.BF16.F32.PACK_AB R0, RZ, R0 ;  /* 0x00000000ff00723e */ /* 0x000fc800000010ff */
[----:B------:R-:W-:Y:S01]  /*1700*/  PRMT R18, R0, 0x7610, R18 ;  /* 0x0000761000127816 */ /* 0x000fe20000000012 */
[----:B------:R-:W-:Y:S06]  /*1710*/  BRA `(.L_x_327) ;  /* 0x0000000c00207947 */ /* 0x000fec0003800000 */
.L_x_332:
        /* <DEDUP_REMOVED lines=13> */
.L_x_322:
        /* <DEDUP_REMOVED lines=14> */
.L_x_336:
        /* <DEDUP_REMOVED lines=13> */
.L_x_335:
        /* <DEDUP_REMOVED lines=27> */
.L_x_338:
[----:B------:R-:W2:Y:S02]  /*1b50*/  LDG.E.U8 R4, desc[UR36][R4.64] ;  /* 0x0000002404047981 */ /* 0x000ea4000c1e1100 */
[C---:B--2---:R-:W-:Y:S02]  /*1b60*/  IMAD.SHL.U32 R0, R4.reuse, 0x2000000, RZ ;  /* 0x0200000004007824 */ /* 0x044fe400078e00ff */
[----:B------:R-:W-:-:S03]  /*1b70*/  IMAD.SHL.U32 R6, R4, 0x100, RZ ;  /* 0x0000010004067824 */ /* 0x000fc600078e00ff */
[----:B------:R-:W-:-:S13]  /*1b80*/  ISETP.GE.U32.AND P0, PT, R0, 0x8000000, PT ;  /* 0x080000000000780c */ /* 0x000fda0003f06070 */
[----:B------:R-:W-:Y:S02]  /*1b90*/  @!P0 LOP3.LUT R3, R6, 0x7f00, RZ, 0xc0, !PT ;  /* 0x00007f0006038812 */ /* 0x000fe400078ec0ff */
[----:B------:R-:W-:Y:S02]  /*1ba0*/  @P0 LEA.HI R0, R0, 0x70000000, RZ, 0x1c ;  /* 0x7000000000000811 */ /* 0x000fe400078fe0ff */
[----:B------:R-:W-:Y:S02]  /*1bb0*/  @!P0 LOP3.LUT R3, R3, 0x3f000000, RZ, 0xfc, !PT ;  /* 0x3f00000003038812 */ /* 0x000fe400078efcff */
[----:B------:R-:W-:Y:S01]  /*1bc0*/  PRMT R6, R6, 0x9910, RZ ;  /* 0x0000991006067816 */ /* 0x000fe200000000ff */
[----:B------:R-:W-:Y:S02]  /*1bd0*/  @P0 FMUL.FTZ R0, R0, 1.9259299443872358531e-34 ;  /* 0x0780000000000820 */ /* 0x000fe40000410000 */
[----:B------:R-:W-:Y:S02]  /*1be0*/  @!P0 FADD.FTZ R0, R3, -0.5 ;  /* 0xbf00000003008421 */ /* 0x000fe40000010000 */
[----:B------:R-:W-:-:S05]  /*1bf0*/  IMAD.MOV.U32 R3, RZ, RZ, R6 ;  /* 0x000000ffff037224 */ /* 0x000fca00078e0006 */
[----:B------:R-:W-:-:S04]  /*1c00*/  LOP3.LUT R0, R0, 0x80000000, R3, 0xf8, !PT ;  /* 0x8000000000007812 */ /* 0x000fc800078ef803 */
[----:B------:R-:W-:-:S04]  /*1c10*/  F2FP.BF16.F32.PACK_AB R0, RZ, R0 ;  /* 0x00000000ff00723e */ /* 0x000fc800000010ff */
[----:B------:R-:W-:Y:S01]  /*1c20*/  PRMT R18, R0, 0x7610, R18 ;  /* 0x0000761000127816 */ /* 0x000fe20000000012 */
[----:B------:R-:W-:Y:S06]  /*1c30*/  BRA `(.L_x_327) ;  /* 0x0000000400d87947 */ /* 0x000fec0003800000 */
.L_x_337:
[----:B------:R0:W5:Y:S01]  /*1c40*/  LDG.E.U16 R18, desc[UR36][R4.64] ;  /* 0x0000002404127981 */ /* 0x000162000c1e1500 */
[----:B------:R-:W-:Y:S05]  /*1c50*/  BRA `(.L_x_327) ;  /* 0x0000000400d07947 */ /* 0x000fea0003800000 */
.L_x_334:
        /* <DEDUP_REMOVED lines=13> */
.L_x_341:
        /* <DEDUP_REMOVED lines=21> */
.L_x_345:
[----:B------:R-:W-:Y:S05]  /*1e80*/  BSYNC.RECONVERGENT B1 ;  /* 0x0000000000017941 */ /* 0x000fea0003800200 */
.L_x_344:
[----:B------:R-:W-:Y:S01]  /*1e90*/  IMAD.SHL.U32 R0, R0, 0x100000, RZ ;  /* 0x0010000000007824 */ /* 0x000fe200078e00ff */
[----:B------:R-:W-:-:S04]  /*1ea0*/  LEA R3, R3, 0x3b800000, 0x17 ;  /* 0x3b80000003037811 */ /* 0x000fc800078eb8ff */
[----:B------:R-:W-:-:S07]  /*1eb0*/  LOP3.LUT R0, R3, R0, R7, 0xfe, !PT ;  /* 0x0000000003007212 */ /* 0x000fce00078efe07 */
.L_x_343:
[----:B------:R-:W-:Y:S05]  /*1ec0*/  BSYNC.RECONVERGENT B0 ;  /* 0x0000000000007941 */ /* 0x000fea0003800200 */
.L_x_342:
[----:B------:R-:W-:-:S04]  /*1ed0*/  F2FP.BF16.F32.PACK_AB R0, RZ, R0 ;  /* 0x00000000ff00723e */ /* 0x000fc800000010ff */
[----:B------:R-:W-:Y:S01]  /*1ee0*/  PRMT R18, R0, 0x7610, R18 ;  /* 0x0000761000127816 */ /* 0x000fe20000000012 */
[----:B------:R-:W-:Y:S06]  /*1ef0*/  BRA `(.L_x_327) ;  /* 0x0000000400287947 */ /* 0x000fec0003800000 */
.L_x_340:
        /* <DEDUP_REMOVED lines=21> */
.L_x_349:
[----:B------:R-:W-:Y:S05]  /*2050*/  BSYNC.RECONVERGENT B1 ;  /* 0x0000000000017941 */ /* 0x000fea0003800200 */
.L_x_348:
[----:B------:R-:W-:Y:S01]  /*2060*/  IMAD.SHL.U32 R0, R0, 0x200000, RZ ;  /* 0x0020000000007824 */ /* 0x000fe200078e00ff */
[----:B------:R-:W-:-:S04]  /*2070*/  LEA R3, R3, 0x37800000, 0x17 ;  /* 0x3780000003037811 */ /* 0x000fc800078eb8ff */
[----:B------:R-:W-:-:S07]  /*2080*/  LOP3.LUT R0, R3, R0, R7, 0xfe, !PT ;  /* 0x0000000003007212 */ /* 0x000fce00078efe07 */
.L_x_347:
[----:B------:R-:W-:Y:S05]  /*2090*/  BSYNC.RECONVERGENT B0 ;  /* 0x0000000000007941 */ /* 0x000fea0003800200 */
.L_x_346:
[----:B------:R-:W-:-:S04]  /*20a0*/  F2FP.BF16.F32.PACK_AB R0, RZ, R0 ;  /* 0x00000000ff00723e */ /* 0x000fc800000010ff */
[----:B------:R-:W-:Y:S01]  /*20b0*/  PRMT R18, R0, 0x7610, R18 ;  /* 0x0000761000127816 */ /* 0x000fe20000000012 */
[----:B------:R-:W-:Y:S06]  /*20c0*/  BRA `(.L_x_327) ;  /* 0x0000000000b47947 */ /* 0x000fec0003800000 */
.L_x_339:
        /* <DEDUP_REMOVED lines=14> */
.L_x_353:
[----:B------:R-:W-:Y:S05]  /*21b0*/  BSYNC.RECONVERGENT B0 ;  /* 0x0000000000007941 */ /* 0x000fea0003800200 */
.L_x_352:
[----:B------:R-:W-:-:S04]  /*21c0*/  F2FP.BF16.F32.PACK_AB R0, RZ, R0 ;  /* 0x00000000ff00723e */ /* 0x000fc800000010ff */
[----:B------:R-:W-:Y:S01]  /*21d0*/  PRMT R18, R0, 0x7610, R18 ;  /* 0x0000761000127816 */ /* 0x000fe20000000012 */
[----:B------:R-:W-:Y:S06]  /*21e0*/  BRA `(.L_x_327) ;  /* 0x00000000006c7947 */ /* 0x000fec0003800000 */
.L_x_326:
        /* <DEDUP_REMOVED lines=15> */
[----:B--2--5:R-:W-:Y:S05]  /*22e0*/  CALL.ABS.NOINC R14 ;  /* 0x000000000e007343 */ /* 0x024fea0003c00000 */
.L_x_354:
[----:B------:R-:W-:Y:S01]  /*22f0*/  PRMT R18, RZ, 0x7610, R18 ;  /* 0x00007610ff127816 */ /* 0x000fe20000000012 */
[----:B------:R-:W-:Y:S06]  /*2300*/  BRA `(.L_x_327) ;  /* 0x0000000000247947 */ /* 0x000fec0003800000 */
.L_x_351:
[----:B------:R-:W2:Y:S02]  /*2310*/  LDG.E.64 R4, desc[UR36][R4.64] ;  /* 0x0000002404047981 */ /* 0x000ea4000c1e1b00 */
[----:B--2---:R-:W0:Y:S02]  /*2320*/  I2F.U64 R0, R4 ;  /* 0x0000000400007312 */ /* 0x004e240000301000 */
[----:B0-----:R-:W-:-:S04]  /*2330*/  F2FP.BF16.F32.PACK_AB R0, RZ, R0 ;  /* 0x00000000ff00723e */ /* 0x001fc800000010ff */
[----:B------:R-:W-:Y:S01]  /*2340*/  PRMT R18, R0, 0x7610, R18 ;  /* 0x0000761000127816 */ /* 0x000fe20000000012 */
[----:B------:R-:W-:Y:S06]  /*2350*/  BRA `(.L_x_327) ;  /* 0x0000000000107947 */ /* 0x000fec0003800000 */
.L_x_350:
[----:B------:R-:W2:Y:S02]  /*2360*/  LDG.E R4, desc[UR36][R4.64] ;  /* 0x0000002404047981 */ /* 0x000ea4000c1e1900 */
[----:B--2---:R-:W-:-:S04]  /*2370*/  I2FP.F32.U32 R0, R4 ;  /* 0x0000000400007245 */ /* 0x004fc80000201000 */
[----:B------:R-:W-:-:S04]  /*2380*/  F2FP.BF16.F32.PACK_AB R0, RZ, R0 ;  /* 0x00000000ff00723e */ /* 0x000fc800000010ff */
[----:B------:R-:W-:-:S07]  /*2390*/  PRMT R18, R0, 0x7610, R18 ;  /* 0x0000761000127816 */ /* 0x000fce0000000012 */
.L_x_327:
[----:B------:R-:W-:-:S07]  /*23a0*/  VIADD R17, R17, 0x80 ;  /* 0x0000008011117836 */ /* 0x000fce0000000000 */
.L_x_321:
[----:B------:R-:W-:Y:S05]  /*23b0*/  BSYNC.RECONVERGENT B6 ;  /* 0x0000000000067941 */ /* 0x000fea0003800200 */
.L_x_320:
        /* <DEDUP_REMOVED lines=26> */
.L_x_360:
[----:B------:R-:W2:Y:S02]  /*2560*/  LDG.E.U8 R4, desc[UR36][R4.64] ;  /* 0x0000002404047981 */ /* 0x000ea4000c1e1100 */
[----:B--2---:R-:W-:-:S04]  /*2570*/  I2FP.F32.U32 R0, R4 ;  /* 0x0000000400007245 */ /* 0x004fc80000201000 */
[----:B------:R-:W-:-:S04]  /*2580*/  F2FP.BF16.F32.PACK_AB R0, RZ, R0 ;  /* 0x00000000ff00723e */ /* 0x000fc800000010ff */
[----:B------:R-:W-:Y:S01]  /*2590*/  PRMT R24, R0, 0x7610, R24 ;  /* 0x0000761000187816 */ /* 0x000fe20000000018 */
[----:B------:R-:W-:Y:S06]  /*25a0*/  BRA `(.L_x_362) ;  /* 0x0000000c00e47947 */ /* 0x000fec0003800000 */
.L_x_359:
        /* <DEDUP_REMOVED lines=11> */
.L_x_364:
[----:B------:R-:W2:Y:S02]  /*2660*/  LDG.E R4, desc[UR36][R4.64] ;  /* 0x0000002404047981 */ /* 0x000ea4000c1e1900 */
[----:B--2---:R-:W-:-:S04]  /*2670*/  I2FP.F32.S32 R0, R4 ;  /* 0x0000000400007245 */ /* 0x004fc80000201400 */
[----:B------:R-:W-:-:S04]  /*2680*/  F2FP.BF16.F32.PACK_AB R0, RZ, R0 ;  /* 0x00000000ff00723e */ /* 0x000fc800000010ff */
[----:B------:R-:W-:Y:S01]  /*2690*/  PRMT R24, R0, 0x7610, R24 ;  /* 0x0000761000187816 */ /* 0x000fe20000000018 */
[----:B------:R-:W-:Y:S06]  /*26a0*/  BRA `(.L_x_362) ;  /* 0x0000000c00a47947 */ /* 0x000fec0003800000 */
.L_x_363:
[----:B------:R-:W2:Y:S02]  /*26b0*/  LDG.E.U16 R4, desc[UR36][R4.64] ;  /* 0x0000002404047981 */ /* 0x000ea4000c1e1500 */
[----:B--2---:R-:W0:Y:S02]  /*26c0*/  I2F.S16 R0, R4 ;  /* 0x0000000400007306 */ /* 0x004e240000101400 */
[----:B0-----:R-:W-:-:S04]  /*26d0*/  F2FP.BF16.F32.PACK_AB R0, RZ, R0 ;  /* 0x00000000ff00723e */ /* 0x001fc800000010ff */
[----:B------:R-:W-:Y:S01]  /*26e0*/  PRMT R24, R0, 0x7610, R24 ;  /* 0x0000761000187816 */ /* 0x000fe20000000018 */
[----:B------:R-:W-:Y:S06]  /*26f0*/  BRA `(.L_x_362) ;  /* 0x0000000c00907947 */ /* 0x000fec0003800000 */
.L_x_358:
        /* <DEDUP_REMOVED lines=9> */
.L_x_366:
[----:B------:R-:W2:Y:S02]  /*2790*/  LDG.E.U16 R0, desc[UR36][R4.64] ;  /* 0x0000002404007981 */ /* 0x000ea4000c1e1500 */
[----:B--2---:R-:W-:-:S05]  /*27a0*/  HADD2.F32 R0, -RZ, R0.H0_H0 ;  /* 0x20000000ff007230 */ /* 0x004fca0000004100 */
[----:B------:R-:W-:-:S04]  /*27b0*/  F2FP.BF16.F32.PACK_AB R0, RZ, R0 ;  /* 0x00000000ff00723e */ /* 0x000fc800000010ff */
[----:B------:R-:W-:Y:S01]  /*27c0*/  PRMT R24, R0, 0x7610, R24 ;  /* 0x0000761000187816 */ /* 0x000fe20000000018 */
[----:B------:R-:W-:Y:S06]  /*27d0*/  BRA `(.L_x_362) ;  /* 0x0000000c00587947 */ /* 0x000fec0003800000 */
.L_x_365:
        /* <DEDUP_REMOVED lines=9> */
.L_x_368:
[----:B------:R-:W2:Y:S02]  /*2870*/  LDG.E.U16 R4, desc[UR36][R4.64] ;  /* 0x0000002404047981 */ /* 0x000ea4000c1e1500 */
[----:B--2---:R-:W-:-:S05]  /*2880*/  HADD2.F32 R0, -RZ, R4.H0_H0 ;  /* 0x20000004ff007230 */ /* 0x004fca0000004100 */
[----:B------:R-:W-:-:S04]  /*2890*/  F2FP.BF16.F32.PACK_AB R0, RZ, R0 ;  /* 0x00000000ff00723e */ /* 0x000fc800000010ff */
[----:B------:R-:W-:Y:S01]  /*28a0*/  PRMT R24, R0, 0x7610, R24 ;  /* 0x0000761000187816 */ /* 0x000fe20000000018 */
[----:B------:R-:W-:Y:S06]  /*28b0*/  BRA `(.L_x_362) ;  /* 0x0000000c00207947 */ /* 0x000fec0003800000 */
.L_x_367:
        /* <DEDUP_REMOVED lines=13> */
.L_x_357:
        /* <DEDUP_REMOVED lines=14> */
.L_x_371:
        /* <DEDUP_REMOVED lines=13> */
.L_x_370:
        /* <DEDUP_REMOVED lines=27> */
.L_x_373:
        /* <DEDUP_REMOVED lines=15> */
.L_x_372:
[----:B------:R0:W5:Y:S01]  /*2de0*/  LDG.E.U16 R24, desc[UR36][R4.64] ;  /* 0x0000002404187981 */ /* 0x000162000c1e1500 */
[----:B------:R-:W-:Y:S05]  /*2df0*/  BRA `(.L_x_362) ;  /* 0x0000000400d07947 */ /* 0x000fea0003800000 */
.L_x_369:
        /* <DEDUP_REMOVED lines=13> */
.L_x_376:
        /* <DEDUP_REMOVED lines=21> */
.L_x_380:
[----:B------:R-:W-:Y:S05]  /*3020*/  BSYNC.RECONVERGENT B1 ;  /* 0x0000000000017941 */ /* 0x000fea0003800200 */
.L_x_379:
[----:B------:R-:W-:Y:S01]  /*3030*/  IMAD.SHL.U32 R0, R0, 0x100000, RZ ;  /* 0x0010000000007824 */ /* 0x000fe200078e00ff */
[----:B------:R-:W-:-:S04]  /*3040*/  LEA R3, R3, 0x3b800000, 0x17 ;  /* 0x3b80000003037811 */ /* 0x000fc800078eb8ff */
[----:B------:R-:W-:-:S07]  /*3050*/  LOP3.LUT R0, R3, R0, R7, 0xfe, !PT ;  /* 0x0000000003007212 */ /* 0x000fce00078efe07 */
.L_x_378:
[----:B------:R-:W-:Y:S05]  /*3060*/  BSYNC.RECONVERGENT B0 ;  /* 0x0000000000007941 */ /* 0x000fea0003800200 */
.L_x_377:
[----:B------:R-:W-:-:S04]  /*3070*/  F2FP.BF16.F32.PACK_AB R0, RZ, R0 ;  /* 0x00000000ff00723e */ /* 0x000fc800000010ff */
[----:B------:R-:W-:Y:S01]  /*3080*/  PRMT R24, R0, 0x7610, R24 ;  /* 0x0000761000187816 */ /* 0x000fe20000000018 */
[----:B------:R-:W-:Y:S06]  /*3090*/  BRA `(.L_x_362) ;  /* 0x0000000400287947 */ /* 0x000fec0003800000 */
.L_x_375:
        /* <DEDUP_REMOVED lines=21> */
.L_x_384:
[----:B------:R-:W-:Y:S05]  /*31f0*/  BSYNC.RECONVERGENT B1 ;  /* 0x0000000000017941 */ /* 0x000fea0003800200 */
.L_x_383:
[----:B------:R-:W-:Y:S01]  /*3200*/  IMAD.SHL.U32 R0, R0, 0x200000, RZ ;  /* 0x0020000000007824 */ /* 0x000fe200078e00ff */
[----:B------:R-:W-:-:S04]  /*3210*/  LEA R3, R3, 0x37800000, 0x17 ;  /* 0x3780000003037811 */ /* 0x000fc800078eb8ff */
[----:B------:R-:W-:-:S07]  /*3220*/  LOP3.LUT R0, R3, R0, R7, 0xfe, !PT ;  /* 0x0000000003007212 */ /* 0x000fce00078efe07 */
.L_x_382:
[----:B------:R-:W-:Y:S05]  /*3230*/  BSYNC.RECONVERGENT B0 ;  /* 0x0000000000007941 */ /* 0x000fea0003800200 */
.L_x_381:
[----:B------:R-:W-:-:S04]  /*3240*/  F2FP.BF16.F32.PACK_AB R0, RZ, R0 ;  /* 0x00000000ff00723e */ /* 0x000fc800000010ff */
[----:B------:R-:W-:Y:S01]  /*3250*/  PRMT R24, R0, 0x7610, R24 ;  /* 0x0000761000187816 */ /* 0x000fe20000000018 */
[----:B------:R-:W-:Y:S06]  /*3260*/  BRA `(.L_x_362) ;  /* 0x0000000000b47947 */ /* 0x000fec0003800000 */
.L_x_374:
        /* <DEDUP_REMOVED lines=14> */
.L_x_388:
[----:B------:R-:W-:Y:S05]  /*3350*/  BSYNC.RECONVERGENT B0 ;  /* 0x0000000000007941 */ /* 0x000fea0003800200 */
.L_x_387:
[----:B------:R-:W-:-:S04]  /*3360*/  F2FP.BF16.F32.PACK_AB R0, RZ, R0 ;  /* 0x00000000ff00723e */ /* 0x000fc800000010ff */
[----:B------:R-:W-:Y:S01]  /*3370*/  PRMT R24, R0, 0x7610, R24 ;  /* 0x0000761000187816 */ /* 0x000fe20000000018 */
[----:B------:R-:W-:Y:S06]  /*3380*/  BRA `(.L_x_362) ;  /* 0x00000000006c7947 */ /* 0x000fec0003800000 */
.L_x_361:
        /* <DEDUP_REMOVED lines=16> */
.L_x_389:
[----:B------:R-:W-:Y:S01]  /*3490*/  PRMT R24, RZ, 0x7610, R24 ;  /* 0x00007610ff187816 */ /* 0x000fe20000000018 */
[----:B------:R-:W-:Y:S06]  /*34a0*/  BRA `(.L_x_362) ;  /* 0x0000000000247947 */ /* 0x000fec0003800000 */
.L_x_386:
[----:B------:R-:W2:Y:S02]  /*34b0*/  LDG.E.64 R4, desc[UR36][R4.64] ;  /* 0x0000002404047981 */ /* 0x000ea4000c1e1b00 */
[----:B--2---:R-:W0:Y:S02]  /*34c0*/  I2F.U64 R0, R4 ;  /* 0x0000000400007312 */ /* 0x004e240000301000 */
[----:B0-----:R-:W-:-:S04]  /*34d0*/  F2FP.BF16.F32.PACK_AB R0, RZ, R0 ;  /* 0x00000000ff00723e */ /* 0x001fc800000010ff */
[----:B------:R-:W-:Y:S01]  /*34e0*/  PRMT R24, R0, 0x7610, R24 ;  /* 0x0000761000187816 */ /* 0x000fe20000000018 */
[----:B------:R-:W-:Y:S06]  /*34f0*/  BRA `(.L_x_362) ;  /* 0x0000000000107947 */ /* 0x000fec0003800000 */
.L_x_385:
[----:B------:R-:W2:Y:S02]  /*3500*/  LDG.E R4, desc[UR36][R4.64] ;  /* 0x0000002404047981 */ /* 0x000ea4000c1e1900 */
[----:B--2---:R-:W-:-:S04]  /*3510*/  I2FP.F32.U32 R0, R4 ;  /* 0x0000000400007245 */ /* 0x004fc80000201000 */
[----:B------:R-:W-:-:S04]  /*3520*/  F2FP.BF16.F32.PACK_AB R0, RZ, R0 ;  /* 0x00000000ff00723e */ /* 0x000fc800000010ff */
[----:B------:R-:W-:-:S07]  /*3530*/  PRMT R24, R0, 0x7610, R24 ;  /* 0x0000761000187816 */ /* 0x000fce0000000018 */
.L_x_362:
[----:B------:R-:W-:-:S07]  /*3540*/  VIADD R17, R17, 0x80 ;  /* 0x0000008011117836 */ /* 0x000fce0000000000 */
.L_x_356:
[----:B------:R-:W-:Y:S05]  /*3550*/  BSYNC.RECONVERGENT B6 ;  /* 0x0000000000067941 */ /* 0x000fea0003800200 */
.L_x_355:
        /* <DEDUP_REMOVED lines=25> */
.L_x_395:
[----:B------:R-:W2:Y:S02]  /*36f0*/  LDG.E.U8 R4, desc[UR36][R4.64] ;  /* 0x0000002404047981 */ /* 0x000ea4000c1e1100 */
[----:B--2---:R-:W-:-:S04]  /*3700*/  I2FP.F32.U32 R0, R4 ;  /* 0x0000000400007245 */ /* 0x004fc80000201000 */
[----:B------:R-:W-:Y:S01]  /*3710*/  F2FP.BF16.F32.PACK_AB R0, RZ, R0 ;  /* 0x00000000ff00723e */ /* 0x000fe200000010ff */
[----:B------:R-:W-:Y:S06]  /*3720*/  BRA `(.L_x_391) ;  /* 0x0000000c00a87947 */ /* 0x000fec0003800000 */
.L_x_394:
        /* <DEDUP_REMOVED lines=10> */
.L_x_398:
[----:B------:R-:W2:Y:S02]  /*37d0*/  LDG.E R4, desc[UR36][R4.64] ;  /* 0x0000002404047981 */ /* 0x000ea4000c1e1900 */
[----:B--2---:R-:W-:-:S04]  /*37e0*/  I2FP.F32.S32 R0, R4 ;  /* 0x0000000400007245 */ /* 0x004fc80000201400 */
[----:B------:R-:W-:Y:S01]  /*37f0*/  F2FP.BF16.F32.PACK_AB R0, RZ, R0 ;  /* 0x00000000ff00723e */ /* 0x000fe200000010ff */
[----:B------:R-:W-:Y:S06]  /*3800*/  BRA `(.L_x_391) ;  /* 0x0000000c00707947 */ /* 0x000fec0003800000 */
.L_x_397:
[----:B------:R-:W2:Y:S02]  /*3810*/  LDG.E.U16 R4, desc[UR36][R4.64] ;  /* 0x0000002404047981 */ /* 0x000ea4000c1e1500 */
[----:B--2---:R-:W0:Y:S02]  /*3820*/  I2F.S16 R0, R4 ;  /* 0x0000000400007306 */ /* 0x004e240000101400 */
[----:B0-----:R-:W-:Y:S01]  /*3830*/  F2FP.BF16.F32.PACK_AB R0, RZ, R0 ;  /* 0x00000000ff00723e */ /* 0x001fe200000010ff */
[----:B------:R-:W-:Y:S06]  /*3840*/  BRA `(.L_x_391) ;  /* 0x0000000c00607947 */ /* 0x000fec0003800000 */
.L_x_393:
        /* <DEDUP_REMOVED lines=9> */
.L_x_400:
[----:B------:R-:W2:Y:S02]  /*38e0*/  LDG.E.U16 R0, desc[UR36][R4.64] ;  /* 0x0000002404007981 */ /* 0x000ea4000c1e1500 */
[----:B--2---:R-:W-:-:S05]  /*38f0*/  HADD2.F32 R0, -RZ, R0.H0_H0 ;  /* 0x20000000ff007230 */ /* 0x004fca0000004100 */
[----:B------:R-:W-:Y:S01]  /*3900*/  F2FP.BF16.F32.PACK_AB R0, RZ, R0 ;  /* 0x00000000ff00723e */ /* 0x000fe200000010ff */
[----:B------:R-:W-:Y:S06]  /*3910*/  BRA `(.L_x_391) ;  /* 0x0000000c002c7947 */ /* 0x000fec0003800000 */
.L_x_399:
        /* <DEDUP_REMOVED lines=9> */
.L_x_402:
[----:B------:R-:W2:Y:S02]  /*39b0*/  LDG.E.U16 R4, desc[UR36][R4.64] ;  /* 0x0000002404047981 */ /* 0x000ea4000c1e1500 */
[----:B--2---:R-:W-:-:S05]  /*39c0*/  HADD2.F32 R0, -RZ, R4.H0_H0 ;  /* 0x20000004ff007230 */ /* 0x004fca0000004100 */
[----:B------:R-:W-:Y:S01]  /*39d0*/  F2FP.BF16.F32.PACK_AB R0, RZ, R0 ;  /* 0x00000000ff00723e */ /* 0x000fe200000010ff */
[----:B------:R-:W-:Y:S06]  /*39e0*/  BRA `(.L_x_391) ;  /* 0x0000000800f87947 */ /* 0x000fec0003800000 */
.L_x_401:
        /* <DEDUP_REMOVED lines=12> */
.L_x_392:
        /* <DEDUP_REMOVED lines=13> */
.L_x_405:
        /* <DEDUP_REMOVED lines=12> */
.L_x_404:
        /* <DEDUP_REMOVED lines=27> */
.L_x_407:
        /* <DEDUP_REMOVED lines=12> */
[----:B------:R-:W-:Y:S01]  /*3eb0*/  F2FP.BF16.F32.PACK_AB R0, RZ, R0 ;  /* 0x00000000ff00723e */ /* 0x000fe200000010ff */
[----:B------:R-:W-:Y:S06]  /*3ec0*/  BRA `(.L_x_391) ;  /* 0x0000000400c07947 */ /* 0x000fec0003800000 */
.L_x_406:
[----:B------:R1:W5:Y:S01]  /*3ed0*/  LDG.E.U16 R0, desc[UR36][R4.64] ;  /* 0x0000002404007981 */ /* 0x000362000c1e1500 */
[----:B------:R-:W-:Y:S05]  /*3ee0*/  BRA `(.L_x_391) ;  /* 0x0000000400b87947 */ /* 0x000fea0003800000 */
.L_x_403:
        /* <DEDUP_REMOVED lines=12> */
.L_x_410:
        /* <DEDUP_REMOVED lines=21> */
.L_x_414:
[----:B------:R-:W-:Y:S05]  /*4100*/  BSYNC.RECONVERGENT B1 ;  /* 0x0000000000017941 */ /* 0x000fea0003800200 */
.L_x_413:
[----:B------:R-:W-:Y:S01]  /*4110*/  IMAD.SHL.U32 R0, R0, 0x100000, RZ ;  /* 0x0010000000007824 */ /* 0x000fe200078e00ff */
[----:B------:R-:W-:-:S04]  /*4120*/  LEA R3, R3, 0x3b800000, 0x17 ;  /* 0x3b80000003037811 */ /* 0x000fc800078eb8ff */
[----:B------:R-:W-:-:S07]  /*4130*/  LOP3.LUT R0, R3, R0, R7, 0xfe, !PT ;  /* 0x0000000003007212 */ /* 0x000fce00078efe07 */
.L_x_412:
[----:B------:R-:W-:Y:S05]  /*4140*/  BSYNC.RECONVERGENT B0 ;  /* 0x0000000000007941 */ /* 0x000fea0003800200 */
.L_x_411:
[----:B------:R-:W-:Y:S01]  /*4150*/  F2FP.BF16.F32.PACK_AB R0, RZ, R0 ;  /* 0x00000000ff00723e */ /* 0x000fe200000010ff */
[----:B------:R-:W-:Y:S06]  /*4160*/  BRA `(.L_x_391) ;  /* 0x0000000400187947 */ /* 0x000fec0003800000 */
.L_x_409:
        /* <DEDUP_REMOVED lines=21> */
.L_x_418:
[----:B------:R-:W-:Y:S05]  /*42c0*/  BSYNC.RECONVERGENT B1 ;  /* 0x0000000000017941 */ /* 0x000fea0003800200 */
.L_x_417:
[----:B------:R-:W-:Y:S01]  /*42d0*/  IMAD.SHL.U32 R0, R0, 0x200000, RZ ;  /* 0x0020000000007824 */ /* 0x000fe200078e00ff */
[----:B------:R-:W-:-:S04]  /*42e0*/  LEA R3, R3, 0x37800000, 0x17 ;  /* 0x3780000003037811 */ /* 0x000fc800078eb8ff */
[----:B------:R-:W-:-:S07]  /*42f0*/  LOP3.LUT R0, R3, R0, R7, 0xfe, !PT ;  /* 0x0000000003007212 */ /* 0x000fce00078efe07 */
.L_x_416:
[----:B------:R-:W-:Y:S05]  /*4300*/  BSYNC.RECONVERGENT B0 ;  /* 0x0000000000007941 */ /* 0x000fea0003800200 */
.L_x_415:
[----:B------:R-:W-:Y:S01]  /*4310*/  F2FP.BF16.F32.PACK_AB R0, RZ, R0 ;  /* 0x00000000ff00723e */ /* 0x000fe200000010ff */
[----:B------:R-:W-:Y:S06]  /*4320*/  BRA `(.L_x_391) ;  /* 0x0000000000a87947 */ /* 0x000fec0003800000 */
.L_x_408:
        /* <DEDUP_REMOVED lines=14> */
.L_x_422:
[----:B------:R-:W-:Y:S05]  /*4410*/  BSYNC.RECONVERGENT B0 ;  /* 0x0000000000007941 */ /* 0x000fea0003800200 */
.L_x_421:
[----:B------:R-:W-:Y:S01]  /*4420*/  F2FP.BF16.F32.PACK_AB R0, RZ, R0 ;  /* 0x00000000ff00723e */ /* 0x000fe200000010ff */
[----:B------:R-:W-:Y:S06]  /*4430*/  BRA `(.L_x_391) ;  /* 0x0000000000647947 */ /* 0x000fec0003800000 */
.L_x_396:
        /* <DEDUP_REMOVED lines=16> */
.L_x_423:
[----:B------:R-:W-:Y:S01]  /*4540*/  PRMT R0, RZ, 0x7610, R0 ;  /* 0x00007610ff007816 */ /* 0x000fe20000000000 */
[----:B------:R-:W-:Y:S06]  /*4550*/  BRA `(.L_x_391) ;  /* 0x00000000001c7947 */ /* 0x000fec0003800000 */
.L_x_420:
[----:B------:R-:W2:Y:S02]  /*4560*/  LDG.E.64 R4, desc[UR36][R4.64] ;  /* 0x0000002404047981 */ /* 0x000ea4000c1e1b00 */
[----:B--2---:R-:W0:Y:S02]  /*4570*/  I2F.U64 R0, R4 ;  /* 0x0000000400007312 */ /* 0x004e240000301000 */
[----:B0-----:R-:W-:Y:S01]  /*4580*/  F2FP.BF16.F32.PACK_AB R0, RZ, R0 ;  /* 0x00000000ff00723e */ /* 0x001fe200000010ff */
[----:B------:R-:W-:Y:S06]  /*4590*/  BRA `(.L_x_391) ;  /* 0x00000000000c7947 */ /* 0x000fec0003800000 */
.L_x_419:
[----:B------:R-:W2:Y:S02]  /*45a0*/  LDG.E R4, desc[UR36][R4.64] ;  /* 0x0000002404047981 */ /* 0x000ea4000c1e1900 */
[----:B--2---:R-:W-:-:S04]  /*45b0*/  I2FP.F32.U32 R0, R4 ;  /* 0x0000000400007245 */ /* 0x004fc80000201000 */
[----:B------:R-:W-:-:S07]  /*45c0*/  F2FP.BF16.F32.PACK_AB R0, RZ, R0 ;  /* 0x00000000ff00723e */ /* 0x000fce00000010ff */
.L_x_391:
[----:B------:R-:W-:Y:S05]  /*45d0*/  BSYNC.RECONVERGENT B6 ;  /* 0x0000000000067941 */ /* 0x000fea0003800200 */
.L_x_390:
[----:B------:R-:W2:Y:S01]  /*45e0*/  LDC.U8 R17, c[0x0][0x3a4] ;  /* 0x0000e900ff117b82 */ /* 0x000ea20000000000 */
[CC--:B------:R-:W-:Y:S01]  /*45f0*/  ISETP.GE.AND P1, PT, R25.reuse, R16.reuse, PT ;  /* 0x000000101900720c */ /* 0x0c0fe20003f26270 */
[C---:B------:R-:W-:Y:S01]  /*4600*/  VIADD R3, R25.reuse, 0x100 ;  /* 0x0000010019037836 */ /* 0x040fe20000000000 */
[----:B------:R-:W-:Y:S01]  /*4610*/  BSSY.RECONVERGENT B0, `(.L_x_424) ;  /* 0x0000019000007945 */ /* 0x000fe20003800200 */
[C---:B01----:R-:W-:Y:S02]  /*4620*/  VIADD R5, R25.reuse, 0x180 ;  /* 0x0000018019057836 */ /* 0x043fe40000000000 */
[----:B------:R-:W-:Y:S01]  /*4630*/  VIADD R23, R25, 0x80 ;  /* 0x0000008019177836 */ /* 0x000fe20000000000 */
[-C--:B------:R-:W-:Y:S02]  /*4640*/  ISETP.GE.AND P2, PT, R3, R16.reuse, PT ;  /* 0x000000100300720c */ /* 0x080fe40003f46270 */
[-C--:B------:R-:W-:Y:S02]  /*4650*/  ISETP.GE.AND P0, PT, R5, R16.reuse, PT ;  /* 0x000000100500720c */ /* 0x080fe40003f06270 */
[----:B------:R-:W-:-:S03]  /*4660*/  ISETP.GE.AND P4, PT, R23, R16, PT ;  /* 0x000000101700720c */ /* 0x000fc60003f86270 */
[----:B------:R-:W-:Y:S10]  /*4670*/  @P1 BRA `(.L_x_425) ;  /* 0x0000000000481947 */ /* 0x000ff40003800000 */
[----:B-----5:R-:W-:Y:S02]  /*4680*/  IMAD.U32 R19, R19, 0x10000, RZ ;  /* 0x0001000013137824 */ /* 0x020fe400078e00ff */
[----:B------:R-:W-:Y:S02]  /*4690*/  IMAD.MOV.U32 R4, RZ, RZ, 0x42fc0000 ;  /* 0x42fc0000ff047424 */ /* 0x000fe400078e00ff */
[----:B------:R-:W-:-:S06]  /*46a0*/  FMUL.FTZ R3, |R19|, 1.4426950216293334961 ;  /* 0x3fb8aa3b13037820 */ /* 0x000fcc0000410200 */
        /* <DEDUP_REMOVED lines=13> */
[----:B------:R-:W-:-:S06]  /*4780*/  FFMA.FTZ R3, R4, 2, R3 ;  /* 0x4000000004037823 */ /* 0x000fcc0000010003 */
[----:B------:R-:W0:Y:S02]  /*4790*/  F2F.BF16.F32 R3, R3 ;  /* 0x0000000300037304 */ /* 0x000e240000202000 */
.L_x_425:
[----:B------:R-:W-:Y:S05]  /*47a0*/  BSYNC.RECONVERGENT B0 ;  /* 0x0000000000007941 */ /* 0x000fea0003800200 */
.L_x_424:
[----:B------:R-:W-:Y:S04]  /*47b0*/  BSSY.RECONVERGENT B0, `(.L_x_426) ;  /* 0x0000014000007945 */ /* 0x000fe80003800200 */
[----:B------:R-:W-:Y:S05]  /*47c0*/  @P4 BRA `(.L_x_427) ;  /* 0x0000000000484947 */ /* 0x000fea0003800000 */
[----:B-----5:R-:W-:Y:S02]  /*47d0*/  IMAD.U32 R18, R18, 0x10000, RZ ;  /* 0x0001000012127824 */ /* 0x020fe400078e00ff */
[----:B------:R-:W-:Y:S02]  /*47e0*/  IMAD.MOV.U32 R5, RZ, RZ, 0x42fc0000 ;  /* 0x42fc0000ff057424 */ /* 0x000fe400078e00ff */
[----:B------:R-:W-:-:S06]  /*47f0*/  FMUL.FTZ R4, |R18|, 1.4426950216293334961 ;  /* 0x3fb8aa3b12047820 */ /* 0x000fcc0000410200 */
[----:B------:R-:W1:Y:S02]  /*4800*/  FRND.TRUNC R4, R4 ;  /* 0x0000000400047307 */ /* 0x000e64000020d000 */
[----:B-1----:R-:W-:Y:S02]  /*4810*/  FSETP.GT.FTZ.AND P3, PT, |R4|, 126, PT ;  /* 0x42fc00000400780b */ /* 0x002fe40003f74200 */
[----:B------:R-:W-:-:S04]  /*4820*/  LOP3.LUT R5, R5, 0x80000000, R4, 0xb8, !PT ;  /* 0x8000000005057812 */ /* 0x000fc800078eb804 */
[----:B------:R-:W-:-:S05]  /*4830*/  FSEL R5, R5, R4, P3 ;  /* 0x0000000405057208 */ /* 0x000fca0001800000 */
[----:B------:R-:W-:-:S04]  /*4840*/  FFMA.FTZ R18, R5, -0.69314718246459960938, |R18| ;  /* 0xbf31721805127823 */ /* 0x000fc80000010412 */
[C---:B------:R-:W-:Y:S01]  /*4850*/  FFMA.FTZ R18, R5.reuse, 1.9046542121259335545e-09, R18 ;  /* 0x3102e30805127823 */ /* 0x040fe20000010012 */
[----:B------:R-:W-:-:S03]  /*4860*/  FADD.FTZ R5, R5, 12583037 ;  /* 0x4b40007d05057421 */ /* 0x000fc60000010000 */
[----:B------:R-:W-:Y:S01]  /*4870*/  FMUL.FTZ R18, R18, 1.4426950216293334961 ;  /* 0x3fb8aa3b12127820 */ /* 0x000fe20000410000 */
[----:B------:R-:W-:-:S05]  /*4880*/  IMAD.SHL.U32 R5, R5, 0x800000, RZ ;  /* 0x0080000005057824 */ /* 0x000fca00078e00ff */
[----:B------:R-:W1:Y:S02]  /*4890*/  MUFU.EX2 R18, R18 ;  /* 0x0000001200127308 */ /* 0x000e640000000800 */
[----:B-1----:R-:W-:-:S04]  /*48a0*/  FMUL.FTZ R5, R5, R18 ;  /* 0x0000001205057220 */ /* 0x002fc80000410000 */
[----:B------:R-:W1:Y:S02]  /*48b0*/  MUFU.RCP R4, R5 ;  /* 0x0000000500047308 */ /* 0x000e640000001000 */
[----:B-1----:R-:W-:-:S04]  /*48c0*/  FMUL.FTZ R4, R4, 0.125 ;  /* 0x3e00000004047820 */ /* 0x002fc80000410000 */
[----:B------:R-:W-:-:S04]  /*48d0*/  FFMA.FTZ R4, R5, 2, R4 ;  /* 0x4000000005047823 */ /* 0x000fc80000010004 */
[----:B------:R1:W3:Y:S03]  /*48e0*/  F2F.BF16.F32 R22, R4 ;  /* 0x0000000400167304 */ /* 0x0002e60000202000 */
.L_x_427:
[----:B------:R-:W-:Y:S05]  /*48f0*/  BSYNC.RECONVERGENT B0 ;  /* 0x0000000000007941 */ /* 0x000fea0003800200 */
.L_x_426:
[----:B------:R-:W-:Y:S04]  /*4900*/  BSSY.RECONVERGENT B0, `(.L_x_428) ;  /* 0x0000014000007945 */ /* 0x000fe80003800200 */
[----:B------:R-:W-:Y:S05]  /*4910*/  @P2 BRA `(.L_x_429) ;  /* 0x0000000000482947 */ /* 0x000fea0003800000 */
[----:B-----5:R-:W-:Y:S02]  /*4920*/  IMAD.U32 R24, R24, 0x10000, RZ ;  /* 0x0001000018187824 */ /* 0x020fe400078e00ff */
[----:B------:R-:W-:Y:S02]  /*4930*/  IMAD.MOV.U32 R5, RZ, RZ, 0x42fc0000 ;  /* 0x42fc0000ff057424 */ /* 0x000fe400078e00ff */
[----:B-1----:R-:W-:-:S06]  /*4940*/  FMUL.FTZ R4, |R24|, 1.4426950216293334961 ;  /* 0x3fb8aa3b18047820 */ /* 0x002fcc0000410200 */
        /* <DEDUP_REMOVED lines=14> */
[----:B------:R4:W1:Y:S03]  /*4a30*/  F2F.BF16.F32 R18, R4 ;  /* 0x0000000400127304 */ /* 0x0008660000202000 */
.L_x_429:
[----:B------:R-:W-:Y:S05]  /*4a40*/  BSYNC.RECONVERGENT B0 ;  /* 0x0000000000007941 */ /* 0x000fea0003800200 */
.L_x_428:
[----:B------:R-:W-:Y:S04]  /*4a50*/  BSSY.RECONVERGENT B0, `(.L_x_430) ;  /* 0x0000014000007945 */ /* 0x000fe80003800200 */
[----:B------:R-:W-:Y:S05]  /*4a60*/  @P0 BRA `(.L_x_431) ;  /* 0x0000000000480947 */ /* 0x000fea0003800000 */
[----:B-----5:R-:W-:Y:S02]  /*4a70*/  IMAD.U32 R0, R0, 0x10000, RZ ;  /* 0x0001000000007824 */ /* 0x020fe400078e00ff */
[----:B------:R-:W-:Y:S02]  /*4a80*/  IMAD.MOV.U32 R5, RZ, RZ, 0x42fc0000 ;  /* 0x42fc0000ff057424 */ /* 0x000fe400078e00ff */
[----:B-1--4-:R-:W-:-:S06]  /*4a90*/  FMUL.FTZ R4, |R0|, 1.4426950216293334961 ;  /* 0x3fb8aa3b00047820 */ /* 0x012fcc0000410200 */
        /* <DEDUP_REMOVED lines=14> */
[----:B------:R1:W4:Y:S03]  /*4b80*/  F2F.BF16.F32 R19, R4 ;  /* 0x0000000400137304 */ /* 0x0003260000202000 */
.L_x_431:
[----:B------:R-:W-:Y:S05]  /*4b90*/  BSYNC.RECONVERGENT B0 ;  /* 0x0000000000007941 */ /* 0x000fea0003800200 */
.L_x_430:
[----:B------:R-:W-:Y:S04]  /*4ba0*/  BSSY.RECONVERGENT B6, `(.L_x_432) ;  /* 0x000010e000067945 */ /* 0x000fe80003800200 */
[----:B------:R-:W-:Y:S05]  /*4bb0*/  @P1 BRA `(.L_x_433) ;  /* 0x0000001000301947 */ /* 0x000fea0003800000 */
[----:B------:R-:W0:Y:S01]  /*4bc0*/  LDCU UR4, c[0x0][0x3a8] ;  /* 0x00007500ff0477ac */ /* 0x000e220008000800 */
[----:B------:R-:W3:Y:S01]  /*4bd0*/  LDC.64 R8, c[0x0][0x388] ;  /* 0x0000e200ff087b82 */ /* 0x000ee20000000a00 */
[----:B-----5:R-:W-:Y:S01]  /*4be0*/  IMAD R0, R2, 0x200, R25 ;  /* 0x0000020002007824 */ /* 0x020fe200078e0219 */
[----:B-12-4-:R-:W-:-:S03]  /*4bf0*/  PRMT R4, R17, 0x9910, RZ ;  /* 0x0000991011047816 */ /* 0x016fc600000000ff */
[----:B0-----:R-:W-:Y:S02]  /*4c00*/  IMAD R5, R0, UR4, RZ ;  /* 0x0000000400057c24 */ /* 0x001fe4000f8e02ff */
[----:B------:R-:W-:-:S05]  /*4c10*/  IMAD.MOV.U32 R0, RZ, RZ, R4 ;  /* 0x000000ffff007224 */ /* 0x000fca00078e0004 */
[----:B------:R-:W-:Y:S02]  /*4c20*/  ISETP.GT.AND P0, PT, R0, 0x9, PT ;  /* 0x000000090000780c */ /* 0x000fe40003f04270 */
[----:B---3--:R-:W-:-:S05]  /*4c30*/  IADD3 R8, P1, PT, R5, R8, RZ ;  /* 0x0000000805087210 */ /* 0x008fca0007f3e0ff */
[----:B------:R-:W-:-:S06]  /*4c40*/  IMAD.X R9, RZ, RZ, R9, P1 ;  /* 0x000000ffff097224 */ /* 0x000fcc00008e0609 */
[----:B------:R-:W-:Y:S05]  /*4c50*/  @P0 BRA `(.L_x_434) ;  /* 0x0000000400340947 */ /* 0x000fea0003800000 */
[----:B------:R-:W-:-:S13]  /*4c60*/  ISETP.GT.AND P0, PT, R0, 0x4, PT ;  /* 0x000000040000780c */ /* 0x000fda0003f04270 */
[----:B------:R-:W-:Y:S05]  /*4c70*/  @P0 BRA `(.L_x_435) ;  /* 0x0000000000940947 */ /* 0x000fea0003800000 */
[----:B------:R-:W-:-:S13]  /*4c80*/  ISETP.GT.AND P0, PT, R0, 0x1, PT ;  /* 0x000000010000780c */ /* 0x000fda0003f04270 */
[----:B------:R-:W-:Y:S05]  /*4c90*/  @P0 BRA `(.L_x_436) ;  /* 0x0000000000380947 */ /* 0x000fea0003800000 */
[----:B------:R-:W-:-:S13]  /*4ca0*/  ISETP.NE.AND P0, PT, R17, RZ, PT ;  /* 0x000000ff1100720c */ /* 0x000fda0003f05270 */
[----:B------:R-:W-:Y:S05]  /*4cb0*/  @!P0 BRA `(.L_x_437) ;  /* 0x00000000001c8947 */ /* 0x000fea0003800000 */
[----:B------:R-:W-:-:S13]  /*4cc0*/  ISETP.NE.AND P0, PT, R0, 0x1, PT ;  /* 0x000000010000780c */ /* 0x000fda0003f05270 */
[----:B------:R-:W-:Y:S05]  /*4cd0*/  @P0 BRA `(.L_x_438) ;  /* 0x0000000c00380947 */ /* 0x000fea0003800000 */
[----:B------:R-:W-:Y:S02]  /*4ce0*/  IMAD.U32 R3, R3, 0x10000, RZ ;  /* 0x0001000003037824 */ /* 0x000fe400078e00ff */
[----:B------:R-:W-:-:S04]  /*4cf0*/  IMAD.MOV.U32 R25, RZ, RZ, R23 ;  /* 0x000000ffff197224 */ /* 0x000fc800078e0017 */
[----:B------:R-:W0:Y:S02]  /*4d00*/  F2I.FTZ.TRUNC.NTZ R3, R3 ;  /* 0x0000000300037305 */ /* 0x000e24000021f100 */
[----:B0-----:R0:W-:Y:S01]  /*4d10*/  STG.E.U8 desc[UR36][R8.64], R3 ;  /* 0x0000000308007986 */ /* 0x0011e2000c101124 */
[----:B------:R-:W-:Y:S05]  /*4d20*/  BRA `(.L_x_433) ;  /* 0x0000000c00d47947 */ /* 0x000fea0003800000 */
.L_x_437:
[----:B------:R-:W-:Y:S02]  /*4d30*/  IMAD.U32 R5, R3, 0x10000, RZ ;  /* 0x0001000003057824 */ /* 0x000fe400078e00ff */
[----:B------:R-:W-:-:S04]  /*4d40*/  IMAD.MOV.U32 R25, RZ, RZ, R23 ;  /* 0x000000ffff197224 */ /* 0x000fc800078e0017 */
[----:B------:R-:W0:Y:S02]  /*4d50*/  F2I.S64.TRUNC R4, R5 ;  /* 0x0000000500047311 */ /* 0x000e24000020d900 */
[----:B0-----:R0:W-:Y:S01]  /*4d60*/  STG.E.U8 desc[UR36][R8.64], R4 ;  /* 0x0000000408007986 */ /* 0x0011e2000c101124 */
[----:B------:R-:W-:Y:S05]  /*4d70*/  BRA `(.L_x_433) ;  /* 0x0000000c00c07947 */ /* 0x000fea0003800000 */
.L_x_436:
[----:B------:R-:W-:-:S13]  /*4d80*/  ISETP.NE.AND P0, PT, R0, 0x2, PT ;  /* 0x000000020000780c */ /* 0x000fda0003f05270 */
[----:B------:R-:W-:Y:S05]  /*4d90*/  @!P0 BRA `(.L_x_439) ;  /* 0x0000000000388947 */ /* 0x000fea0003800000 */
[----:B------:R-:W-:-:S13]  /*4da0*/  ISETP.NE.AND P0, PT, R0, 0x3, PT ;  /* 0x000000030000780c */ /* 0x000fda0003f05270 */
[----:B------:R-:W-:Y:S05]  /*4db0*/  @!P0 BRA `(.L_x_440) ;  /* 0x00000000001c8947 */ /* 0x000fea0003800000 */
[----:B------:R-:W-:-:S13]  /*4dc0*/  ISETP.NE.AND P0, PT, R0, 0x4, PT ;  /* 0x000000040000780c */ /* 0x000fda0003f05270 */
[----:B------:R-:W-:Y:S05]  /*4dd0*/  @P0 BRA `(.L_x_438) ;  /* 0x0000000800f80947 */ /* 0x000fea0003800000 */
[----:B------:R-:W-:Y:S02]  /*4de0*/  IMAD.U32 R4, R3, 0x10000, RZ ;  /* 0x0001000003047824 */ /* 0x000fe400078e00ff */
[----:B------:R-:W-:-:S04]  /*4df0*/  IMAD.MOV.U32 R25, RZ, RZ, R23 ;  /* 0x000000ffff197224 */ /* 0x000fc800078e0017 */
[----:B------:R-:W0:Y:S02]  /*4e00*/  F2I.S64.TRUNC R4, R4 ;  /* 0x0000000400047311 */ /* 0x000e24000020d900 */
[----:B0-----:R0:W-:Y:S01]  /*4e10*/  STG.E.64 desc[UR36][R8.64], R4 ;  /* 0x0000000408007986 */ /* 0x0011e2000c101b24 */
[----:B------:R-:W-:Y:S05]  /*4e20*/  BRA `(.L_x_433) ;  /* 0x0000000c00947947 */ /* 0x000fea0003800000 */
.L_x_440:
[----:B------:R-:W-:Y:S02]  /*4e30*/  IMAD.U32 R3, R3, 0x10000, RZ ;  /* 0x0001000003037824 */ /* 0x000fe400078e00ff */
[----:B------:R-:W-:-:S04]  /*4e40*/  IMAD.MOV.U32 R25, RZ, RZ, R23 ;  /* 0x000000ffff197224 */ /* 0x000fc800078e0017 */
[----:B------:R-:W0:Y:S02]  /*4e50*/  F2I.FTZ.TRUNC.NTZ R3, R3 ;  /* 0x0000000300037305 */ /* 0x000e24000021f100 */
[----:B0-----:R0:W-:Y:S01]  /*4e60*/  STG.E desc[UR36][R8.64], R3 ;  /* 0x0000000308007986 */ /* 0x0011e2000c101924 */
[----:B------:R-:W-:Y:S05]  /*4e70*/  BRA `(.L_x_433) ;  /* 0x0000000c00807947 */ /* 0x000fea0003800000 */
.L_x_439:
[----:B------:R-:W-:Y:S02]  /*4e80*/  IMAD.U32 R3, R3, 0x10000, RZ ;  /* 0x0001000003037824 */ /* 0x000fe400078e00ff */
[----:B------:R-:W-:-:S04]  /*4e90*/  IMAD.MOV.U32 R25, RZ, RZ, R23 ;  /* 0x000000ffff197224 */ /* 0x000fc800078e0017 */
[----:B------:R-:W0:Y:S02]  /*4ea0*/  F2I.FTZ.TRUNC.NTZ R3, R3 ;  /* 0x0000000300037305 */ /* 0x000e24000021f100 */
[----:B0-----:R0:W-:Y:S01]  /*4eb0*/  STG.E.U16 desc[UR36][R8.64], R3 ;  /* 0x0000000308007986 */ /* 0x0011e2000c101524 */
[----:B------:R-:W-:Y:S05]  /*4ec0*/  BRA `(.L_x_433) ;  /* 0x0000000c006c7947 */ /* 0x000fea0003800000 */
.L_x_435:
[----:B------:R-:W-:-:S13]  /*4ed0*/  ISETP.GT.AND P0, PT, R0, 0x6, PT ;  /* 0x000000060000780c */ /* 0x000fda0003f04270 */
[----:B------:R-:W-:Y:S05]  /*4ee0*/  @P0 BRA `(.L_x_441) ;  /* 0x0000000000340947 */ /* 0x000fea0003800000 */
[----:B------:R-:W-:-:S13]  /*4ef0*/  ISETP.NE.AND P0, PT, R0, 0x5, PT ;  /* 0x000000050000780c */ /* 0x000fda0003f05270 */
[----:B------:R-:W-:Y:S05]  /*4f00*/  @!P0 BRA `(.L_x_442) ;  /* 0x0000000000188947 */ /* 0x000fea0003800000 */
[----:B------:R-:W-:-:S13]  /*4f10*/  ISETP.NE.AND P0, PT, R0, 0x6, PT ;  /* 0x000000060000780c */ /* 0x000fda0003f05270 */
[----:B------:R-:W-:Y:S05]  /*4f20*/  @P0 BRA `(.L_x_438) ;  /* 0x0000000800a40947 */ /* 0x000fea0003800000 */
[----:B------:R-:W-:Y:S02]  /*4f30*/  IMAD.U32 R3, R3, 0x10000, RZ ;  /* 0x0001000003037824 */ /* 0x000fe400078e00ff */
[----:B------:R-:W-:-:S03]  /*4f40*/  IMAD.MOV.U32 R25, RZ, RZ, R23 ;  /* 0x000000ffff197224 */ /* 0x000fc600078e0017 */
[----:B------:R0:W-:Y:S01]  /*4f50*/  STG.E desc[UR36][R8.64], R3 ;  /* 0x0000000308007986 */ /* 0x0001e2000c101924 */
[----:B------:R-:W-:Y:S05]  /*4f60*/  BRA `(.L_x_433) ;  /* 0x0000000c00447947 */ /* 0x000fea0003800000 */
.L_x_442:
[----:B------:R-:W-:Y:S02]  /*4f70*/  IMAD.U32 R0, R3, 0x10000, RZ ;  /* 0x0001000003007824 */ /* 0x000fe400078e00ff */
[----:B------:R-:W-:-:S03]  /*4f80*/  IMAD.MOV.U32 R25, RZ, RZ, R23 ;  /* 0x000000ffff197224 */ /* 0x000fc600078e0017 */
[----:B------:R-:W-:-:S05]  /*4f90*/  F2FP.F16.F32.PACK_AB R0, RZ, R0 ;  /* 0x00000000ff00723e */ /* 0x000fca00000000ff */
[----:B------:R0:W-:Y:S01]  /*4fa0*/  STG.E.U16 desc[UR36][R8.64], R0 ;  /* 0x0000000008007986 */ /* 0x0001e2000c101524 */
[----:B------:R-:W-:Y:S05]  /*4fb0*/  BRA `(.L_x_433) ;  /* 0x0000000c00307947 */ /* 0x000fea0003800000 */
.L_x_441:
[----:B------:R-:W-:-:S13]  /*4fc0*/  ISETP.NE.AND P0, PT, R0, 0x7, PT ;  /* 0x000000070000780c */ /* 0x000fda0003f05270 */
[----:B------:R-:W-:Y:S05]  /*4fd0*/  @!P0 BRA `(.L_x_443) ;  /* 0x00000000003c8947 */ /* 0x000fea0003800000 */
[----:B------:R-:W-:-:S13]  /*4fe0*/  ISETP.NE.AND P0, PT, R0, 0x8, PT ;  /* 0x000000080000780c */ /* 0x000fda0003f05270 */
[----:B------:R-:W-:Y:S05]  /*4ff0*/  @!P0 BRA `(.L_x_444) ;  /* 0x00000000001c8947 */ /* 0x000fea0003800000 */
[----:B------:R-:W-:-:S13]  /*5000*/  ISETP.NE.AND P0, PT, R0, 0x9, PT ;  /* 0x000000090000780c */ /* 0x000fda0003f05270 */
[----:B------:R-:W-:Y:S05]  /*5010*/  @P0 BRA `(.L_x_438) ;  /* 0x0000000800680947 */ /* 0x000fea0003800000 */
[----:B------:R-:W-:Y:S02]  /*5020*/  IMAD.U32 R4, R3, 0x10000, RZ ;  /* 0x0001000003047824 */ /* 0x000fe400078e00ff */
[----:B------:R-:W-:Y:S02]  /*5030*/  IMAD.MOV.U32 R5, RZ, RZ, RZ ;  /* 0x000000ffff057224 */ /* 0x000fe400078e00ff */
[----:B------:R-:W-:-:S03]  /*5040*/  IMAD.MOV.U32 R25, RZ, RZ, R23 ;  /* 0x000000ffff197224 */ /* 0x000fc600078e0017 */
[----:B------:R0:W-:Y:S01]  /*5050*/  STG.E.64 desc[UR36][R8.64], R4 ;  /* 0x0000000408007986 */ /* 0x0001e2000c101b24 */
[----:B------:R-:W-:Y:S05]  /*5060*/  BRA `(.L_x_433) ;  /* 0x0000000c00047947 */ /* 0x000fea0003800000 */
.L_x_444:
[----:B------:R-:W-:Y:S02]  /*5070*/  IMAD.U32 R3, R3, 0x10000, RZ ;  /* 0x0001000003037824 */ /* 0x000fe400078e00ff */
[----:B------:R-:W-:-:S03]  /*5080*/  IMAD.MOV.U32 R25, RZ, RZ, R23 ;  /* 0x000000ffff197224 */ /* 0x000fc600078e0017 */
[----:B------:R-:W-:-:S04]  /*5090*/  F2FP.F16.F32.PACK_AB R3, RZ, R3 ;  /* 0x00000003ff03723e */ /* 0x000fc800000000ff */
[----:B------:R-:W-:-:S05]  /*50a0*/  PRMT R3, R3, 0x5410, RZ ;  /* 0x0000541003037816 */ /* 0x000fca00000000ff */
[----:B------:R0:W-:Y:S01]  /*50b0*/  STG.E desc[UR36][R8.64], R3 ;  /* 0x0000000308007986 */ /* 0x0001e2000c101924 */
[----:B------:R-:W-:Y:S05]  /*50c0*/  BRA `(.L_x_433) ;  /* 0x0000000800ec7947 */ /* 0x000fea0003800000 */
.L_x_443:
[----:B------:R-:W-:Y:S02]  /*50d0*/  IMAD.U32 R4, R3, 0x10000, RZ ;  /* 0x0001000003047824 */ /* 0x000fe400078e00ff */
[----:B------:R-:W-:Y:S02]  /*50e0*/  IMAD.MOV.U32 R25, RZ, RZ, R23 ;  /* 0x000000ffff197224 */ /* 0x000fe400078e0017 */
[----:B------:R-:W-:-:S06]  /*50f0*/  FMUL.FTZ R4, R4, 1 ;  /* 0x3f80000004047820 */ /* 0x000fcc0000410000 */
[----:B------:R-:W0:Y:S02]  /*5100*/  F2F.F64.F32 R4, R4 ;  /* 0x0000000400047310 */ /* 0x000e240000201800 */
[----:B0-----:R0:W-:Y:S01]  /*5110*/  STG.E.64 desc[UR36][R8.64], R4 ;  /* 0x0000000408007986 */ /* 0x0011e2000c101b24 */
[----:B------:R-:W-:Y:S05]  /*5120*/  BRA `(.L_x_433) ;  /* 0x0000000800d47947 */ /* 0x000fea0003800000 */
.L_x_434:
[----:B------:R-:W-:-:S13]  /*5130*/  ISETP.GT.AND P0, PT, R0, 0x18, PT ;  /* 0x000000180000780c */ /* 0x000fda0003f04270 */
[----:B------:R-:W-:Y:S05]  /*5140*/  @P0 BRA `(.L_x_445) ;  /* 0x0000000400080947 */ /* 0x000fea0003800000 */
        /* <DEDUP_REMOVED lines=8> */
[----:B------:R-:W-:-:S04]  /*51d0*/  FSETP.NEU.FTZ.AND P0, PT, R3, RZ, PT ;  /* 0x000000ff0300720b */ /* 0x000fc80003f1d000 */
[----:B------:R-:W-:-:S05]  /*51e0*/  SEL R3, RZ, 0x1, !P0 ;  /* 0x00000001ff037807 */ /* 0x000fca0004000000 */
[----:B------:R0:W-:Y:S01]  /*51f0*/  STG.E.U8 desc[UR36][R8.64], R3 ;  /* 0x0000000308007986 */ /* 0x0001e2000c101124 */
[----:B------:R-:W-:Y:S05]  /*5200*/  BRA `(.L_x_433) ;  /* 0x00000008009c7947 */ /* 0x000fea0003800000 */
.L_x_447:
[----:B------:R-:W-:Y:S01]  /*5210*/  IMAD.U32 R3, R3, 0x10000, RZ ;  /* 0x0001000003037824 */ /* 0x000fe200078e00ff */
[----:B------:R-:W-:Y:S01]  /*5220*/  CS2R R6, SRZ ;  /* 0x0000000000067805 */ /* 0x000fe2000001ff00 */
[----:B------:R-:W-:Y:S02]  /*5230*/  IMAD.MOV.U32 R25, RZ, RZ, R23 ;  /* 0x000000ffff197224 */ /* 0x000fe400078e0017 */
[----:B------:R-:W-:-:S04]  /*5240*/  FMUL.FTZ R3, R3, 1 ;  /* 0x3f80000003037820 */ /* 0x000fc80000410000 */
[----:B------:R-:W0:Y:S02]  /*5250*/  F2F.F64.F32 R4, R3 ;  /* 0x0000000300047310 */ /* 0x000e240000201800 */
[----:B0-----:R0:W-:Y:S01]  /*5260*/  STG.E.128 desc[UR36][R8.64], R4 ;  /* 0x0000000408007986 */ /* 0x0011e2000c101d24 */
[----:B------:R-:W-:Y:S05]  /*5270*/  BRA `(.L_x_433) ;  /* 0x0000000800807947 */ /* 0x000fea0003800000 */
.L_x_446:
[----:B------:R-:W-:-:S13]  /*5280*/  ISETP.NE.AND P0, PT, R0, 0xf, PT ;  /* 0x0000000f0000780c */ /* 0x000fda0003f05270 */
[----:B------:R-:W-:Y:S05]  /*5290*/  @!P0 BRA `(.L_x_448) ;  /* 0x0000000000a88947 */ /* 0x000fea0003800000 */
[----:B------:R-:W-:-:S13]  /*52a0*/  ISETP.NE.AND P0, PT, R0, 0x17, PT ;  /* 0x000000170000780c */ /* 0x000fda0003f05270 */
[----:B------:R-:W-:Y:S05]  /*52b0*/  @!P0 BRA `(.L_x_449) ;  /* 0x0000000000508947 */ /* 0x000fea0003800000 */
[----:B------:R-:W-:-:S13]  /*52c0*/  ISETP.NE.AND P0, PT, R0, 0x18, PT ;  /* 0x000000180000780c */ /* 0x000fda0003f05270 */
[----:B------:R-:W-:Y:S05]  /*52d0*/  @P0 BRA `(.L_x_438) ;  /* 0x0000000400b80947 */ /* 0x000fea0003800000 */
[----:B------:R-:W-:Y:S01]  /*52e0*/  IMAD.U32 R6, R3, 0x10000, RZ ;  /* 0x0001000003067824 */ /* 0x000fe200078e00ff */
[----:B------:R-:W-:Y:S01]  /*52f0*/  BSSY.RECONVERGENT B0, `(.L_x_450) ;  /* 0x000000c000007945 */ /* 0x000fe20003800200 */
[----:B------:R-:W-:-:S03]  /*5300*/  IMAD.MOV.U32 R0, RZ, RZ, 0x7f ;  /* 0x0000007fff007424 */ /* 0x000fc600078e00ff */
        /* <DEDUP_REMOVED lines=10> */
.L_x_451:
[----:B------:R-:W-:Y:S05]  /*53b0*/  BSYNC.RECONVERGENT B0 ;  /* 0x0000000000007941 */ /* 0x000fea0003800200 */
.L_x_450:
[----:B------:R-:W-:Y:S01]  /*53c0*/  LOP3.LUT R5, R0, 0x80, R5, 0xf8, !PT ;  /* 0x0000008000057812 */ /* 0x000fe200078ef805 */
[----:B------:R-:W-:-:S04]  /*53d0*/  IMAD.MOV.U32 R25, RZ, RZ, R23 ;  /* 0x000000ffff197224 */ /* 0x000fc800078e0017 */
[----:B------:R0:W-:Y:S01]  /*53e0*/  STG.E.U8 desc[UR36][R8.64], R5 ;  /* 0x0000000508007986 */ /* 0x0001e2000c101124 */
[----:B------:R-:W-:Y:S05]  /*53f0*/  BRA `(.L_x_433) ;  /* 0x0000000800207947 */ /* 0x000fea0003800000 */
.L_x_449:
[----:B------:R-:W-:Y:S01]  /*5400*/  IMAD.U32 R6, R3, 0x10000, RZ ;  /* 0x0001000003067824 */ /* 0x000fe200078e00ff */
[----:B------:R-:W-:Y:S04]  /*5410*/  BSSY.RECONVERGENT B0, `(.L_x_452) ;  /* 0x000000e000007945 */ /* 0x000fe80003800200 */
[----:B------:R-:W-:Y:S02]  /*5420*/  LOP3.LUT R4, R6, 0x7fffffff, RZ, 0xc0, !PT ;  /* 0x7fffffff06047812 */ /* 0x000fe400078ec0ff */
[----:B------:R-:W-:Y:S02]  /*5430*/  SHF.R.U32.HI R5, RZ, 0x18, R6 ;  /* 0x00000018ff057819 */ /* 0x000fe40000011606 */
[----:B------:R-:W-:-:S13]  /*5440*/  ISETP.GE.U32.AND P1, PT, R4, 0x47800000, PT ;  /* 0x478000000400780c */ /* 0x000fda0003f26070 */
[----:B------:R-:W-:Y:S01]  /*5450*/  @P1 IMAD.MOV.U32 R0, RZ, RZ, 0x7f ;  /* 0x0000007fff001424 */ /* 0x000fe200078e00ff */
[----:B------:R-:W-:-:S04]  /*5460*/  @P1 ISETP.GT.U32.AND P0, PT, R4, 0x7f800000, PT ;  /* 0x7f8000000400180c */ /* 0x000fc80003f04070 */
[----:B------:R-:W-:Y:S01]  /*5470*/  @P1 SEL R0, R0, 0x7c, P0 ;  /* 0x0000007c00001807 */ /* 0x000fe20000000000 */
[----:B------:R-:W-:Y:S08]  /*5480*/  @P1 BRA `(.L_x_453) ;  /* 0x0000000000181947 */ /* 0x000ff00003800000 */
[----:B------:R-:W-:-:S13]  /*5490*/  ISETP.GT.U32.AND P0, PT, R4, 0x387fffff, PT ;  /* 0x387fffff0400780c */ /* 0x000fda0003f04070 */
[----:B------:R-:W-:-:S04]  /*54a0*/  @P0 SHF.R.U32.HI R0, RZ, 0x15, R6 ;  /* 0x00000015ff000819 */ /* 0x000fc80000011606 */
[----:B------:R-:W-:Y:S01]  /*54b0*/  @P0 LOP3.LUT R3, R0, 0x1, RZ, 0xc0, !PT ;  /* 0x0000000100030812 */ /* 0x000fe200078ec0ff */
[----:B------:R-:W-:-:S03]  /*54c0*/  @!P0 FADD.FTZ R0, R4, 128 ;  /* 0x4300000004008421 */ /* 0x000fc60000010000 */
[----:B------:R-:W-:-:S04]  /*54d0*/  @P0 IADD3 R3, PT, PT, R6, 0x80fffff, R3 ;  /* 0x080fffff06030810 */ /* 0x000fc80007ffe003 */
[----:B------:R-:W-:-:S07]  /*54e0*/  @P0 SHF.R.U32.HI R0, RZ, 0x15, R3 ;  /* 0x00000015ff000819 */ /* 0x000fce0000011603 */
.L_x_453:
[----:B------:R-:W-:Y:S05]  /*54f0*/  BSYNC.RECONVERGENT B0 ;  /* 0x0000000000007941 */ /* 0x000fea0003800200 */
.L_x_452:
[----:B------:R-:W-:Y:S01]  /*5500*/  LOP3.LUT R5, R0, 0x80, R5, 0xf8, !PT ;  /* 0x0000008000057812 */ /* 0x000fe200078ef805 */
[----:B------:R-:W-:-:S04]  /*5510*/  IMAD.MOV.U32 R25, RZ, RZ, R23 ;  /* 0x000000ffff197224 */ /* 0x000fc800078e0017 */
[----:B------:R0:W-:Y:S01]  /*5520*/  STG.E.U8 desc[UR36][R8.64], R5 ;  /* 0x0000000508007986 */ /* 0x0001e2000c101124 */
[----:B------:R-:W-:Y:S05]  /*5530*/  BRA `(.L_x_433) ;  /* 0x0000000400d07947 */ /* 0x000fea0003800000 */
.L_x_448:
[----:B------:R0:W-:Y:S01]  /*5540*/  STG.E.U16 desc[UR36][R8.64], R3 ;  /* 0x0000000308007986 */ /* 0x0001e2000c101524 */
[----:B------:R-:W-:Y:S01]  /*5550*/  IMAD.MOV.U32 R25, RZ, RZ, R23 ;  /* 0x000000ffff197224 */ /* 0x000fe200078e0017 */
[----:B------:R-:W-:Y:S06]  /*5560*/  BRA `(.L_x_433) ;  /* 0x0000000400c47947 */ /* 0x000fec0003800000 */
.L_x_445:
[----:B------:R-:W-:-:S13]  /*5570*/  ISETP.GT.AND P0, PT, R0, 0x1b, PT ;  /* 0x0000001b0000780c */ /* 0x000fda0003f04270 */
[----:B------:R-:W-:Y:S05]  /*5580*/  @P0 BRA `(.L_x_454) ;  /* 0x0000000000f40947 */ /* 0x000fea0003800000 */
        /* <DEDUP_REMOVED lines=8> */
[----:B------:R-:W0:Y:S02]  /*5610*/  F2I.FTZ.U32.TRUNC.NTZ R3, R3 ;  /* 0x0000000300037305 */ /* 0x000e24000021f000 */
[----:B0-----:R0:W-:Y:S01]  /*5620*/  STG.E.U16 desc[UR36][R8.64], R3 ;  /* 0x0000000308007986 */ /* 0x0011e2000c101524 */
[----:B------:R-:W-:Y:S05]  /*5630*/  BRA `(.L_x_433) ;  /* 0x0000000400907947 */ /* 0x000fea0003800000 */
.L_x_456:
[----:B------:R-:W-:Y:S01]  /*5640*/  IMAD.U32 R3, R3, 0x10000, RZ ;  /* 0x0001000003037824 */ /* 0x000fe200078e00ff */
[----:B------:R-:W-:Y:S01]  /*5650*/  BSSY.RECONVERGENT B0, `(.L_x_457) ;  /* 0x0000014000007945 */ /* 0x000fe20003800200 */
[----:B------:R-:W-:-:S03]  /*5660*/  IMAD.MOV.U32 R4, RZ, RZ, 0x80 ;  /* 0x00000080ff047424 */ /* 0x000fc600078e00ff */
[----:B------:R-:W-:-:S04]  /*5670*/  LOP3.LUT R0, R3, 0x7fffffff, RZ, 0xc0, !PT ;  /* 0x7fffffff03007812 */ /* 0x000fc800078ec0ff */
[----:B------:R-:W-:-:S13]  /*5680*/  ISETP.GT.U32.AND P0, PT, R0, 0x437fffff, PT ;  /* 0x437fffff0000780c */ /* 0x000fda0003f04070 */
[----:B------:R-:W-:Y:S05]  /*5690*/  @P0 BRA `(.L_x_458) ;  /* 0x00000000003c0947 */ /* 0x000fea0003800000 */
[----:B------:R-:W-:-:S13]  /*56a0*/  ISETP.GT.U32.AND P0, PT, R0, 0x3bffffff, PT ;  /* 0x3bffffff0000780c */ /* 0x000fda0003f04070 */
[----:B------:R-:W-:Y:S05]  /*56b0*/  @P0 BRA `(.L_x_459) ;  /* 0x0000000000140947 */ /* 0x000fea0003800000 */
[----:B------:R-:W-:Y:S01]  /*56c0*/  FADD.FTZ R0, R0, 8192 ;  /* 0x4600000000007421 */ /* 0x000fe20000010000 */
[----:B------:R-:W-:-:S04]  /*56d0*/  PRMT R4, RZ, 0x7610, R4 ;  /* 0x00007610ff047816 */ /* 0x000fc80000000004 */
[----:B------:R-:W-:-:S13]  /*56e0*/  LOP3.LUT P0, R0, R0, 0xff, RZ, 0xc0, !PT ;  /* 0x000000ff00007812 */ /* 0x000fda000780c0ff */
[----:B------:R-:W-:Y:S05]  /*56f0*/  @!P0 BRA `(.L_x_458) ;  /* 0x0000000000248947 */ /* 0x000fea0003800000 */
[----:B------:R-:W-:Y:S05]  /*5700*/  BRA `(.L_x_460) ;  /* 0x0000000000147947 */ /* 0x000fea0003800000 */
.L_x_459:
[----:B------:R-:W-:-:S04]  /*5710*/  SHF.R.U32.HI R0, RZ, 0x14, R3 ;  /* 0x00000014ff007819 */ /* 0x000fc80000011603 */
[----:B------:R-:W-:-:S04]  /*5720*/  LOP3.LUT R0, R0, 0x1, RZ, 0xc0, !PT ;  /* 0x0000000100007812 */ /* 0x000fc800078ec0ff */
[----:B------:R-:W-:-:S04]  /*5730*/  IADD3 R0, PT, PT, R3, 0x487ffff, R0 ;  /* 0x0487ffff03007810 */ /* 0x000fc80007ffe000 */
[----:B------:R-:W-:-:S04]  /*5740*/  SHF.R.U32.HI R0, RZ, 0x14, R0 ;  /* 0x00000014ff007819 */ /* 0x000fc80000011600 */
[----:B------:R-:W-:-:S07]  /*5750*/  LOP3.LUT R0, R0, 0xff, RZ, 0xc0, !PT ;  /* 0x000000ff00007812 */ /* 0x000fce00078ec0ff */
.L_x_460:
[----:B------:R-:W-:-:S04]  /*5760*/  SHF.R.U32.HI R3, RZ, 0x18, R3 ;  /* 0x00000018ff037819 */ /* 0x000fc80000011603 */
[----:B------:R-:W-:-:S04]  /*5770*/  LOP3.LUT R0, R0, 0x80, R3, 0xf8, !PT ;  /* 0x0000008000007812 */ /* 0x000fc800078ef803 */
[----:B------:R-:W-:-:S07]  /*5780*/  PRMT R4, R0, 0x7610, R4 ;  /* 0x0000761000047816 */ /* 0x000fce0000000004 */
.L_x_458:
[----:B------:R-:W-:Y:S05]  /*5790*/  BSYNC.RECONVERGENT B0 ;  /* 0x0000000000007941 */ /* 0x000fea0003800200 */
.L_x_457:
[----:B------:R0:W-:Y:S01]  /*57a0*/  STG.E.U8 desc[UR36][R8.64], R4 ;  /* 0x0000000408007986 */ /* 0x0001e2000c101124 */
[----:B------:R-:W-:Y:S01]  /*57b0*/  IMAD.MOV.U32 R25, RZ, RZ, R23 ;  /* 0x000000ffff197224 */ /* 0x000fe200078e0017 */
[----:B------:R-:W-:Y:S06]  /*57c0*/  BRA `(.L_x_433) ;  /* 0x00000004002c7947 */ /* 0x000fec0003800000 */
.L_x_455:
        /* <DEDUP_REMOVED lines=13> */
.L_x_463:
[----:B------:R-:W-:-:S04]  /*58a0*/  SHF.R.U32.HI R0, RZ, 0x15, R3 ;  /* 0x00000015ff007819 */ /* 0x000fc80000011603 */
[----:B------:R-:W-:-:S04]  /*58b0*/  LOP3.LUT R0, R0, 0x1, RZ, 0xc0, !PT ;  /* 0x0000000100007812 */ /* 0x000fc800078ec0ff */
[----:B------:R-:W-:-:S04]  /*58c0*/  IADD3 R0, PT, PT, R3, 0x88fffff, R0 ;  /* 0x088fffff03007810 */ /* 0x000fc80007ffe000 */
[----:B------:R-:W-:-:S04]  /*58d0*/  SHF.R.U32.HI R0, RZ, 0x15, R0 ;  /* 0x00000015ff007819 */ /* 0x000fc80000011600 */
[----:B------:R-:W-:-:S07]  /*58e0*/  LOP3.LUT R0, R0, 0xff, RZ, 0xc0, !PT ;  /* 0x000000ff00007812 */ /* 0x000fce00078ec0ff */
.L_x_464:
[----:B------:R-:W-:-:S04]  /*58f0*/  SHF.R.U32.HI R3, RZ, 0x18, R3 ;  /* 0x00000018ff037819 */ /* 0x000fc80000011603 */
[----:B------:R-:W-:-:S04]  /*5900*/  LOP3.LUT R0, R0, 0x80, R3, 0xf8, !PT ;  /* 0x0000008000007812 */ /* 0x000fc800078ef803 */
[----:B------:R-:W-:-:S07]  /*5910*/  PRMT R4, R0, 0x7610, R4 ;  /* 0x0000761000047816 */ /* 0x000fce0000000004 */
.L_x_462:
[----:B------:R-:W-:Y:S05]  /*5920*/  BSYNC.RECONVERGENT B0 ;  /* 0x0000000000007941 */ /* 0x000fea0003800200 */
.L_x_461:
[----:B------:R0:W-:Y:S01]  /*5930*/  STG.E.U8 desc[UR36][R8.64], R4 ;  /* 0x0000000408007986 */ /* 0x0001e2000c101124 */
[----:B------:R-:W-:Y:S01]  /*5940*/  IMAD.MOV.U32 R25, RZ, RZ, R23 ;  /* 0x000000ffff197224 */ /* 0x000fe200078e0017 */
[----:B------:R-:W-:Y:S06]  /*5950*/  BRA `(.L_x_433) ;  /* 0x0000000000c87947 */ /* 0x000fec0003800000 */
.L_x_454:
[----:B------:R-:W-:-:S13]  /*5960*/  ISETP.NE.AND P0, PT, R0, 0x1c, PT ;  /* 0x0000001c0000780c */ /* 0x000fda0003f05270 */
[----:B------:R-:W-:Y:S05]  /*5970*/  @!P0 BRA `(.L_x_465) ;  /* 0x0000000000b08947 */ /* 0x000fea0003800000 */
[----:B------:R-:W-:-:S13]  /*5980*/  ISETP.NE.AND P0, PT, R0, 0x1d, PT ;  /* 0x0000001d0000780c */ /* 0x000fda0003f05270 */
[----:B------:R-:W-:Y:S05]  /*5990*/  @!P0 BRA `(.L_x_466) ;  /* 0x0000000000948947 */ /* 0x000fea0003800000 */
[----:B------:R-:W-:-:S13]  /*59a0*/  ISETP.NE.AND P0, PT, R0, 0x2c, PT ;  /* 0x0000002c0000780c */ /* 0x000fda0003f05270 */
[----:B------:R-:W-:Y:S05]  /*59b0*/  @!P0 BRA `(.L_x_467) ;  /* 0x0000000000488947 */ /* 0x000fea0003800000 */
.L_x_438:
        /* <DEDUP_REMOVED lines=16> */
.L_x_468:
[----:B------:R-:W-:Y:S01]  /*5ac0*/  IMAD.MOV.U32 R25, RZ, RZ, R23 ;  /* 0x000000ffff197224 */ /* 0x000fe200078e0017 */
[----:B------:R-:W-:Y:S06]  /*5ad0*/  BRA `(.L_x_433) ;  /* 0x0000000000687947 */ /* 0x000fec0003800000 */
.L_x_467:
[----:B------:R-:W-:Y:S02]  /*5ae0*/  IMAD.U32 R4, R3, 0x10000, RZ ;  /* 0x0001000003047824 */ /* 0x000fe400078e00ff */
[----:B------:R-:W-:-:S03]  /*5af0*/  IMAD.MOV.U32 R25, RZ, RZ, R23 ;  /* 0x000000ffff197224 */ /* 0x000fc600078e0017 */
        /* <DEDUP_REMOVED lines=11> */
[----:B------:R-:W-:-:S04]  /*5bb0*/  @!P0 IMAD.MOV R0, RZ, RZ, R5 ;  /* 0x000000ffff008224 */ /* 0x000fc800078e0205 */
[----:B------:R-:W-:-:S05]  /*5bc0*/  @P2 IMAD.MOV.U32 R3, RZ, RZ, R0 ;  /* 0x000000ffff032224 */ /* 0x000fca00078e0000 */
[----:B------:R0:W-:Y:S01]  /*5bd0*/  STG.E.U8 desc[UR36][R8.64], R3 ;  /* 0x0000000308007986 */ /* 0x0001e2000c101124 */
[----:B------:R-:W-:Y:S05]  /*5be0*/  BRA `(.L_x_433) ;  /* 0x0000000000247947 */ /* 0x000fea0003800000 */
.L_x_466:
[----:B------:R-:W-:Y:S02]  /*5bf0*/  IMAD.U32 R4, R3, 0x10000, RZ ;  /* 0x0001000003047824 */ /* 0x000fe400078e00ff */
[----:B------:R-:W-:-:S04]  /*5c00*/  IMAD.MOV.U32 R25, RZ, RZ, R23 ;  /* 0x000000ffff197224 */ /* 0x000fc800078e0017 */
[----:B------:R-:W0:Y:S02]  /*5c10*/  F2I.U64.TRUNC R4, R4 ;  /* 0x0000000400047311 */ /* 0x000e24000020d800 */
[----:B0-----:R0:W-:Y:S01]  /*5c20*/  STG.E.64 desc[UR36][R8.64], R4 ;  /* 0x0000000408007986 */ /* 0x0011e2000c101b24 */
[----:B------:R-:W-:Y:S05]  /*5c30*/  BRA `(.L_x_433) ;  /* 0x0000000000107947 */ /* 0x000fea0003800000 */
.L_x_465:
[----:B------:R-:W-:Y:S02]  /*5c40*/  IMAD.U32 R3, R3, 0x10000, RZ ;  /* 0x0001000003037824 */ /* 0x000fe400078e00ff */
[----:B------:R-:W-:-:S04]  /*5c50*/  IMAD.MOV.U32 R25, RZ, RZ, R23 ;  /* 0x000000ffff197224 */ /* 0x000fc800078e0017 */
[----:B------:R-:W0:Y:S02]  /*5c60*/  F2I.FTZ.U32.TRUNC.NTZ R3, R3 ;  /* 0x0000000300037305 */ /* 0x000e24000021f000 */
[----:B0-----:R0:W-:Y:S02]  /*5c70*/  STG.E desc[UR36][R8.64], R3 ;  /* 0x0000000308007986 */ /* 0x0011e4000c101924 */
.L_x_433:
[----:B------:R-:W-:Y:S05]  /*5c80*/  BSYNC.RECONVERGENT B6 ;  /* 0x0000000000067941 */ /* 0x000fea0003800200 */
.L_x_432:
[----:B------:R-:W-:Y:S01]  /*5c90*/  ISETP.GE.AND P0, PT, R25, R16, PT ;  /* 0x000000101900720c */ /* 0x000fe20003f06270 */
[----:B------:R-:W-:-:S12]  /*5ca0*/  BSSY.RECONVERGENT B6, `(.L_x_469) ;  /* 0x00001f0000067945 */ /* 0x000fd80003800200 */
[----:B------:R-:W-:Y:S05]  /*5cb0*/  @P0 BRA `(.L_x_470) ;  /* 0x0000001c00b80947 */ /* 0x000fea0003800000 */
[----:B------:R-:W3:Y:S01]  /*5cc0*/  LDCU UR4, c[0x0][0x3a8] ;  /* 0x00007500ff0477ac */ /* 0x000ee20008000800 */
[----:B0-----:R-:W0:Y:S01]  /*5cd0*/  LDC.64 R8, c[0x0][0x388] ;  /* 0x0000e200ff087b82 */ /* 0x001e220000000a00 */
[----:B-----5:R-:W-:Y:S01]  /*5ce0*/  IMAD R0, R2, 0x200, R25 ;  /* 0x0000020002007824 */ /* 0x020fe200078e0219 */
[----:B-12-4-:R-:W-:-:S03]  /*5cf0*/  PRMT R4, R17, 0x9910, RZ ;  /* 0x0000991011047816 */ /* 0x016fc600000000ff */
[----:B---3--:R-:W-:Y:S02]  /*5d00*/  IMAD R3, R0, UR4, RZ ;  /* 0x0000000400037c24 */ /* 0x008fe4000f8e02ff */
[----:B------:R-:W-:-:S05]  /*5d10*/  IMAD.MOV.U32 R0, RZ, RZ, R4 ;  /* 0x000000ffff007224 */ /* 0x000fca00078e0004 */
[----:B------:R-:W-:Y:S02]  /*5d20*/  ISETP.GT.AND P1, PT, R0, 0x9, PT ;  /* 0x000000090000780c */ /* 0x000fe40003f24270 */
[----:B0-----:R-:W-:-:S05]  /*5d30*/  IADD3 R8, P0, PT, R3, R8, RZ ;  /* 0x0000000803087210 */ /* 0x001fca0007f1e0ff */
        /* <DEDUP_REMOVED lines=10> */
[----:B------:R-:W-:-:S04]  /*5de0*/  IMAD.U32 R22, R22, 0x10000, RZ ;  /* 0x0001000016167824 */ /* 0x000fc800078e00ff */
[----:B------:R-:W0:Y:S02]  /*5df0*/  F2I.FTZ.TRUNC.NTZ R3, R22 ;  /* 0x0000001600037305 */ /* 0x000e24000021f100 */
[----:B0-----:R4:W-:Y:S01]  /*5e00*/  STG.E.U8 desc[UR36][R8.64], R3 ;  /* 0x0000000308007986 */ /* 0x0019e2000c101124 */
[----:B------:R-:W-:Y:S05]  /*5e10*/  BRA `(.L_x_476) ;  /* 0x0000000c007c7947 */ /* 0x000fea0003800000 */
.L_x_474:
[----:B------:R-:W-:-:S06]  /*5e20*/  IMAD.U32 R5, R22, 0x10000, RZ ;  /* 0x0001000016057824 */ /* 0x000fcc00078e00ff */
[----:B------:R-:W0:Y:S02]  /*5e30*/  F2I.S64.TRUNC R4, R5 ;  /* 0x0000000500047311 */ /* 0x000e24000020d900 */
[----:B0-----:R3:W-:Y:S01]  /*5e40*/  STG.E.U8 desc[UR36][R8.64], R4 ;  /* 0x0000000408007986 */ /* 0x0017e2000c101124 */
[----:B------:R-:W-:Y:S05]  /*5e50*/  BRA `(.L_x_476) ;  /* 0x0000000c006c7947 */ /* 0x000fea0003800000 */
.L_x_473:
[----:B------:R-:W-:-:S13]  /*5e60*/  ISETP.NE.AND P0, PT, R0, 0x2, PT ;  /* 0x000000020000780c */ /* 0x000fda0003f05270 */
[----:B------:R-:W-:Y:S05]  /*5e70*/  @!P0 BRA `(.L_x_477) ;  /* 0x0000000000308947 */ /* 0x000fea0003800000 */
[----:B------:R-:W-:-:S13]  /*5e80*/  ISETP.NE.AND P0, PT, R0, 0x3, PT ;  /* 0x000000030000780c */ /* 0x000fda0003f05270 */
[----:B------:R-:W-:Y:S05]  /*5e90*/  @!P0 BRA `(.L_x_478) ;  /* 0x0000000000188947 */ /* 0x000fea0003800000 */
[----:B------:R-:W-:-:S13]  /*5ea0*/  ISETP.NE.AND P0, PT, R0, 0x4, PT ;  /* 0x000000040000780c */ /* 0x000fda0003f05270 */
[----:B------:R-:W-:Y:S05]  /*5eb0*/  @P0 BRA `(.L_x_475) ;  /* 0x0000000800780947 */ /* 0x000fea0003800000 */
[----:B------:R-:W-:-:S06]  /*5ec0*/  IMAD.U32 R4, R22, 0x10000, RZ ;  /* 0x0001000016047824 */ /* 0x000fcc00078e00ff */
[----:B------:R-:W0:Y:S02]  /*5ed0*/  F2I.S64.TRUNC R4, R4 ;  /* 0x0000000400047311 */ /* 0x000e24000020d900 */
[----:B0-----:R1:W-:Y:S01]  /*5ee0*/  STG.E.64 desc[UR36][R8.64], R4 ;  /* 0x0000000408007986 */ /* 0x0013e2000c101b24 */
[----:B------:R-:W-:Y:S05]  /*5ef0*/  BRA `(.L_x_476) ;  /* 0x0000000c00447947 */ /* 0x000fea0003800000 */
.L_x_478:
[----:B------:R-:W-:-:S04]  /*5f00*/  IMAD.U32 R22, R22, 0x10000, RZ ;  /* 0x0001000016167824 */ /* 0x000fc800078e00ff */
[----:B------:R-:W0:Y:S02]  /*5f10*/  F2I.FTZ.TRUNC.NTZ R3, R22 ;  /* 0x0000001600037305 */ /* 0x000e24000021f100 */
[----:B0-----:R2:W-:Y:S01]  /*5f20*/  STG.E desc[UR36][R8.64], R3 ;  /* 0x0000000308007986 */ /* 0x0015e2000c101924 */
[----:B------:R-:W-:Y:S05]  /*5f30*/  BRA `(.L_x_476) ;  /* 0x0000000c00347947 */ /* 0x000fea0003800000 */
.L_x_477:
[----:B------:R-:W-:-:S04]  /*5f40*/  IMAD.U32 R22, R22, 0x10000, RZ ;  /* 0x0001000016167824 */ /* 0x000fc800078e00ff */
[----:B------:R-:W0:Y:S02]  /*5f50*/  F2I.FTZ.TRUNC.NTZ R3, R22 ;  /* 0x0000001600037305 */ /* 0x000e24000021f100 */
[----:B0-----:R0:W-:Y:S01]  /*5f60*/  STG.E.U16 desc[UR36][R8.64], R3 ;  /* 0x0000000308007986 */ /* 0x0011e2000c101524 */
[----:B------:R-:W-:Y:S05]  /*5f70*/  BRA `(.L_x_476) ;  /* 0x0000000c00247947 */ /* 0x000fea0003800000 */
.L_x_472:
[----:B------:R-:W-:-:S13]  /*5f80*/  ISETP.GT.AND P0, PT, R0, 0x6, PT ;  /* 0x000000060000780c */ /* 0x000fda0003f04270 */
[----:B------:R-:W-:Y:S05]  /*5f90*/  @P0 BRA `(.L_x_479) ;  /* 0x00000000002c0947 */ /* 0x000fea0003800000 */
[----:B------:R-:W-:-:S13]  /*5fa0*/  ISETP.NE.AND P0, PT, R0, 0x5, PT ;  /* 0x000000050000780c */ /* 0x000fda0003f05270 */
[----:B------:R-:W-:Y:S05]  /*5fb0*/  @!P0 BRA `(.L_x_480) ;  /* 0x0000000000148947 */ /* 0x000fea0003800000 */
[----:B------:R-:W-:-:S13]  /*5fc0*/  ISETP.NE.AND P0, PT, R0, 0x6, PT ;  /* 0x000000060000780c */ /* 0x000fda0003f05270 */
[----:B------:R-:W-:Y:S05]  /*5fd0*/  @P0 BRA `(.L_x_475) ;  /* 0x0000000800300947 */ /* 0x000fea0003800000 */
[----:B------:R-:W-:-:S05]  /*5fe0*/  IMAD.U32 R3, R22, 0x10000, RZ ;  /* 0x0001000016037824 */ /* 0x000fca00078e00ff */
[----:B------:R0:W-:Y:S01]  /*5ff0*/  STG.E desc[UR36][R8.64], R3 ;  /* 0x0000000308007986 */ /* 0x0001e2000c101924 */
[----:B------:R-:W-:Y:S05]  /*6000*/  BRA `(.L_x_476) ;  /* 0x0000000c00007947 */ /* 0x000fea0003800000 */
.L_x_480:
[----:B------:R-:W-:-:S05]  /*6010*/  IMAD.U32 R0, R22, 0x10000, RZ ;  /* 0x0001000016007824 */ /* 0x000fca00078e00ff */
[----:B------:R-:W-:-:S05]  /*6020*/  F2FP.F16.F32.PACK_AB R0, RZ, R0 ;  /* 0x00000000ff00723e */ /* 0x000fca00000000ff */
[----:B------:R0:W-:Y:S01]  /*6030*/  STG.E.U16 desc[UR36][R8.64], R0 ;  /* 0x0000000008007986 */ /* 0x0001e2000c101524 */
[----:B------:R-:W-:Y:S05]  /*6040*/  BRA `(.L_x_476) ;  /* 0x0000000800f07947 */ /* 0x000fea0003800000 */
.L_x_479:
[----:B------:R-:W-:-:S13]  /*6050*/  ISETP.NE.AND P0, PT, R0, 0x7, PT ;  /* 0x000000070000780c */ /* 0x000fda0003f05270 */
[----:B------:R-:W-:Y:S05]  /*6060*/  @!P0 BRA `(.L_x_481) ;  /* 0x0000000000348947 */ /* 0x000fea0003800000 */
[----:B------:R-:W-:-:S13]  /*6070*/  ISETP.NE.AND P0, PT, R0, 0x8, PT ;  /* 0x000000080000780c */ /* 0x000fda0003f05270 */
[----:B------:R-:W-:Y:S05]  /*6080*/  @!P0 BRA `(.L_x_482) ;  /* 0x0000000000188947 */ /* 0x000fea0003800000 */
[----:B------:R-:W-:-:S13]  /*6090*/  ISETP.NE.AND P0, PT, R0, 0x9, PT ;  /* 0x000000090000780c */ /* 0x000fda0003f05270 */
[----:B------:R-:W-:Y:S05]  /*60a0*/  @P0 BRA `(.L_x_475) ;  /* 0x0000000400fc0947 */ /* 0x000fea0003800000 */
[----:B------:R-:W-:Y:S02]  /*60b0*/  IMAD.U32 R22, R22, 0x10000, RZ ;  /* 0x0001000016167824 */ /* 0x000fe400078e00ff */
[----:B------:R-:W-:-:S05]  /*60c0*/  IMAD.MOV.U32 R23, RZ, RZ, RZ ;  /* 0x000000ffff177224 */ /* 0x000fca00078e00ff */
[----:B------:R0:W-:Y:S01]  /*60d0*/  STG.E.64 desc[UR36][R8.64], R22 ;  /* 0x0000001608007986 */ /* 0x0001e2000c101b24 */
[----:B------:R-:W-:Y:S05]  /*60e0*/  BRA `(.L_x_476) ;  /* 0x0000000800c87947 */ /* 0x000fea0003800000 */
.L_x_482:
[----:B------:R-:W-:-:S05]  /*60f0*/  IMAD.U32 R22, R22, 0x10000, RZ ;  /* 0x0001000016167824 */ /* 0x000fca00078e00ff */
[----:B------:R-:W-:-:S04]  /*6100*/  F2FP.F16.F32.PACK_AB R3, RZ, R22 ;  /* 0x00000016ff03723e */ /* 0x000fc800000000ff */
[----:B------:R-:W-:-:S05]  /*6110*/  PRMT R3, R3, 0x5410, RZ ;  /* 0x0000541003037816 */ /* 0x000fca00000000ff */
[----:B------:R0:W-:Y:S01]  /*6120*/  STG.E desc[UR36][R8.64], R3 ;  /* 0x0000000308007986 */ /* 0x0001e2000c101924 */
[----:B------:R-:W-:Y:S05]  /*6130*/  BRA `(.L_x_476) ;  /* 0x0000000800b47947 */ /* 0x000fea0003800000 */
.L_x_481:
[----:B------:R-:W-:-:S04]  /*6140*/  IMAD.U32 R4, R22, 0x10000, RZ ;  /* 0x0001000016047824 */ /* 0x000fc800078e00ff */
[----:B------:R-:W-:-:S06]  /*6150*/  FMUL.FTZ R4, R4, 1 ;  /* 0x3f80000004047820 */ /* 0x000fcc0000410000 */
[----:B------:R-:W0:Y:S02]  /*6160*/  F2F.F64.F32 R4, R4 ;  /* 0x0000000400047310 */ /* 0x000e240000201800 */
[----:B0-----:R0:W-:Y:S01]  /*6170*/  STG.E.64 desc[UR36][R8.64], R4 ;  /* 0x0000000408007986 */ /* 0x0011e2000c101b24 */
[----:B------:R-:W-:Y:S05]  /*6180*/  BRA `(.L_x_476) ;  /* 0x0000000800a07947 */ /* 0x000fea0003800000 */
.L_x_471:
[----:B------:R-:W-:-:S13]  /*6190*/  ISETP.GT.AND P0, PT, R0, 0x18, PT ;  /* 0x000000180000780c */ /* 0x000fda0003f04270 */
[----:B------:R-:W-:Y:S05]  /*61a0*/  @!P0 BRA `(.L_x_483) ;  /* 0x0000000400608947 */ /* 0x000fea0003800000 */
        /* <DEDUP_REMOVED lines=8> */
[----:B------:R-:W-:-:S06]  /*6230*/  IMAD.U32 R3, R22, 0x10000, RZ ;  /* 0x0001000016037824 */ /* 0x000fcc00078e00ff */
[----:B------:R-:W0:Y:S02]  /*6240*/  F2I.FTZ.U32.TRUNC.NTZ R3, R3 ;  /* 0x0000000300037305 */ /* 0x000e24000021f000 */
[----:B0-----:R0:W-:Y:S01]  /*6250*/  STG.E.U16 desc[UR36][R8.64], R3 ;  /* 0x0000000308007986 */ /* 0x0011e2000c101524 */
[----:B------:R-:W-:Y:S05]  /*6260*/  BRA `(.L_x_476) ;  /* 0x0000000800687947 */ /* 0x000fea0003800000 */
.L_x_486:
[----:B------:R-:W-:Y:S01]  /*6270*/  IMAD.U32 R5, R22, 0x10000, RZ ;  /* 0x0001000016057824 */ /* 0x000fe200078e00ff */
[----:B------:R-:W-:Y:S01]  /*6280*/  BSSY.RECONVERGENT B0, `(.L_x_487) ;  /* 0x0000013000007945 */ /* 0x000fe20003800200 */
[----:B------:R-:W-:-:S03]  /*6290*/  IMAD.MOV.U32 R4, RZ, RZ, 0x80 ;  /* 0x00000080ff047424 */ /* 0x000fc600078e00ff */
        /* <DEDUP_REMOVED lines=14> */
.L_x_489:
[----:B------:R-:W-:-:S04]  /*6380*/  SHF.R.U32.HI R3, RZ, 0x18, R5 ;  /* 0x00000018ff037819 */ /* 0x000fc80000011605 */
[----:B------:R-:W-:-:S04]  /*6390*/  LOP3.LUT R0, R0, 0x80, R3, 0xf8, !PT ;  /* 0x0000008000007812 */ /* 0x000fc800078ef803 */
[----:B------:R-:W-:-:S07]  /*63a0*/  PRMT R4, R0, 0x7610, R4 ;  /* 0x0000761000047816 */ /* 0x000fce0000000004 */
.L_x_488:
[----:B------:R-:W-:Y:S05]  /*63b0*/  BSYNC.RECONVERGENT B0 ;  /* 0x0000000000007941 */ /* 0x000fea0003800200 */
.L_x_487:
[----:B------:R0:W-:Y:S01]  /*63c0*/  STG.E.U8 desc[UR36][R8.64], R4 ;  /* 0x0000000408007986 */ /* 0x0001e2000c101124 */
[----:B------:R-:W-:Y:S05]  /*63d0*/  BRA `(.L_x_476) ;  /* 0x00000008000c7947 */ /* 0x000fea0003800000 */
.L_x_485:
        /* <DEDUP_REMOVED lines=17> */
.L_x_492:
[----:B------:R-:W-:-:S04]  /*64f0*/  SHF.R.U32.HI R3, RZ, 0x18, R5 ;  /* 0x00000018ff037819 */ /* 0x000fc80000011605 */
[----:B------:R-:W-:-:S04]  /*6500*/  LOP3.LUT R0, R0, 0x80, R3, 0xf8, !PT ;  /* 0x0000008000007812 */ /* 0x000fc800078ef803 */
[----:B------:R-:W-:-:S07]  /*6510*/  PRMT R4, R0, 0x7610, R4 ;  /* 0x0000761000047816 */ /* 0x000fce0000000004 */
.L_x_491:
[----:B------:R-:W-:Y:S05]  /*6520*/  BSYNC.RECONVERGENT B0 ;  /* 0x0000000000007941 */ /* 0x000fea0003800200 */
.L_x_490:
[----:B------:R0:W-:Y:S01]  /*6530*/  STG.E.U8 desc[UR36][R8.64], R4 ;  /* 0x0000000408007986 */ /* 0x0001e2000c101124 */
[----:B------:R-:W-:Y:S05]  /*6540*/  BRA `(.L_x_476) ;  /* 0x0000000400b07947 */ /* 0x000fea0003800000 */
.L_x_484:
[----:B------:R-:W-:-:S13]  /*6550*/  ISETP.NE.AND P0, PT, R0, 0x1c, PT ;  /* 0x0000001c0000780c */ /* 0x000fda0003f05270 */
[----:B------:R-:W-:Y:S05]  /*6560*/  @!P0 BRA `(.L_x_493) ;  /* 0x0000000000608947 */ /* 0x000fea0003800000 */
[----:B------:R-:W-:-:S13]  /*6570*/  ISETP.NE.AND P0, PT, R0, 0x1d, PT ;  /* 0x0000001d0000780c */ /* 0x000fda0003f05270 */
[----:B------:R-:W-:Y:S05]  /*6580*/  @!P0 BRA `(.L_x_494) ;  /* 0x0000000000488947 */ /* 0x000fea0003800000 */
[----:B------:R-:W-:-:S13]  /*6590*/  ISETP.NE.AND P0, PT, R0, 0x2c, PT ;  /* 0x0000002c0000780c */ /* 0x000fda0003f05270 */
[----:B------:R-:W-:Y:S05]  /*65a0*/  @P0 BRA `(.L_x_475) ;  /* 0x0000000000bc0947 */ /* 0x000fea0003800000 */
[----:B------:R-:W-:-:S05]  /*65b0*/  IMAD.U32 R22, R22, 0x10000, RZ ;  /* 0x0001000016167824 */ /* 0x000fca00078e00ff */
        /* <DEDUP_REMOVED lines=15> */
.L_x_494:
[----:B------:R-:W-:-:S06]  /*66b0*/  IMAD.U32 R4, R22, 0x10000, RZ ;  /* 0x0001000016047824 */ /* 0x000fcc00078e00ff */
[----:B------:R-:W0:Y:S02]  /*66c0*/  F2I.U64.TRUNC R4, R4 ;  /* 0x0000000400047311 */ /* 0x000e24000020d800 */
[----:B0-----:R0:W-:Y:S01]  /*66d0*/  STG.E.64 desc[UR36][R8.64], R4 ;  /* 0x0000000408007986 */ /* 0x0011e2000c101b24 */
[----:B------:R-:W-:Y:S05]  /*66e0*/  BRA `(.L_x_476) ;  /* 0x0000000400487947 */ /* 0x000fea0003800000 */
.L_x_493:
[----:B------:R-:W-:-:S04]  /*66f0*/  IMAD.U32 R22, R22, 0x10000, RZ ;  /* 0x0001000016167824 */ /* 0x000fc800078e00ff */
[----:B------:R-:W0:Y:S02]  /*6700*/  F2I.FTZ.U32.TRUNC.NTZ R3, R22 ;  /* 0x0000001600037305 */ /* 0x000e24000021f000 */
[----:B0-----:R0:W-:Y:S01]  /*6710*/  STG.E desc[UR36][R8.64], R3 ;  /* 0x0000000308007986 */ /* 0x0011e2000c101924 */
[----:B------:R-:W-:Y:S05]  /*6720*/  BRA `(.L_x_476) ;  /* 0x0000000400387947 */ /* 0x000fea0003800000 */
.L_x_483:
[----:B------:R-:W-:-:S13]  /*6730*/  ISETP.GT.AND P0, PT, R0, 0xe, PT ;  /* 0x0000000e0000780c */ /* 0x000fda0003f04270 */
[----:B------:R-:W-:Y:S05]  /*6740*/  @P0 BRA `(.L_x_495) ;  /* 0x00000000003c0947 */ /* 0x000fea0003800000 */
[----:B------:R-:W-:-:S13]  /*6750*/  ISETP.NE.AND P0, PT, R0, 0xa, PT ;  /* 0x0000000a0000780c */ /* 0x000fda0003f05270 */
[----:B------:R-:W-:Y:S05]  /*6760*/  @!P0 BRA `(.L_x_496) ;  /* 0x00000000001c8947 */ /* 0x000fea0003800000 */
[----:B------:R-:W-:-:S13]  /*6770*/  ISETP.NE.AND P0, PT, R0, 0xb, PT ;  /* 0x0000000b0000780c */ /* 0x000fda0003f05270 */
[----:B------:R-:W-:Y:S05]  /*6780*/  @P0 BRA `(.L_x_475) ;  /* 0x0000000000440947 */ /* 0x000fea0003800000 */
[----:B------:R-:W-:-:S05]  /*6790*/  IMAD.U32 R22, R22, 0x10000, RZ ;  /* 0x0001000016167824 */ /* 0x000fca00078e00ff */
[----:B------:R-:W-:-:S04]  /*67a0*/  FSETP.NEU.FTZ.AND P0, PT, R22, RZ, PT ;  /* 0x000000ff1600720b */ /* 0x000fc80003f1d000 */
[----:B------:R-:W-:-:S05]  /*67b0*/  SEL R3, RZ, 0x1, !P0 ;  /* 0x00000001ff037807 */ /* 0x000fca0004000000 */
[----:B------:R0:W-:Y:S01]  /*67c0*/  STG.E.U8 desc[UR36][R8.64], R3 ;  /* 0x0000000308007986 */ /* 0x0001e2000c101124 */
[----:B------:R-:W-:Y:S05]  /*67d0*/  BRA `(.L_x_476) ;  /* 0x00000004000c7947 */ /* 0x000fea0003800000 */
.L_x_496:
[----:B------:R-:W-:Y:S01]  /*67e0*/  IMAD.U32 R22, R22, 0x10000, RZ ;  /* 0x0001000016167824 */ /* 0x000fe200078e00ff */
[----:B------:R-:W-:-:S03]  /*67f0*/  CS2R R6, SRZ ;  /* 0x0000000000067805 */ /* 0x000fc6000001ff00 */
[----:B------:R-:W-:-:S06]  /*6800*/  FMUL.FTZ R4, R22, 1 ;  /* 0x3f80000016047820 */ /* 0x000fcc0000410000 */
[----:B------:R-:W0:Y:S02]  /*6810*/  F2F.F64.F32 R4, R4 ;  /* 0x0000000400047310 */ /* 0x000e240000201800 */
[----:B0-----:R0:W-:Y:S01]  /*6820*/  STG.E.128 desc[UR36][R8.64], R4 ;  /* 0x0000000408007986 */ /* 0x0011e2000c101d24 */
[----:B------:R-:W-:Y:S05]  /*6830*/  BRA `(.L_x_476) ;  /* 0x0000000000f47947 */ /* 0x000fea0003800000 */
.L_x_495:
[----:B------:R-:W-:-:S13]  /*6840*/  ISETP.NE.AND P0, PT, R0, 0xf, PT ;  /* 0x0000000f0000780c */ /* 0x000fda0003f05270 */
[----:B------:R-:W-:Y:S05]  /*6850*/  @!P0 BRA `(.L_x_497) ;  /* 0x0000000000e88947 */ /* 0x000fea0003800000 */
[----:B------:R-:W-:-:S13]  /*6860*/  ISETP.NE.AND P0, PT, R0, 0x17, PT ;  /* 0x000000170000780c */ /* 0x000fda0003f05270 */
[----:B------:R-:W-:Y:S05]  /*6870*/  @!P0 BRA `(.L_x_498) ;  /* 0x0000000000908947 */ /* 0x000fea0003800000 */
[----:B------:R-:W-:-:S13]  /*6880*/  ISETP.NE.AND P0, PT, R0, 0x18, PT ;  /* 0x000000180000780c */ /* 0x000fda0003f05270 */
[----:B------:R-:W-:Y:S05]  /*6890*/  @!P0 BRA `(.L_x_499) ;  /* 0x0000000000448947 */ /* 0x000fea0003800000 */
.L_x_475:
        /* <DEDUP_REMOVED lines=16> */
.L_x_500:
[----:B------:R-:W-:Y:S05]  /*69a0*/  BRA `(.L_x_476) ;  /* 0x0000000000987947 */ /* 0x000fea0003800000 */
.L_x_499:
[----:B------:R-:W-:Y:S01]  /*69b0*/  IMAD.U32 R5, R22, 0x10000, RZ ;  /* 0x0001000016057824 */ /* 0x000fe200078e00ff */
[----:B------:R-:W-:Y:S01]  /*69c0*/  BSSY.RECONVERGENT B0, `(.L_x_501) ;  /* 0x000000c000007945 */ /* 0x000fe20003800200 */
[----:B------:R-:W-:-:S03]  /*69d0*/  IMAD.MOV.U32 R0, RZ, RZ, 0x7f ;  /* 0x0000007fff007424 */ /* 0x000fc600078e00ff */
        /* <DEDUP_REMOVED lines=10> */
.L_x_502:
[----:B------:R-:W-:Y:S05]  /*6a80*/  BSYNC.RECONVERGENT B0 ;  /* 0x0000000000007941 */ /* 0x000fea0003800200 */
.L_x_501:
[----:B------:R-:W-:-:S05]  /*6a90*/  LOP3.LUT R3, R0, 0x80, R3, 0xf8, !PT ;  /* 0x0000008000037812 */ /* 0x000fca00078ef803 */
[----:B------:R0:W-:Y:S01]  /*6aa0*/  STG.E.U8 desc[UR36][R8.64], R3 ;  /* 0x0000000308007986 */ /* 0x0001e2000c101124 */
[----:B------:R-:W-:Y:S05]  /*6ab0*/  BRA `(.L_x_476) ;  /* 0x0000000000547947 */ /* 0x000fea0003800000 */
.L_x_498:
[----:B------:R-:W-:Y:S01]  /*6ac0*/  IMAD.U32 R3, R22, 0x10000, RZ ;  /* 0x0001000016037824 */ /* 0x000fe200078e00ff */
        /* <DEDUP_REMOVED lines=11> */
.L_x_504:
[----:B------:R-:W-:Y:S01]  /*6b80*/  IMAD.MOV.U32 R0, RZ, RZ, 0x7f ;  /* 0x0000007fff007424 */ /* 0x000fe200078e00ff */
[----:B------:R-:W-:-:S04]  /*6b90*/  ISETP.GT.U32.AND P0, PT, R4, 0x7f800000, PT ;  /* 0x7f8000000400780c */ /* 0x000fc80003f04070 */
[----:B------:R-:W-:-:S09]  /*6ba0*/  SEL R0, R0, 0x7c, P0 ;  /* 0x0000007c00007807 */ /* 0x000fd20000000000 */
.L_x_505:
[----:B------:R-:W-:Y:S05]  /*6bb0*/  BSYNC.RECONVERGENT B0 ;  /* 0x0000000000007941 */ /* 0x000fea0003800200 */
.L_x_503:
[----:B------:R-:W-:-:S04]  /*6bc0*/  SHF.R.U32.HI R3, RZ, 0x18, R3 ;  /* 0x00000018ff037819 */ /* 0x000fc80000011603 */
[----:B------:R-:W-:-:S05]  /*6bd0*/  LOP3.LUT R3, R0, 0x80, R3, 0xf8, !PT ;  /* 0x0000008000037812 */ /* 0x000fca00078ef803 */
[----:B------:R0:W-:Y:S01]  /*6be0*/  STG.E.U8 desc[UR36][R8.64], R3 ;  /* 0x0000000308007986 */ /* 0x0001e2000c101124 */
[----:B------:R-:W-:Y:S05]  /*6bf0*/  BRA `(.L_x_476) ;  /* 0x0000000000047947 */ /* 0x000fea0003800000 */
.L_x_497:
[----:B------:R0:W-:Y:S02]  /*6c00*/  STG.E.U16 desc[UR36][R8.64], R22 ;  /* 0x0000001608007986 */ /* 0x0001e4000c101524 */
.L_x_476:
[----:B------:R-:W-:-:S05]  /*6c10*/  VIADD R25, R25, 0x80 ;  /* 0x0000008019197836 */ /* 0x000fca0000000000 */
[----:B------:R-:W-:-:S13]  /*6c20*/  ISETP.GE.AND P0, PT, R25, R16, PT ;  /* 0x000000101900720c */ /* 0x000fda0003f06270 */
[----:B------:R-:W-:Y:S05]  /*6c30*/  @P0 BRA `(.L_x_470) ;  /* 0x0000000c00d80947 */ /* 0x000fea0003800000 */
[----:B------:R-:W5:Y:S01]  /*6c40*/  LDCU UR4, c[0x0][0x3a8] ;  /* 0x00007500ff0477ac */ /* 0x000f620008000800 */
[----:B01234-:R-:W0:Y:S01]  /*6c50*/  LDC.64 R8, c[0x0][0x388] ;  /* 0x0000e200ff087b82 */ /* 0x01fe220000000a00 */
[----:B------:R-:W-:Y:S01]  /*6c60*/  IMAD R0, R2, 0x200, R25 ;  /* 0x0000020002007824 */ /* 0x000fe200078e0219 */
[----:B------:R-:W-:-:S03]  /*6c70*/  PRMT R4, R17, 0x9910, RZ ;  /* 0x0000991011047816 */ /* 0x000fc600000000ff */
[----:B-----5:R-:W-:Y:S02]  /*6c80*/  IMAD R3, R0, UR4, RZ ;  /* 0x0000000400037c24 */ /* 0x020fe4000f8e02ff */
        /* <DEDUP_REMOVED lines=17> */
.L_x_509:
[----:B------:R-:W-:-:S06]  /*6da0*/  IMAD.U32 R5, R18, 0x10000, RZ ;  /* 0x0001000012057824 */ /* 0x000fcc00078e00ff */
[----:B------:R-:W0:Y:S02]  /*6db0*/  F2I.S64.TRUNC R4, R5 ;  /* 0x0000000500047311 */ /* 0x000e24000020d900 */
[----:B0-----:R0:W-:Y:S01]  /*6dc0*/  STG.E.U8 desc[UR36][R8.64], R4 ;  /* 0x0000000408007986 */ /* 0x0011e2000c101124 */
[----:B------:R-:W-:Y:S05]  /*6dd0*/  BRA `(.L_x_511) ;  /* 0x0000000c006c7947 */ /* 0x000fea0003800000 */
.L_x_508:
        /* <DEDUP_REMOVED lines=10> */
.L_x_513:
[----:B------:R-:W-:-:S04]  /*6e80*/  IMAD.U32 R18, R18, 0x10000, RZ ;  /* 0x0001000012127824 */ /* 0x000fc800078e00ff */
[----:B------:R-:W0:Y:S02]  /*6e90*/  F2I.FTZ.TRUNC.NTZ R3, R18 ;  /* 0x0000001200037305 */ /* 0x000e24000021f100 */
[----:B0-----:R0:W-:Y:S01]  /*6ea0*/  STG.E desc[UR36][R8.64], R3 ;  /* 0x0000000308007986 */ /* 0x0011e2000c101924 */
[----:B------:R-:W-:Y:S05]  /*6eb0*/  BRA `(.L_x_511) ;  /* 0x0000000c00347947 */ /* 0x000fea0003800000 */
.L_x_512:
[----:B------:R-:W-:-:S04]  /*6ec0*/  IMAD.U32 R18, R18, 0x10000, RZ ;  /* 0x0001000012127824 */ /* 0x000fc800078e00ff */
[----:B------:R-:W0:Y:S02]  /*6ed0*/  F2I.FTZ.TRUNC.NTZ R3, R18 ;  /* 0x0000001200037305 */ /* 0x000e24000021f100 */
[----:B0-----:R0:W-:Y:S01]  /*6ee0*/  STG.E.U16 desc[UR36][R8.64], R3 ;  /* 0x0000000308007986 */ /* 0x0011e2000c101524 */
[----:B------:R-:W-:Y:S05]  /*6ef0*/  BRA `(.L_x_511) ;  /* 0x0000000c00247947 */ /* 0x000fea0003800000 */
.L_x_507:
        /* <DEDUP_REMOVED lines=9> */
.L_x_515:
[----:B------:R-:W-:-:S05]  /*6f90*/  IMAD.U32 R0, R18, 0x10000, RZ ;  /* 0x0001000012007824 */ /* 0x000fca00078e00ff */
[----:B------:R-:W-:-:S05]  /*6fa0*/  F2FP.F16.F32.PACK_AB R0, RZ, R0 ;  /* 0x00000000ff00723e */ /* 0x000fca00000000ff */
[----:B------:R0:W-:Y:S01]  /*6fb0*/  STG.E.U16 desc[UR36][R8.64], R0 ;  /* 0x0000000008007986 */ /* 0x0001e2000c101524 */
[----:B------:R-:W-:Y:S05]  /*6fc0*/  BRA `(.L_x_511) ;  /* 0x0000000800f07947 */ /* 0x000fea0003800000 */
.L_x_514:
        /* <DEDUP_REMOVED lines=10> */
.L_x_517:
[----:B------:R-:W-:-:S05]  /*7070*/  IMAD.U32 R18, R18, 0x10000, RZ ;  /* 0x0001000012127824 */ /* 0x000fca00078e00ff */
[----:B------:R-:W-:-:S04]  /*7080*/  F2FP.F16.F32.PACK_AB R3, RZ, R18 ;  /* 0x00000012ff03723e */ /* 0x000fc800000000ff */
[----:B------:R-:W-:-:S05]  /*7090*/  PRMT R3, R3, 0x5410, RZ ;  /* 0x0000541003037816 */ /* 0x000fca00000000ff */
[----:B------:R0:W-:Y:S01]  /*70a0*/  STG.E desc[UR36][R8.64], R3 ;  /* 0x0000000308007986 */ /* 0x0001e2000c101924 */
[----:B------:R-:W-:Y:S05]  /*70b0*/  BRA `(.L_x_511) ;  /* 0x0000000800b47947 */ /* 0x000fea0003800000 */
.L_x_516:
[----:B------:R-:W-:-:S04]  /*70c0*/  IMAD.U32 R4, R18, 0x10000, RZ ;  /* 0x0001000012047824 */ /* 0x000fc800078e00ff */
[----:B------:R-:W-:-:S06]  /*70d0*/  FMUL.FTZ R4, R4, 1 ;  /* 0x3f80000004047820 */ /* 0x000fcc0000410000 */
[----:B------:R-:W0:Y:S02]  /*70e0*/  F2F.F64.F32 R4, R4 ;  /* 0x0000000400047310 */ /* 0x000e240000201800 */
[----:B0-----:R0:W-:Y:S01]  /*70f0*/  STG.E.64 desc[UR36][R8.64], R4 ;  /* 0x0000000408007986 */ /* 0x0011e2000c101b24 */
[----:B------:R-:W-:Y:S05]  /*7100*/  BRA `(.L_x_511) ;  /* 0x0000000800a07947 */ /* 0x000fea0003800000 */
.L_x_506:
        /* <DEDUP_REMOVED lines=14> */
.L_x_521:
        /* <DEDUP_REMOVED lines=17> */
.L_x_524:
[----:B------:R-:W-:-:S04]  /*7300*/  SHF.R.U32.HI R3, RZ, 0x18, R5 ;  /* 0x00000018ff037819 */ /* 0x000fc80000011605 */
[----:B------:R-:W-:-:S04]  /*7310*/  LOP3.LUT R0, R0, 0x80, R3, 0xf8, !PT ;  /* 0x0000008000007812 */ /* 0x000fc800078ef803 */
[----:B------:R-:W-:-:S07]  /*7320*/  PRMT R4, R0, 0x7610, R4 ;  /* 0x0000761000047816 */ /* 0x000fce0000000004 */
.L_x_523:
[----:B------:R-:W-:Y:S05]  /*7330*/  BSYNC.RECONVERGENT B0 ;  /* 0x0000000000007941 */ /* 0x000fea0003800200 */
.L_x_522:
[----:B------:R0:W-:Y:S01]  /*7340*/  STG.E.U8 desc[UR36][R8.64], R4 ;  /* 0x0000000408007986 */ /* 0x0001e2000c101124 */
[----:B------:R-:W-:Y:S05]  /*7350*/  BRA `(.L_x_511) ;  /* 0x00000008000c7947 */ /* 0x000fea0003800000 */
.L_x_520:
        /* <DEDUP_REMOVED lines=17> */
.L_x_527:
[----:B------:R-:W-:-:S04]  /*7470*/  SHF.R.U32.HI R3, RZ, 0x18, R5 ;  /* 0x00000018ff037819 */ /* 0x000fc80000011605 */
[----:B------:R-:W-:-:S04]  /*7480*/  LOP3.LUT R0, R0, 0x80, R3, 0xf8, !PT ;  /* 0x0000008000007812 */ /* 0x000fc800078ef803 */
[----:B------:R-:W-:-:S07]  /*7490*/  PRMT R4, R0, 0x7610, R4 ;  /* 0x0000761000047816 */ /* 0x000fce0000000004 */
.L_x_526:
[----:B------:R-:W-:Y:S05]  /*74a0*/  BSYNC.RECONVERGENT B0 ;  /* 0x0000000000007941 */ /* 0x000fea0003800200 */
.L_x_525:
[----:B------:R0:W-:Y:S01]  /*74b0*/  STG.E.U8 desc[UR36][R8.64], R4 ;  /* 0x0000000408007986 */ /* 0x0001e2000c101124 */
[----:B------:R-:W-:Y:S05]  /*74c0*/  BRA `(.L_x_511) ;  /* 0x0000000400b07947 */ /* 0x000fea0003800000 */
.L_x_519:
        /* <DEDUP_REMOVED lines=22> */
.L_x_529:
[----:B------:R-:W-:-:S06]  /*7630*/  IMAD.U32 R4, R18, 0x10000, RZ ;  /* 0x0001000012047824 */ /* 0x000fcc00078e00ff */
[----:B------:R-:W0:Y:S02]  /*7640*/  F2I.U64.TRUNC R4, R4 ;  /* 0x0000000400047311 */ /* 0x000e24000020d800 */
[----:B0-----:R0:W-:Y:S01]  /*7650*/  STG.E.64 desc[UR36][R8.64], R4 ;  /* 0x0000000408007986 */ /* 0x0011e2000c101b24 */
[----:B------:R-:W-:Y:S05]  /*7660*/  BRA `(.L_x_511) ;  /* 0x0000000400487947 */ /* 0x000fea0003800000 */
.L_x_528:
[----:B------:R-:W-:-:S04]  /*7670*/  IMAD.U32 R18, R18, 0x10000, RZ ;  /* 0x0001000012127824 */ /* 0x000fc800078e00ff */
[----:B------:R-:W0:Y:S02]  /*7680*/  F2I.FTZ.U32.TRUNC.NTZ R3, R18 ;  /* 0x0000001200037305 */ /* 0x000e24000021f000 */
[----:B0-----:R0:W-:Y:S01]  /*7690*/  STG.E desc[UR36][R8.64], R3 ;  /* 0x0000000308007986 */ /* 0x0011e2000c101924 */
[----:B------:R-:W-:Y:S05]  /*76a0*/  BRA `(.L_x_511) ;  /* 0x0000000400387947 */ /* 0x000fea0003800000 */
.L_x_518:
        /* <DEDUP_REMOVED lines=11> */
.L_x_531:
[----:B------:R-:W-:Y:S01]  /*7760*/  IMAD.U32 R18, R18, 0x10000, RZ ;  /* 0x0001000012127824 */ /* 0x000fe200078e00ff */
[----:B------:R-:W-:-:S03]  /*7770*/  CS2R R6, SRZ ;  /* 0x0000000000067805 */ /* 0x000fc6000001ff00 */
[----:B------:R-:W-:-:S06]  /*7780*/  FMUL.FTZ R4, R18, 1 ;  /* 0x3f80000012047820 */ /* 0x000fcc0000410000 */
[----:B------:R-:W0:Y:S02]  /*7790*/  F2F.F64.F32 R4, R4 ;  /* 0x0000000400047310 */ /* 0x000e240000201800 */
[----:B0-----:R4:W-:Y:S01]  /*77a0*/  STG.E.128 desc[UR36][R8.64], R4 ;  /* 0x0000000408007986 */ /* 0x0019e2000c101d24 */
[----:B------:R-:W-:Y:S05]  /*77b0*/  BRA `(.L_x_511) ;  /* 0x0000000000f47947 */ /* 0x000fea0003800000 */
.L_x_530:
[----:B------:R-:W-:-:S13]  /*77c0*/  ISETP.NE.AND P0, PT, R0, 0xf, PT ;  /* 0x0000000f0000780c */ /* 0x000fda0003f05270 */
[----:B------:R-:W-:Y:S05]  /*77d0*/  @!P0 BRA `(.L_x_532) ;  /* 0x0000000000e88947 */ /* 0x000fea0003800000 */
[----:B------:R-:W-:-:S13]  /*77e0*/  ISETP.NE.AND P0, PT, R0, 0x17, PT ;  /* 0x000000170000780c */ /* 0x000fda0003f05270 */
[----:B------:R-:W-:Y:S05]  /*77f0*/  @!P0 BRA `(.L_x_533) ;  /* 0x0000000000908947 */ /* 0x000fea0003800000 */
[----:B------:R-:W-:-:S13]  /*7800*/  ISETP.NE.AND P0, PT, R0, 0x18, PT ;  /* 0x000000180000780c */ /* 0x000fda0003f05270 */
[----:B------:R-:W-:Y:S05]  /*7810*/  @!P0 BRA `(.L_x_534) ;  /* 0x0000000000448947 */ /* 0x000fea0003800000 */
.L_x_510:
        /* <DEDUP_REMOVED lines=16> */
.L_x_535:
[----:B------:R-:W-:Y:S05]  /*7920*/  BRA `(.L_x_511) ;  /* 0x0000000000987947 */ /* 0x000fea0003800000 */
.L_x_534:
        /* <DEDUP_REMOVED lines=13> */
.L_x_537:
[----:B------:R-:W-:Y:S05]  /*7a00*/  BSYNC.RECONVERGENT B0 ;  /* 0x0000000000007941 */ /* 0x000fea0003800200 */
.L_x_536:
[----:B------:R-:W-:-:S05]  /*7a10*/  LOP3.LUT R3, R0, 0x80, R3, 0xf8, !PT ;  /* 0x0000008000037812 */ /* 0x000fca00078ef803 */
[----:B------:R1:W-:Y:S01]  /*7a20*/  STG.E.U8 desc[UR36][R8.64], R3 ;  /* 0x0000000308007986 */ /* 0x0003e2000c101124 */
[----:B------:R-:W-:Y:S05]  /*7a30*/  BRA `(.L_x_511) ;  /* 0x0000000000547947 */ /* 0x000fea0003800000 */
.L_x_533:
        /* <DEDUP_REMOVED lines=12> */
.L_x_539:
[----:B------:R-:W-:Y:S01]  /*7b00*/  IMAD.MOV.U32 R0, RZ, RZ, 0x7f ;  /* 0x0000007fff007424 */ /* 0x000fe200078e00ff */
[----:B------:R-:W-:-:S04]  /*7b10*/  ISETP.GT.U32.AND P0, PT, R4, 0x7f800000, PT ;  /* 0x7f8000000400780c */ /* 0x000fc80003f04070 */
[----:B------:R-:W-:-:S09]  /*7b20*/  SEL R0, R0, 0x7c, P0 ;  /* 0x0000007c00007807 */ /* 0x000fd20000000000 */
.L_x_540:
[----:B------:R-:W-:Y:S05]  /*7b30*/  BSYNC.RECONVERGENT B0 ;  /* 0x0000000000007941 */ /* 0x000fea0003800200 */
.L_x_538:
[----:B------:R-:W-:-:S04]  /*7b40*/  SHF.R.U32.HI R3, RZ, 0x18, R3 ;  /* 0x00000018ff037819 */ /* 0x000fc80000011603 */
[----:B------:R-:W-:-:S05]  /*7b50*/  LOP3.LUT R3, R0, 0x80, R3, 0xf8, !PT ;  /* 0x0000008000037812 */ /* 0x000fca00078ef803 */
[----:B------:R2:W-:Y:S01]  /*7b60*/  STG.E.U8 desc[UR36][R8.64], R3 ;  /* 0x0000000308007986 */ /* 0x0005e2000c101124 */
[----:B------:R-:W-:Y:S05]  /*7b70*/  BRA `(.L_x_511) ;  /* 0x0000000000047947 */ /* 0x000fea0003800000 */
.L_x_532:
[----:B------:R0:W-:Y:S02]  /*7b80*/  STG.E.U16 desc[UR36][R8.64], R18 ;  /* 0x0000001208007986 */ /* 0x0001e4000c101524 */
.L_x_511:
[----:B------:R-:W-:-:S07]  /*7b90*/  VIADD R25, R25, 0x80 ;  /* 0x0000008019197836 */ /* 0x000fce0000000000 */
.L_x_470:
[----:B------:R-:W-:Y:S05]  /*7ba0*/  BSYNC.RECONVERGENT B6 ;  /* 0x0000000000067941 */ /* 0x000fea0003800200 */
.L_x_469:
[----:B------:R-:W-:-:S13]  /*7bb0*/  ISETP.GE.AND P0, PT, R25, R16, PT ;  /* 0x000000101900720c */ /* 0x000fda0003f06270 */
[----:B------:R-:W-:Y:S05]  /*7bc0*/  @P0 EXIT ;  /* 0x000000000000094d */ /* 0x000fea0003800000 */
[----:B01-34-:R-:W0:Y:S01]  /*7bd0*/  LDC.64 R4, c[0x0][0x388] ;  /* 0x0000e200ff047b82 */ /* 0x01be220000000a00 */
[----:B------:R-:W1:Y:S01]  /*7be0*/  LDCU UR4, c[0x0][0x3a8] ;  /* 0x00007500ff0477ac */ /* 0x000e620008000800 */
[----:B--2--5:R-:W-:Y:S01]  /*7bf0*/  PRMT R0, R17, 0x9910, RZ ;  /* 0x0000991011007816 */ /* 0x024fe200000000ff */
[----:B------:R-:W-:-:S03]  /*7c00*/  IMAD R2, R2, 0x200, R25 ;  /* 0x0000020002027824 */ /* 0x000fc600078e0219 */
[----:B------:R-:W-:Y:S01]  /*7c10*/  ISETP.GT.AND P1, PT, R0, 0x9, PT ;  /* 0x000000090000780c */ /* 0x000fe20003f24270 */
[----:B-1----:R-:W-:-:S05]  /*7c20*/  IMAD R3, R2, UR4, RZ ;  /* 0x0000000402037c24 */ /* 0x002fca000f8e02ff */
[----:B0-----:R-:W-:-:S05]  /*7c30*/  IADD3 R2, P0, PT, R3, R4, RZ ;  /* 0x0000000403027210 */ /* 0x001fca0007f1e0ff */
[----:B------:R-:W-:Y:S02]  /*7c40*/  IMAD.X R3, RZ, RZ, R5, P0 ;  /* 0x000000ffff037224 */ /* 0x000fe400000e0605 */
[----:B------:R-:W-:Y:S06]  /*7c50*/  @P1 BRA `(.L_x_541) ;  /* 0x00000004000c1947 */ /* 0x000fec0003800000 */
        /* <DEDUP_REMOVED lines=8> */
[----:B------:R-:W-:-:S06]  /*7ce0*/  IMAD.U32 R19, R19, 0x10000, RZ ;  /* 0x0001000013137824 */ /* 0x000fcc00078e00ff */
[----:B------:R-:W0:Y:S02]  /*7cf0*/  F2I.FTZ.TRUNC.NTZ R19, R19 ;  /* 0x0000001300137305 */ /* 0x000e24000021f100 */
[----:B0-----:R-:W-:Y:S01]  /*7d00*/  STG.E.U8 desc[UR36][R2.64], R19 ;  /* 0x0000001302007986 */ /* 0x001fe2000c101124 */
[----:B------:R-:W-:Y:S05]  /*7d10*/  EXIT ;  /* 0x000000000000794d */ /* 0x000fea0003800000 */
.L_x_544:
[----:B------:R-:W-:-:S06]  /*7d20*/  IMAD.U32 R5, R19, 0x10000, RZ ;  /* 0x0001000013057824 */ /* 0x000fcc00078e00ff */
[----:B------:R-:W0:Y:S02]  /*7d30*/  F2I.S64.TRUNC R4, R5 ;  /* 0x0000000500047311 */ /* 0x000e24000020d900 */
[----:B0-----:R-:W-:Y:S01]  /*7d40*/  STG.E.U8 desc[UR36][R2.64], R4 ;  /* 0x0000000402007986 */ /* 0x001fe2000c101124 */
[----:B------:R-:W-:Y:S05]  /*7d50*/  EXIT ;  /* 0x000000000000794d */ /* 0x000fea0003800000 */
.L_x_543:
        /* <DEDUP_REMOVED lines=8> */
[----:B0-----:R-:W-:Y:S01]  /*7de0*/  STG.E.64 desc[UR36][R2.64], R4 ;  /* 0x0000000402007986 */ /* 0x001fe2000c101b24 */
[----:B------:R-:W-:Y:S05]  /*7df0*/  EXIT ;  /* 0x000000000000794d */ /* 0x000fea0003800000 */
.L_x_547:
[----:B------:R-:W-:-:S06]  /*7e00*/  IMAD.U32 R19, R19, 0x10000, RZ ;  /* 0x0001000013137824 */ /* 0x000fcc00078e00ff */
[----:B------:R-:W0:Y:S02]  /*7e10*/  F2I.FTZ.TRUNC.NTZ R19, R19 ;  /* 0x0000001300137305 */ /* 0x000e24000021f100 */
[----:B0-----:R-:W-:Y:S01]  /*7e20*/  STG.E desc[UR36][R2.64], R19 ;  /* 0x0000001302007986 */ /* 0x001fe2000c101924 */
[----:B------:R-:W-:Y:S05]  /*7e30*/  EXIT ;  /* 0x000000000000794d */ /* 0x000fea0003800000 */
.L_x_546:
[----:B------:R-:W-:-:S06]  /*7e40*/  IMAD.U32 R19, R19, 0x10000, RZ ;  /* 0x0001000013137824 */ /* 0x000fcc00078e00ff */
[----:B------:R-:W0:Y:S02]  /*7e50*/  F2I.FTZ.TRUNC.NTZ R19, R19 ;  /* 0x0000001300137305 */ /* 0x000e24000021f100 */
[----:B0-----:R-:W-:Y:S01]  /*7e60*/  STG.E.U16 desc[UR36][R2.64], R19 ;  /* 0x0000001302007986 */ /* 0x001fe2000c101524 */
[----:B------:R-:W-:Y:S05]  /*7e70*/  EXIT ;  /* 0x000000000000794d */ /* 0x000fea0003800000 */
.L_x_542:
[----:B------:R-:W-:-:S13]  /*7e80*/  ISETP.GT.AND P0, PT, R0, 0x6, PT ;  /* 0x000000060000780c */ /* 0x000fda0003f04270 */
[----:B------:R-:W-:Y:S05]  /*7e90*/  @P0 BRA `(.L_x_548) ;  /* 0x00000000002c0947 */ /* 0x000fea0003800000 */
[----:B------:R-:W-:-:S13]  /*7ea0*/  ISETP.NE.AND P0, PT, R0, 0x5, PT ;  /* 0x000000050000780c */ /* 0x000fda0003f05270 */
[----:B------:R-:W-:Y:S05]  /*7eb0*/  @!P0 BRA `(.L_x_549) ;  /* 0x0000000000148947 */ /* 0x000fea0003800000 */
[----:B------:R-:W-:-:S13]  /*7ec0*/  ISETP.NE.AND P0, PT, R0, 0x6, PT ;  /* 0x000000060000780c */ /* 0x000fda0003f05270 */
[----:B------:R-:W-:Y:S05]  /*7ed0*/  @P0 BRA `(.L_x_545) ;  /* 0x0000000800300947 */ /* 0x000fea0003800000 */
[----:B------:R-:W-:-:S05]  /*7ee0*/  IMAD.U32 R19, R19, 0x10000, RZ ;  /* 0x0001000013137824 */ /* 0x000fca00078e00ff */
[----:B------:R-:W-:Y:S01]  /*7ef0*/  STG.E desc[UR36][R2.64], R19 ;  /* 0x0000001302007986 */ /* 0x000fe2000c101924 */
[----:B------:R-:W-:Y:S05]  /*7f00*/  EXIT ;  /* 0x000000000000794d */ /* 0x000fea0003800000 */
.L_x_549:
[----:B------:R-:W-:-:S05]  /*7f10*/  IMAD.U32 R0, R19, 0x10000, RZ ;  /* 0x0001000013007824 */ /* 0x000fca00078e00ff */
[----:B------:R-:W-:-:S05]  /*7f20*/  F2FP.F16.F32.PACK_AB R0, RZ, R0 ;  /* 0x00000000ff00723e */ /* 0x000fca00000000ff */
[----:B------:R-:W-:Y:S01]  /*7f30*/  STG.E.U16 desc[UR36][R2.64], R0 ;  /* 0x0000000002007986 */ /* 0x000fe2000c101524 */
[----:B------:R-:W-:Y:S05]  /*7f40*/  EXIT ;  /* 0x000000000000794d */ /* 0x000fea0003800000 */
.L_x_548:
        /* <DEDUP_REMOVED lines=8> */
[----:B------:R-:W-:Y:S01]  /*7fd0*/  STG.E.64 desc[UR36][R2.64], R4 ;  /* 0x0000000402007986 */ /* 0x000fe2000c101b24 */
[----:B------:R-:W-:Y:S05]  /*7fe0*/  EXIT ;  /* 0x000000000000794d */ /* 0x000fea0003800000 */
.L_x_551:
[----:B------:R-:W-:-:S05]  /*7ff0*/  IMAD.U32 R19, R19, 0x10000, RZ ;  /* 0x0001000013137824 */ /* 0x000fca00078e00ff */
[----:B------:R-:W-:-:S04]  /*8000*/  F2FP.F16.F32.PACK_AB R5, RZ, R19 ;  /* 0x00000013ff05723e */ /* 0x000fc800000000ff */
[----:B------:R-:W-:-:S05]  /*8010*/  PRMT R5, R5, 0x5410, RZ ;  /* 0x0000541005057816 */ /* 0x000fca00000000ff */
[----:B------:R-:W-:Y:S01]  /*8020*/  STG.E desc[UR36][R2.64], R5 ;  /* 0x0000000502007986 */ /* 0x000fe2000c101924 */
[----:B------:R-:W-:Y:S05]  /*8030*/  EXIT ;  /* 0x000000000000794d */ /* 0x000fea0003800000 */
.L_x_550:
[----:B------:R-:W-:-:S04]  /*8040*/  IMAD.U32 R4, R19, 0x10000, RZ ;  /* 0x0001000013047824 */ /* 0x000fc800078e00ff */
[----:B------:R-:W-:-:S06]  /*8050*/  FMUL.FTZ R4, R4, 1 ;  /* 0x3f80000004047820 */ /* 0x000fcc0000410000 */
[----:B------:R-:W0:Y:S02]  /*8060*/  F2F.F64.F32 R4, R4 ;  /* 0x0000000400047310 */ /* 0x000e240000201800 */
[----:B0-----:R-:W-:Y:S01]  /*8070*/  STG.E.64 desc[UR36][R2.64], R4 ;  /* 0x0000000402007986 */ /* 0x001fe2000c101b24 */
[----:B------:R-:W-:Y:S05]  /*8080*/  EXIT ;  /* 0x000000000000794d */ /* 0x000fea0003800000 */
.L_x_541:
        /* <DEDUP_REMOVED lines=12> */
[----:B0-----:R-:W-:Y:S01]  /*8150*/  STG.E.U16 desc[UR36][R2.64], R5 ;  /* 0x0000000502007986 */ /* 0x001fe2000c101524 */
[----:B------:R-:W-:Y:S05]  /*8160*/  EXIT ;  /* 0x000000000000794d */ /* 0x000fea0003800000 */
.L_x_555:
        /* <DEDUP_REMOVED lines=18> */
.L_x_558:
[----:B------:R-:W-:-:S04]  /*8290*/  SHF.R.U32.HI R5, RZ, 0x18, R5 ;  /* 0x00000018ff057819 */ /* 0x000fc80000011605 */
[----:B------:R-:W-:-:S07]  /*82a0*/  LOP3.LUT R0, R0, 0x80, R5, 0xf8, !PT ;  /* 0x0000008000007812 */ /* 0x000fce00078ef805 */
.L_x_557:
[----:B------:R-:W-:Y:S05]  /*82b0*/  BSYNC.RECONVERGENT B0 ;  /* 0x0000000000007941 */ /* 0x000fea0003800200 */
.L_x_556:
[----:B------:R-:W-:Y:S01]  /*82c0*/  STG.E.U8 desc[UR36][R2.64], R0 ;  /* 0x0000000002007986 */ /* 0x000fe2000c101124 */
[----:B------:R-:W-:Y:S05]  /*82d0*/  EXIT ;  /* 0x000000000000794d */ /* 0x000fea0003800000 */
.L_x_554:
        /* <DEDUP_REMOVED lines=18> */
.L_x_561:
[----:B------:R-:W-:-:S04]  /*8400*/  SHF.R.U32.HI R5, RZ, 0x18, R5 ;  /* 0x00000018ff057819 */ /* 0x000fc80000011605 */
[----:B------:R-:W-:-:S07]  /*8410*/  LOP3.LUT R0, R0, 0x80, R5, 0xf8, !PT ;  /* 0x0000008000007812 */ /* 0x000fce00078ef805 */
.L_x_560:
[----:B------:R-:W-:Y:S05]  /*8420*/  BSYNC.RECONVERGENT B0 ;  /* 0x0000000000007941 */ /* 0x000fea0003800200 */
.L_x_559:
[----:B------:R-:W-:Y:S01]  /*8430*/  STG.E.U8 desc[UR36][R2.64], R0 ;  /* 0x0000000002007986 */ /* 0x000fe2000c101124 */
[----:B------:R-:W-:Y:S05]  /*8440*/  EXIT ;  /* 0x000000000000794d */ /* 0x000fea0003800000 */
.L_x_553:
[----:B------:R-:W-:-:S13]  /*8450*/  ISETP.NE.AND P0, PT, R0, 0x1c, PT ;  /* 0x0000001c0000780c */ /* 0x000fda0003f05270 */
[----:B------:R-:W-:Y:S05]  /*8460*/  @!P0 BRA `(.L_x_562) ;  /* 0x0000000000608947 */ /* 0x000fea0003800000 */
[----:B------:R-:W-:-:S13]  /*8470*/  ISETP.NE.AND P0, PT, R0, 0x1d, PT ;  /* 0x0000001d0000780c */ /* 0x000fda0003f05270 */
[----:B------:R-:W-:Y:S05]  /*8480*/  @!P0 BRA `(.L_x_563) ;  /* 0x0000000000488947 */ /* 0x000fea0003800000 */
[----:B------:R-:W-:-:S13]  /*8490*/  ISETP.NE.AND P0, PT, R0, 0x2c, PT ;  /* 0x0000002c0000780c */ /* 0x000fda0003f05270 */
[----:B------:R-:W-:Y:S05]  /*84a0*/  @P0 BRA `(.L_x_545) ;  /* 0x0000000000bc0947 */ /* 0x000fea0003800000 */
[----:B------:R-:W-:Y:S02]  /*84b0*/  IMAD.U32 R19, R19, 0x10000, RZ ;  /* 0x0001000013137824 */ /* 0x000fe400078e00ff */
[----:B------:R-:W-:-:S03]  /*84c0*/  IMAD.MOV.U32 R5, RZ, RZ, 0xff ;  /* 0x000000ffff057424 */ /* 0x000fc600078e00ff */
[----:B------:R-:W-:-:S04]  /*84d0*/  SHF.R.U32.HI R6, RZ, 0x17, R19 ;  /* 0x00000017ff067819 */ /* 0x000fc80000011613 */
[----:B------:R-:W-:-:S04]  /*84e0*/  LOP3.LUT R4, R6, 0xff, RZ, 0xc0, !PT ;  /* 0x000000ff06047812 */ /* 0x000fc800078ec0ff */
[----:B------:R-:W-:-:S13]  /*84f0*/  ISETP.NE.AND P2, PT, R4, 0xff, PT ;  /* 0x000000ff0400780c */ /* 0x000fda0003f45270 */
[--C-:B------:R-:W-:Y:S02]  /*8500*/  @P2 SHF.R.U32.HI R0, RZ, 0x16, R19.reuse ;  /* 0x00000016ff002819 */ /* 0x100fe40000011613 */
[----:B------:R-:W-:Y:S02]  /*8510*/  @P2 LOP3.LUT P0, RZ, R4, 0x3fffff, R19, 0xf8, !PT ;  /* 0x003fffff04ff2812 */ /* 0x000fe4000780f813 */
[----:B------:R-:W-:-:S04]  /*8520*/  @P2 LOP3.LUT R0, R0, 0x1, RZ, 0xc0, !PT ;  /* 0x0000000100002812 */ /* 0x000fc800078ec0ff */
[----:B------:R-:W-:Y:S01]  /*8530*/  @P2 ISETP.EQ.U32.AND P1, PT, R0, 0x1, P0 ;  /* 0x000000010000280c */ /* 0x000fe20000722070 */
[----:B------:R-:W-:Y:S01]  /*8540*/  @P2 VIADD R0, R6, 0x1 ;  /* 0x0000000106002836 */ /* 0x000fe20000000000 */
[----:B------:R-:W-:Y:S02]  /*8550*/  PLOP3.LUT P0, PT, PT, PT, PT, 0x80, 0x8 ;  /* 0x000000000008781c */ /* 0x000fe40003f0f070 */
[----:B------:R-:W-:-:S13]  /*8560*/  @P2 PLOP3.LUT P0, PT, P1, PT, PT, 0x80, 0x8 ;  /* 0x000000000008281c */ /* 0x000fda0000f0f070 */
[----:B------:R-:W-:-:S04]  /*8570*/  @!P0 IMAD.MOV R0, RZ, RZ, R6 ;  /* 0x000000ffff008224 */ /* 0x000fc800078e0206 */
[----:B------:R-:W-:-:S05]  /*8580*/  @P2 IMAD.MOV.U32 R5, RZ, RZ, R0 ;  /* 0x000000ffff052224 */ /* 0x000fca00078e0000 */
[----:B------:R-:W-:Y:S01]  /*8590*/  STG.E.U8 desc[UR36][R2.64], R5 ;  /* 0x0000000502007986 */ /* 0x000fe2000c101124 */
[----:B------:R-:W-:Y:S05]  /*85a0*/  EXIT ;  /* 0x000000000000794d */ /* 0x000fea0003800000 */
.L_x_563:
[----:B------:R-:W-:-:S06]  /*85b0*/  IMAD.U32 R4, R19, 0x10000, RZ ;  /* 0x0001000013047824 */ /* 0x000fcc00078e00ff */
[----:B------:R-:W0:Y:S02]  /*85c0*/  F2I.U64.TRUNC R4, R4 ;  /* 0x0000000400047311 */ /* 0x000e24000020d800 */
[----:B0-----:R-:W-:Y:S01]  /*85d0*/  STG.E.64 desc[UR36][R2.64], R4 ;  /* 0x0000000402007986 */ /* 0x001fe2000c101b24 */
[----:B------:R-:W-:Y:S05]  /*85e0*/  EXIT ;  /* 0x000000000000794d */ /* 0x000fea0003800000 */
.L_x_562:
[----:B------:R-:W-:-:S06]  /*85f0*/  IMAD.U32 R19, R19, 0x10000, RZ ;  /* 0x0001000013137824 */ /* 0x000fcc00078e00ff */
[----:B------:R-:W0:Y:S02]  /*8600*/  F2I.FTZ.U32.TRUNC.NTZ R19, R19 ;  /* 0x0000001300137305 */ /* 0x000e24000021f000 */
[----:B0-----:R-:W-:Y:S01]  /*8610*/  STG.E desc[UR36][R2.64], R19 ;  /* 0x0000001302007986 */ /* 0x001fe2000c101924 */
[----:B------:R-:W-:Y:S05]  /*8620*/  EXIT ;  /* 0x000000000000794d */ /* 0x000fea0003800000 */
.L_x_552:
        /* <DEDUP_REMOVED lines=9> */
[----:B------:R-:W-:Y:S01]  /*86c0*/  STG.E.U8 desc[UR36][R2.64], R5 ;  /* 0x0000000502007986 */ /* 0x000fe2000c101124 */
[----:B------:R-:W-:Y:S05]  /*86d0*/  EXIT ;  /* 0x000000000000794d */ /* 0x000fea0003800000 */
.L_x_565:
[----:B------:R-:W-:Y:S01]  /*86e0*/  IMAD.U32 R19, R19, 0x10000, RZ ;  /* 0x0001000013137824 */ /* 0x000fe200078e00ff */
[----:B------:R-:W-:-:S03]  /*86f0*/  CS2R R6, SRZ ;  /* 0x0000000000067805 */ /* 0x000fc6000001ff00 */
[----:B------:R-:W-:-:S06]  /*8700*/  FMUL.FTZ R4, R19, 1 ;  /* 0x3f80000013047820 */ /* 0x000fcc0000410000 */
[----:B------:R-:W0:Y:S02]  /*8710*/  F2F.F64.F32 R4, R4 ;  /* 0x0000000400047310 */ /* 0x000e240000201800 */
[----:B0-----:R-:W-:Y:S01]  /*8720*/  STG.E.128 desc[UR36][R2.64], R4 ;  /* 0x0000000402007986 */ /* 0x001fe2000c101d24 */
[----:B------:R-:W-:Y:S05]  /*8730*/  EXIT ;  /* 0x000000000000794d */ /* 0x000fea0003800000 */
.L_x_564:
[----:B------:R-:W-:-:S13]  /*8740*/  ISETP.NE.AND P0, PT, R0, 0xf, PT ;  /* 0x0000000f0000780c */ /* 0x000fda0003f05270 */
[----:B------:R-:W-:Y:S05]  /*8750*/  @!P0 BRA `(.L_x_566) ;  /* 0x0000000000e88947 */ /* 0x000fea0003800000 */
[----:B------:R-:W-:-:S13]  /*8760*/  ISETP.NE.AND P0, PT, R0, 0x17, PT ;  /* 0x000000170000780c */ /* 0x000fda0003f05270 */
[----:B------:R-:W-:Y:S05]  /*8770*/  @!P0 BRA `(.L_x_567) ;  /* 0x0000000000908947 */ /* 0x000fea0003800000 */
[----:B------:R-:W-:-:S13]  /*8780*/  ISETP.NE.AND P0, PT, R0, 0x18, PT ;  /* 0x000000180000780c */ /* 0x000fda0003f05270 */
[----:B------:R-:W-:Y:S05]  /*8790*/  @!P0 BRA `(.L_x_568) ;  /* 0x0000000000448947 */ /* 0x000fea0003800000 */
.L_x_545:
[----:B------:R-:W-:Y:S01]  /*87a0*/  MOV R0, 0x0 ;  /* 0x0000000000007802 */ /* 0x000fe20000000f00 */
[----:B------:R-:W0:Y:S01]  /*87b0*/  LDCU.64 UR4, c[0x4][0x128] ;  /* 0x01002500ff0477ac */ /* 0x000e220008000a00 */
[----:B------:R-:W-:Y:S02]  /*87c0*/  IMAD.MOV.U32 R8, RZ, RZ, 0x65 ;  /* 0x00000065ff087424 */ /* 0x000fe400078e00ff */
[----:B------:R1:W2:Y:S01]  /*87d0*/  LDC.64 R2, c[0x4][R0] ;  /* 0x0100000000027b82 */ /* 0x0002a20000000a00 */
[----:B------:R-:W3:Y:S01]  /*87e0*/  LDCU.64 UR6, c[0x4][0x130] ;  /* 0x01002600ff0677ac */ /* 0x000ee20008000a00 */
[----:B------:R-:W-:Y:S02]  /*87f0*/  IMAD.MOV.U32 R12, RZ, RZ, 0x1 ;  /* 0x00000001ff0c7424 */ /* 0x000fe400078e00ff */
[----:B------:R-:W-:Y:S01]  /*8800*/  IMAD.MOV.U32 R13, RZ, RZ, RZ ;  /* 0x000000ffff0d7224 */ /* 0x000fe200078e00ff */
[----:B------:R-:W4:Y:S01]  /*8810*/  LDCU.64 UR8, c[0x4][0x40] ;  /* 0x01000800ff0877ac */ /* 0x000f220008000a00 */
[----:B0-----:R-:W-:-:S02]  /*8820*/  IMAD.U32 R4, RZ, RZ, UR4 ;  /* 0x00000004ff047e24 */ /* 0x001fc4000f8e00ff */
[----:B------:R-:W-:Y:S02]  /*8830*/  IMAD.U32 R5, RZ, RZ, UR5 ;  /* 0x00000005ff057e24 */ /* 0x000fe4000f8e00ff */
[----:B---3--:R-:W-:Y:S02]  /*8840*/  IMAD.U32 R6, RZ, RZ, UR6 ;  /* 0x00000006ff067e24 */ /* 0x008fe4000f8e00ff */
[----:B------:R-:W-:Y:S02]  /*8850*/  IMAD.U32 R7, RZ, RZ, UR7 ;  /* 0x00000007ff077e24 */ /* 0x000fe4000f8e00ff */
[----:B----4-:R-:W-:Y:S02]  /*8860*/  IMAD.U32 R10, RZ, RZ, UR8 ;  /* 0x00000008ff0a7e24 */ /* 0x010fe4000f8e00ff */
[----:B-1----:R-:W-:-:S07]  /*8870*/  IMAD.U32 R11, RZ, RZ, UR9 ;  /* 0x00000009ff0b7e24 */ /* 0x002fce000f8e00ff */
[----:B------:R-:W-:-:S07]  /*8880*/  LEPC R20, `(.L_x_569) ;  /* 0x000000001014794e */ /* 0x000fce0000000000 */
[----:B--2---:R-:W-:Y:S05]  /*8890*/  CALL.ABS.NOINC R2 ;  /* 0x0000000002007343 */ /* 0x004fea0003c00000 */
.L_x_569:
[----:B------:R-:W-:Y:S05]  /*88a0*/  EXIT ;  /* 0x000000000000794d */ /* 0x000fea0003800000 */
.L_x_568:
        /* <DEDUP_REMOVED lines=13> */
.L_x_571:
[----:B------:R-:W-:Y:S05]  /*8980*/  BSYNC.RECONVERGENT B0 ;  /* 0x0000000000007941 */ /* 0x000fea0003800200 */
.L_x_570:
[----:B------:R-:W-:-:S05]  /*8990*/  LOP3.LUT R5, R0, 0x80, R5, 0xf8, !PT ;  /* 0x0000008000057812 */ /* 0x000fca00078ef805 */
[----:B------:R-:W-:Y:S01]  /*89a0*/  STG.E.U8 desc[UR36][R2.64], R5 ;  /* 0x0000000502007986 */ /* 0x000fe2000c101124 */
[----:B------:R-:W-:Y:S05]  /*89b0*/  EXIT ;  /* 0x000000000000794d */ /* 0x000fea0003800000 */
.L_x_567:
        /* <DEDUP_REMOVED lines=12> */
.L_x_573:
[----:B------:R-:W-:Y:S01]  /*8a80*/  IMAD.MOV.U32 R0, RZ, RZ, 0x7f ;  /* 0x0000007fff007424 */ /* 0x000fe200078e00ff */
[----:B------:R-:W-:-:S04]  /*8a90*/  ISETP.GT.U32.AND P0, PT, R4, 0x7f800000, PT ;  /* 0x7f8000000400780c */ /* 0x000fc80003f04070 */
[----:B------:R-:W-:-:S09]  /*8aa0*/  SEL R0, R0, 0x7c, P0 ;  /* 0x0000007c00007807 */ /* 0x000fd20000000000 */
.L_x_574:
[----:B------:R-:W-:Y:S05]  /*8ab0*/  BSYNC.RECONVERGENT B0 ;  /* 0x0000000000007941 */ /* 0x000fea0003800200 */
.L_x_572:
[----:B------:R-:W-:-:S04]  /*8ac0*/  SHF.R.U32.HI R5, RZ, 0x18, R5 ;  /* 0x00000018ff057819 */ /* 0x000fc80000011605 */
[----:B------:R-:W-:-:S05]  /*8ad0*/  LOP3.LUT R5, R0, 0x80, R5, 0xf8, !PT ;  /* 0x0000008000057812 */ /* 0x000fca00078ef805 */
[----:B------:R-:W-:Y:S01]  /*8ae0*/  STG.E.U8 desc[UR36][R2.64], R5 ;  /* 0x0000000502007986 */ /* 0x000fe2000c101124 */
[----:B------:R-:W-:Y:S05]  /*8af0*/  EXIT ;  /* 0x000000000000794d */ /* 0x000fea0003800000 */
.L_x_566:
[----:B------:R-:W-:Y:S01]  /*8b00*/  STG.E.U16 desc[UR36][R2.64], R19 ;  /* 0x0000001302007986 */ /* 0x000fe2000c101524 */
[----:B------:R-:W-:Y:S05]  /*8b10*/  EXIT ;  /* 0x000000000000794d */ /* 0x000fea0003800000 */
.L_x_575:
        /* <DEDUP_REMOVED lines=14> */
.L_x_2617:


//--------------------- .text._ZN2at6native18elementwise_kernelILi128ELi4EZNS0_22gpu_kernel_impl_nocastIZZZNS0_16cosh_kernel_cudaERNS_18TensorIteratorBaseEENKUlvE0_clEvENKUlvE2_clEvEUlN3c108BFloat16EE_EEvS4_RKT_EUliE_EEviT1_ --------------------------
	.section	.text._ZN2at6native18elementwise_kernelILi128ELi4EZNS0_22gpu_kernel_impl_nocastIZZZNS0_16cosh_kernel_cudaERNS_18TensorIteratorBaseEENKUlvE0_clEvENKUlvE2_clEvEUlN3c108BFloat16EE_EEvS4_RKT_EUliE_EEviT1_,"ax",@progbits
	.align	128
        .global         _ZN2at6native18elementwise_kernelILi128ELi4EZNS0_22gpu_kernel_impl_nocastIZZZNS0_16cosh_kernel_cudaERNS_18TensorIteratorBaseEENKUlvE0_clEvENKUlvE2_clEvEUlN3c108BFloat16EE_EEvS4_RKT_EUliE_EEviT1_
        .type           _ZN2at6native18elementwise_kernelILi128ELi4EZNS0_22gpu_kernel_impl_nocastIZZZNS0_16cosh_kernel_cudaERNS_18TensorIteratorBaseEENKUlvE0_clEvENKUlvE2_clEvEUlN3c108BFloat16EE_EEvS4_RKT_EUliE_EEviT1_,@function
        .size           _ZN2at6native18elementwise_kernelILi128ELi4EZNS0_22gpu_kernel_impl_nocastIZZZNS0_16cosh_kernel_cudaERNS_18TensorIteratorBaseEENKUlvE0_clEvENKUlvE2_clEvEUlN3c108BFloat16EE_EEvS4_RKT_EUliE_EEviT1_,(.L_x_2618 - _ZN2at6native18elementwise_kernelILi128ELi4EZNS0_22gpu_kernel_impl_nocastIZZZNS0_16cosh_kernel_cudaERNS_18TensorIteratorBaseEENKUlvE0_clEvENKUlvE2_clEvEUlN3c108BFloat16EE_EEvS4_RKT_EUliE_EEviT1_)
        .other          _ZN2at6native18elementwise_kernelILi128ELi4EZNS0_22gpu_kernel_impl_nocastIZZZNS0_16cosh_kernel_cudaERNS_18TensorIteratorBaseEENKUlvE0_clEvENKUlvE2_clEvEUlN3c108BFloat16EE_EEvS4_RKT_EUliE_EEviT1_,@"STO_CUDA_ENTRY STV_DEFAULT"
_ZN2at6native18elementwise_kernelILi128ELi4EZNS0_22gpu_kernel_impl_nocastIZZZNS0_16cosh_kernel_cudaERNS_18TensorIteratorBaseEENKUlvE0_clEvENKUlvE2_clEvEUlN3c108BFloat16EE_EEvS4_RKT_EUliE_EEviT1_:
.text._ZN2at6native18elementwise_kernelILi128ELi4EZNS0_22gpu_kernel_impl_nocastIZZZNS0_16cosh_kernel_cudaERNS_18TensorIteratorBaseEENKUlvE0_clEvENKUlvE2_clEvEUlN3c108BFloat16EE_EEvS4_RKT_EUliE_EEviT1_:
[----:B------:R-:W-:Y:S08]  /*0000*/  LDC R1, c[0x0][0x37c] ;  /* 0x0000df00ff017b82 */ /* 0x000ff00000000800 */
[----:B------:R-:W0:Y:S01]  /*0010*/  LDC R2, c[0x0][0x388] ;  /* 0x0000e200ff027b82 */ /* 0x000e220000000800 */
[----:B------:R-:W1:Y:S01]  /*0020*/  S2R R3, SR_TID.X ;  /* 0x0000000000037919 */ /* 0x000e620000002100 */
[----:B------:R-:W2:Y:S06]  /*0030*/  LDCU.64 UR6, c[0x0][0x358] ;  /* 0x00006b00ff0677ac */ /* 0x000eac0008000a00 */
[----:B------:R-:W3:Y:S01]  /*0040*/  S2UR UR4, SR_CTAID.X ;  /* 0x00000000000479c3 */ /* 0x000ee20000002500 */
[----:B0-----:R-:W-:Y:S01]  /*0050*/  ISETP.NE.AND P0, PT, R2, RZ, PT ;  /* 0x000000ff0200720c */ /* 0x001fe20003f05270 */
[----:B---3--:R-:W-:-:S06]  /*0060*/  USHF.L.U32 UR4, UR4, 0x9, URZ ;  /* 0x0000000904047899 */ /* 0x008fcc00080006ff */
[----:B-1----:R-:W-:-:S06]  /*0070*/  LOP3.LUT R3, R3, UR4, RZ, 0xfc, !PT ;  /* 0x0000000403037c12 */ /* 0x002fcc000f8efcff */
[----:B--2---:R-:W-:Y:S05]  /*0080*/  @P0 BRA `(.L_x_576) ;  /* 0x0000000400b00947 */ /* 0x004fea0003800000 */
[----:B------:R-:W0:Y:S01]  /*0090*/  LDCU UR4, c[0x0][0x380] ;  /* 0x00007000ff0477ac */ /* 0x000e220008000800 */
[----:B------:R-:W-:Y:S04]  /*00a0*/  BSSY.RECONVERGENT B0, `(.L_x_577) ;  /* 0x0000050000007945 */ /* 0x000fe80003800200 */
[----:B------:R-:W-:Y:S01]  /*00b0*/  BSSY.RELIABLE B1, `(.L_x_578) ;  /* 0x0000037000017945 */ /* 0x000fe20003800100 */
[----:B0-----:R-:W-:-:S13]  /*00c0*/  ISETP.GE.AND P0, PT, R3, UR4, PT ;  /* 0x0000000403007c0c */ /* 0x001fda000bf06270 */
[----:B------:R-:W-:Y:S05]  /*00d0*/  @P0 BRA `(.L_x_579) ;  /* 0x0000000000c40947 */ /* 0x000fea0003800000 */
[----:B------:R-:W0:Y:S02]  /*00e0*/  LDC.64 R4, c[0x0][0x588] ;  /* 0x00016200ff047b82 */ /* 0x000e240000000a00 */
[----:B0-----:R-:W2:Y:S01]  /*00f0*/  LDG.E.U16 R4, desc[UR6][R4.64] ;  /* 0x0000000604047981 */ /* 0x001ea2000c1e1500 */
[----:B------:R-:W-:Y:S01]  /*0100*/  HFMA2 R7, -RZ, RZ, 3.4921875, 0 ;  /* 0x42fc0000ff077431 */ /* 0x000fe200000001ff */
[----:B------:R-:W-:Y:S02]  /*0110*/  IADD3 R3, PT, PT, R3, 0x80, RZ ;  /* 0x0000008003037810 */ /* 0x000fe40007ffe0ff */
[----:B--2---:R-:W-:Y:S02]  /*0120*/  SHF.L.U32 R0, R4, 0x10, RZ ;  /* 0x0000001004007819 */ /* 0x004fe400000006ff */
[----:B------:R-:W0:Y:S03]  /*0130*/  LDC.64 R4, c[0x0][0x580] ;  /* 0x00016000ff047b82 */ /* 0x000e260000000a00 */
[----:B------:R-:W-:-:S06]  /*0140*/  FMUL.FTZ R2, |R0|, 1.4426950216293334961 ;  /* 0x3fb8aa3b00027820 */ /* 0x000fcc0000410200 */
[----:B------:R-:W1:Y:S02]  /*0150*/  FRND.TRUNC R2, R2 ;  /* 0x0000000200027307 */ /* 0x000e64000020d000 */
[----:B-1----:R-:W-:Y:S02]  /*0160*/  FSETP.GT.FTZ.AND P0, PT, |R2|, 126, PT ;  /* 0x42fc00000200780b */ /* 0x002fe40003f14200 */
[----:B------:R-:W-:-:S04]  /*0170*/  LOP3.LUT R7, R7, 0x80000000, R2, 0xb8, !PT ;  /* 0x8000000007077812 */ /* 0x000fc800078eb802 */
[----:B------:R-:W-:Y:S02]  /*0180*/  FSEL R7, R7, R2, P0 ;  /* 0x0000000207077208 */ /* 0x000fe40000000000 */
[----:B------:R-:W-:-:S03]  /*0190*/  ISETP.GE.AND P0, PT, R3, UR4, PT ;  /* 0x0000000403007c0c */ /* 0x000fc6000bf06270 */
[----:B------:R-:W-:-:S04]  /*01a0*/  FFMA.FTZ R0, R7, -0.69314718246459960938, |R0| ;  /* 0xbf31721807007823 */ /* 0x000fc80000010400 */
[C---:B------:R-:W-:Y:S01]  /*01b0*/  FFMA.FTZ R0, R7.reuse, 1.9046542121259335545e-09, R0 ;  /* 0x3102e30807007823 */ /* 0x040fe20000010000 */
[----:B------:R-:W-:-:S03]  /*01c0*/  FADD.FTZ R7, R7, 12583037 ;  /* 0x4b40007d07077421 */ /* 0x000fc60000010000 */
[----:B------:R-:W-:Y:S02]  /*01d0*/  FMUL.FTZ R0, R0, 1.4426950216293334961 ;  /* 0x3fb8aa3b00007820 */ /* 0x000fe40000410000 */
[----:B------:R-:W-:Y:S01]  /*01e0*/  SHF.L.U32 R7, R7, 0x17, RZ ;  /* 0x0000001707077819 */ /* 0x000fe200000006ff */
[----:B------:R-:W-:Y:S05]  /*01f0*/  @P0 BREAK.RELIABLE B1 ;  /* 0x0000000000010942 */ /* 0x000fea0003800100 */
[----:B------:R-:W1:Y:S02]  /*0200*/  MUFU.EX2 R0, R0 ;  /* 0x0000000000007308 */ /* 0x000e640000000800 */
[----:B-1----:R-:W-:-:S04]  /*0210*/  FMUL.FTZ R7, R7, R0 ;  /* 0x0000000007077220 */ /* 0x002fc80000410000 */
[----:B------:R-:W1:Y:S02]  /*0220*/  MUFU.RCP R2, R7 ;  /* 0x0000000700027308 */ /* 0x000e640000001000 */
[----:B-1----:R-:W-:-:S04]  /*0230*/  FMUL.FTZ R2, R2, 0.125 ;  /* 0x3e00000002027820 */ /* 0x002fc80000410000 */
[----:B------:R-:W-:-:S05]  /*0240*/  FFMA.FTZ R2, R7, 2, R2 ;  /* 0x4000000007027823 */ /* 0x000fca0000010002 */
[----:B------:R-:W-:-:S05]  /*0250*/  F2FP.BF16.F32.PACK_AB R2, RZ, R2 ;  /* 0x00000002ff02723e */ /* 0x000fca00000010ff */
[----:B0-----:R0:W-:Y:S01]  /*0260*/  STG.E.U16 desc[UR6][R4.64], R2 ;  /* 0x0000000204007986 */ /* 0x0011e2000c101506 */
[----:B------:R-:W-:Y:S05]  /*0270*/  @P0 BRA `(.L_x_580) ;  /* 0x0000000000c80947 */ /* 0x000fea0003800000 */
[----:B0-----:R-:W0:Y:S02]  /*0280*/  LDC.64 R4, c[0x0][0x588] ;  /* 0x00016200ff047b82 */ /* 0x001e240000000a00 */
[----:B0-----:R-:W2:Y:S01]  /*0290*/  LDG.E.U16 R4, desc[UR6][R4.64] ;  /* 0x0000000604047981 */ /* 0x001ea2000c1e1500 */
[----:B------:R-:W-:Y:S02]  /*02a0*/  MOV R7, 0x42fc0000 ;  /* 0x42fc000000077802 */ /* 0x000fe40000000f00 */
[----:B------:R-:W-:Y:S02]  /*02b0*/  IADD3 R3, PT, PT, R3, 0x80, RZ ;  /* 0x0000008003037810 */ /* 0x000fe40007ffe0ff */
[----:B--2---:R-:W-:Y:S02]  /*02c0*/  SHF.L.U32 R0, R4, 0x10, RZ ;  /* 0x0000001004007819 */ /* 0x004fe400000006ff */
[----:B------:R-:W0:Y:S03]  /*02d0*/  LDC.64 R4, c[0x0][0x580] ;  /* 0x00016000ff047b82 */ /* 0x000e260000000a00 */
        /* <DEDUP_REMOVED lines=8> */
[----:B------:R-:W-:Y:S02]  /*0360*/  FMUL.FTZ R0, R0, 1.4426950216293334961 ;  /* 0x3fb8aa3b00007820 */ /* 0x000fe40000410000 */
[----:B------:R-:W-:-:S04]  /*0370*/  SHF.L.U32 R7, R7, 0x17, RZ ;  /* 0x0000001707077819 */ /* 0x000fc800000006ff */
[----:B------:R-:W1:Y:S02]  /*0380*/  MUFU.EX2 R0, R0 ;  /* 0x0000000000007308 */ /* 0x000e640000000800 */
[----:B-1----:R-:W-:-:S04]  /*0390*/  FMUL.FTZ R7, R7, R0 ;  /* 0x0000000007077220 */ /* 0x002fc80000410000 */
[----:B------:R-:W1:Y:S02]  /*03a0*/  MUFU.RCP R2, R7 ;  /* 0x0000000700027308 */ /* 0x000e640000001000 */
[----:B-1----:R-:W-:-:S04]  /*03b0*/  FMUL.FTZ R2, R2, 0.125 ;  /* 0x3e00000002027820 */ /* 0x002fc80000410000 */
[----:B------:R-:W-:-:S05]  /*03c0*/  FFMA.FTZ R2, R7, 2, R2 ;  /* 0x4000000007027823 */ /* 0x000fca0000010002 */
[----:B------:R-:W-:-:S05]  /*03d0*/  F2FP.BF16.F32.PACK_AB R2, RZ, R2 ;  /* 0x00000002ff02723e */ /* 0x000fca00000010ff */
[----:B0-----:R0:W-:Y:S02]  /*03e0*/  STG.E.U16 desc[UR6][R4.64], R2 ;  /* 0x0000000204007986 */ /* 0x0011e4000c101506 */
.L_x_579:
[----:B------:R-:W-:-:S13]  /*03f0*/  ISETP.GE.AND P0, PT, R3, UR4, PT ;  /* 0x0000000403007c0c */ /* 0x000fda000bf06270 */
[----:B------:R-:W-:Y:S05]  /*0400*/  @P0 BREAK.RELIABLE B1 ;  /* 0x0000000000010942 */ /* 0x000fea0003800100 */
[----:B------:R-:W-:Y:S05]  /*0410*/  @P0 BRA `(.L_x_580) ;  /* 0x0000000000600947 */ /* 0x000fea0003800000 */
[----:B------:R-:W-:Y:S05]  /*0420*/  BSYNC.RELIABLE B1 ;  /* 0x0000000000017941 */ /* 0x000fea0003800100 */
.L_x_578:
[----:B0-----:R-:W0:Y:S02]  /*0430*/  LDC.64 R4, c[0x0][0x588] ;  /* 0x00016200ff047b82 */ /* 0x001e240000000a00 */
        /* <DEDUP_REMOVED lines=22> */
.L_x_580:
[----:B------:R-:W-:Y:S05]  /*05a0*/  BSYNC.RECONVERGENT B0 ;  /* 0x0000000000007941 */ /* 0x000fea0003800200 */
.L_x_577:
[----:B------:R-:W-:Y:S05]  /*05b0*/  WARPSYNC.ALL ;  /* 0x0000000000007948 */ /* 0x000fea0003800000 */
[----:B------:R-:W-:-:S13]  /*05c0*/  ISETP.GE.AND P0, PT, R3, UR4, PT ;  /* 0x0000000403007c0c */ /* 0x000fda000bf06270 */
[----:B------:R-:W-:Y:S05]  /*05d0*/  @P0 EXIT ;  /* 0x000000000000094d */ /* 0x000fea0003800000 */
[----:B01----:R-:W0:Y:S02]  /*05e0*/  LDC.64 R2, c[0x0][0x588] ;  /* 0x00016200ff027b82 */ /* 0x003e240000000a00 */
[----:B0-----:R-:W2:Y:S01]  /*05f0*/  LDG.E.U16 R2, desc[UR6][R2.64] ;  /* 0x0000000602027981 */ /* 0x001ea2000c1e1500 */
[----:B------:R-:W-:Y:S01]  /*0600*/  HFMA2 R5, -RZ, RZ, 3.4921875, 0 ;  /* 0x42fc0000ff057431 */ /* 0x000fe200000001ff */
[----:B--2---:R-:W-:-:S04]  /*0610*/  SHF.L.U32 R0, R2, 0x10, RZ ;  /* 0x0000001002007819 */ /* 0x004fc800000006ff */
[----:B------:R-:W0:Y:S01]  /*0620*/  LDC.64 R2, c[0x0][0x580] ;  /* 0x00016000ff027b82 */ /* 0x000e220000000a00 */
        /* <DEDUP_REMOVED lines=16> */
[----:B0-----:R-:W-:Y:S01]  /*0730*/  STG.E.U16 desc[UR6][R2.64], R4 ;  /* 0x0000000402007986 */ /* 0x001fe2000c101506 */
[----:B------:R-:W-:Y:S05]  /*0740*/  EXIT ;  /* 0x000000000000794d */ /* 0x000fea0003800000 */
.L_x_576:
[----:B------:R-:W0:Y:S01]  /*0750*/  LDCU UR4, c[0x0][0x380] ;  /* 0x00007000ff0477ac */ /* 0x000e220008000800 */
[----:B------:R-:W-:Y:S01]  /*0760*/  IADD3 R2, PT, PT, R2, -0x1, RZ ;  /* 0xffffffff02027810 */ /* 0x000fe20007ffe0ff */
[----:B------:R-:W-:Y:S04]  /*0770*/  BSSY.RECONVERGENT B0, `(.L_x_581) ;  /* 0x00003d9000007945 */ /* 0x000fe80003800200 */
[----:B------:R-:W-:Y:S01]  /*0780*/  BSSY.RELIABLE B1, `(.L_x_582) ;  /* 0x0000293000017945 */ /* 0x000fe20003800100 */
[----:B------:R-:W-:-:S04]  /*0790*/  VIMNMX.U32 R0, PT, PT, R2, 0x18, PT ;  /* 0x0000001802007848 */ /* 0x000fc80003fe0000 */
[----:B------:R-:W-:Y:S02]  /*07a0*/  IADD3 R0, PT, PT, R0, 0x1, RZ ;  /* 0x0000000100007810 */ /* 0x000fe40007ffe0ff */
[----:B0-----:R-:W-:-:S13]  /*07b0*/  ISETP.GE.AND P0, PT, R3, UR4, PT ;  /* 0x0000000403007c0c */ /* 0x001fda000bf06270 */
[----:B------:R-:W-:Y:S05]  /*07c0*/  @P0 BRA `(.L_x_583) ;  /* 0x00000028002c0947 */ /* 0x000fea0003800000 */
[----:B------:R-:W0:Y:S01]  /*07d0*/  LDCU.64 UR8, c[0x0][0x390] ;  /* 0x00007200ff0877ac */ /* 0x000e220008000a00 */
[----:B------:R-:W-:Y:S01]  /*07e0*/  MOV R5, R3 ;  /* 0x0000000300057202 */ /* 0x000fe20000000f00 */
[----:B------:R-:W-:Y:S01]  /*07f0*/  IMAD.MOV.U32 R4, RZ, RZ, RZ ;  /* 0x000000ffff047224 */ /* 0x000fe200078e00ff */
[----:B------:R-:W-:Y:S01]  /*0800*/  ISETP.NE.AND P0, PT, R2, RZ, PT ;  /* 0x000000ff0200720c */ /* 0x000fe20003f05270 */
[----:B------:R-:W1:Y:S01]  /*0810*/  LDCU UR5, c[0x0][0x38c] ;  /* 0x00007180ff0577ac */ /* 0x000e620008000800 */
[----:B------:R-:W2:Y:S01]  /*0820*/  LDCU.64 UR10, c[0x0][0x4b8] ;  /* 0x00009700ff0a77ac */ /* 0x000ea20008000a00 */
[----:B0-----:R-:W-:-:S05]  /*0830*/  IMAD.HI.U32 R6, R3, UR8, R4 ;  /* 0x0000000803067c27 */ /* 0x001fca000f8e0004 */
[----:B------:R-:W-:-:S04]  /*0840*/  SHF.R.U32.HI R7, RZ, UR9, R6 ;  /* 0x00000009ff077c19 */ /* 0x000fc80008011606 */
[----:B------:R-:W-:-:S05]  /*0850*/  IADD3 R4, PT, PT, -R7, RZ, RZ ;  /* 0x000000ff07047210 */ /* 0x000fca0007ffe1ff */
[----:B-1----:R-:W-:-:S04]  /*0860*/  IMAD R4, R4, UR5, R3 ;  /* 0x0000000504047c24 */ /* 0x002fc8000f8e0203 */
[C---:B--2---:R-:W-:Y:S02]  /*0870*/  IMAD R5, R4.reuse, UR10, RZ ;  /* 0x0000000a04057c24 */ /* 0x044fe4000f8e02ff */
[----:B------:R-:W-:Y:S01]  /*0880*/  IMAD R4, R4, UR11, RZ ;  /* 0x0000000b04047c24 */ /* 0x000fe2000f8e02ff */
[----:B------:R-:W-:Y:S06]  /*0890*/  @!P0 BRA `(.L_x_584) ;  /* 0x0000001000748947 */ /* 0x000fec0003800000 */
[----:B------:R-:W0:Y:S01]  /*08a0*/  LDCU.64 UR8, c[0x0][0x398] ;  /* 0x00007300ff0877ac */ /* 0x000e220008000a00 */
[----:B------:R-:W-:Y:S01]  /*08b0*/  HFMA2 R6, -RZ, RZ, 0, 0 ;  /* 0x00000000ff067431 */ /* 0x000fe200000001ff */
[----:B------:R-:W-:Y:S01]  /*08c0*/  ISETP.NE.AND P0, PT, R0, 0x2, PT ;  /* 0x000000020000780c */ /* 0x000fe20003f05270 */
[----:B------:R-:W1:Y:S01]  /*08d0*/  LDCU UR5, c[0x0][0x3a0] ;  /* 0x00007400ff0577ac */ /* 0x000e620008000800 */
[----:B------:R-:W2:Y:S02]  /*08e0*/  LDCU.64 UR10, c[0x0][0x4c0] ;  /* 0x00009800ff0a77ac */ /* 0x000ea40008000a00 */
[----:B0-----:R-:W-:-:S05]  /*08f0*/  IMAD.HI.U32 R8, R7, UR9, R6 ;  /* 0x0000000907087c27 */ /* 0x001fca000f8e0006 */
[----:B-1----:R-:W-:-:S04]  /*0900*/  SHF.R.U32.HI R9, RZ, UR5, R8 ;  /* 0x00000005ff097c19 */ /* 0x002fc80008011608 */
[----:B------:R-:W-:-:S05]  /*0910*/  IADD3 R6, PT, PT, -R9, RZ, RZ ;  /* 0x000000ff09067210 */ /* 0x000fca0007ffe1ff */
[----:B------:R-:W-:-:S04]  /*0920*/  IMAD R6, R6, UR8, R7 ;  /* 0x0000000806067c24 */ /* 0x000fc8000f8e0207 */
[C---:B--2---:R-:W-:Y:S02]  /*0930*/  IMAD R5, R6.reuse, UR10, R5 ;  /* 0x0000000a06057c24 */ /* 0x044fe4000f8e0205 */
[----:B------:R-:W-:Y:S01]  /*0940*/  IMAD R4, R6, UR11, R4 ;  /* 0x0000000b06047c24 */ /* 0x000fe2000f8e0204 */
[----:B------:R-:W-:Y:S06]  /*0950*/  @!P0 BRA `(.L_x_584) ;  /* 0x0000001000448947 */ /* 0x000fec0003800000 */
[----:B------:R-:W0:Y:S01]  /*0960*/  LDCU.64 UR8, c[0x0][0x3a8] ;  /* 0x00007500ff0877ac */ /* 0x000e220008000a00 */
[----:B------:R-:W-:Y:S02]  /*0970*/  MOV R8, RZ ;  /* 0x000000ff00087202 */ /* 0x000fe40000000f00 */
[----:B------:R-:W-:Y:S01]  /*0980*/  ISETP.NE.AND P0, PT, R0, 0x3, PT ;  /* 0x000000030000780c */ /* 0x000fe20003f05270 */
[----:B------:R-:W1:Y:S01]  /*0990*/  LDCU UR5, c[0x0][0x3a4] ;  /* 0x00007480ff0577ac */ /* 0x000e620008000800 */
[----:B------:R-:W2:Y:S01]  /*09a0*/  LDCU.64 UR10, c[0x0][0x4c8] ;  /* 0x00009900ff0a77ac */ /* 0x000ea20008000a00 */
[----:B0-----:R-:W-:-:S05]  /*09b0*/  IMAD.HI.U32 R6, R9, UR8, R8 ;  /* 0x0000000809067c27 */ /* 0x001fca000f8e0008 */
[----:B------:R-:W-:-:S04]  /*09c0*/  SHF.R.U32.HI R7, RZ, UR9, R6 ;  /* 0x00000009ff077c19 */ /* 0x000fc80008011606 */
[----:B------:R-:W-:-:S05]  /*09d0*/  IADD3 R8, PT, PT, -R7, RZ, RZ ;  /* 0x000000ff07087210 */ /* 0x000fca0007ffe1ff */
[----:B-1----:R-:W-:-:S04]  /*09e0*/  IMAD R8, R8, UR5, R9 ;  /* 0x0000000508087c24 */ /* 0x002fc8000f8e0209 */
        /* <DEDUP_REMOVED lines=16> */
[----:B------:R-:W-:Y:S01]  /*0af0*/  HFMA2 R8, -RZ, RZ, 0, 0 ;  /* 0x00000000ff087431 */ /* 0x000fe200000001ff */
[----:B------:R-:W-:Y:S01]  /*0b00*/  ISETP.NE.AND P0, PT, R0, 0x5, PT ;  /* 0x000000050000780c */ /* 0x000fe20003f05270 */
[----:B------:R-:W1:Y:S01]  /*0b10*/  LDCU UR5, c[0x0][0x3bc] ;  /* 0x00007780ff0577ac */ /* 0x000e620008000800 */
[----:B------:R-:W2:Y:S02]  /*0b20*/  LDCU.64 UR10, c[0x0][0x4d8] ;  /* 0x00009b00ff0a77ac */ /* 0x000ea40008000a00 */
        /* <DEDUP_REMOVED lines=44> */
[----:B------:R-:W-:Y:S01]  /*0df0*/  IMAD.MOV.U32 R8, RZ, RZ, RZ ;  /* 0x000000ffff087224 */ /* 0x000fe200078e00ff */
        /* <DEDUP_REMOVED lines=100> */
[----:B------:R-:W-:-:S05]  /*1440*/  SHF.R.U32.HI R7, RZ, UR9, R6 ;  /* 0x00000009ff077c19 */ /* 0x000fca0008011606 */
[----:B------:R-:W-:-:S04]  /*1450*/  IMAD.MOV R8, RZ, RZ, -R7 ;  /* 0x000000ffff087224 */ /* 0x000fc800078e0a07 */
        /* <DEDUP_REMOVED lines=76> */
[----:B------:R-:W-:Y:S01]  /*1920*/  ISETP.NE.AND P0, PT, R0, 0x18, PT ;  /* 0x000000180000780c */ /* 0x000fe20003f05270 */
[----:B------:R-:W0:Y:S01]  /*1930*/  LDCU.64 UR8, c[0x0][0x4a0] ;  /* 0x00009400ff0877ac */ /* 0x000e220008000a00 */
[----:B------:R-:W-:Y:S01]  /*1940*/  MOV R6, RZ ;  /* 0x000000ff00067202 */ /* 0x000fe20000000f00 */
[----:B------:R-:W1:Y:S01]  /*1950*/  LDCU UR5, c[0x0][0x4a8] ;  /* 0x00009500ff0577ac */ /* 0x000e620008000800 */
[----:B------:R-:W2:Y:S09]  /*1960*/  LDCU.64 UR10, c[0x0][0x570] ;  /* 0x0000ae00ff0a77ac */ /* 0x000eb20008000a00 */
[----:B------:R-:W3:Y:S01]  /*1970*/  @P0 LDC.64 R14, c[0x0][0x4b0] ;  /* 0x00012c00ff0e0b82 */ /* 0x000ee20000000a00 */
[----:B0-----:R-:W-:-:S07]  /*1980*/  IMAD.HI.U32 R10, R7, UR9, R6 ;  /* 0x00000009070a7c27 */ /* 0x001fce000f8e0006 */
[----:B------:R-:W0:Y:S01]  /*1990*/  @P0 LDC R17, c[0x0][0x4ac] ;  /* 0x00012b00ff110b82 */ /* 0x000e220000000800 */
[----:B-1----:R-:W-:Y:S02]  /*19a0*/  SHF.R.U32.HI R11, RZ, UR5, R10 ;  /* 0x00000005ff0b7c19 */ /* 0x002fe4000801160a */
[----:B------:R-:W-:Y:S02]  /*19b0*/  @P0 MOV R10, RZ ;  /* 0x000000ff000a0202 */ /* 0x000fe40000000f00 */
[----:B------:R-:W-:-:S03]  /*19c0*/  IADD3 R13, PT, PT, -R11, RZ, RZ ;  /* 0x000000ff0b0d7210 */ /* 0x000fc60007ffe1ff */
[----:B------:R-:W1:Y:S01]  /*19d0*/  @P0 LDC.64 R8, c[0x0][0x578] ;  /* 0x00015e00ff080b82 */ /* 0x000e620000000a00 */
[----:B---3--:R-:W-:-:S05]  /*19e0*/  @P0 IMAD.HI.U32 R6, R11, R14, R10 ;  /* 0x0000000e0b060227 */ /* 0x008fca00078e000a */
[----:B------:R-:W-:Y:S01]  /*19f0*/  @P0 SHF.R.U32.HI R10, RZ, R15, R6 ;  /* 0x0000000fff0a0219 */ /* 0x000fe20000011606 */
[----:B------:R-:W-:-:S03]  /*1a00*/  IMAD R6, R13, UR8, R7 ;  /* 0x000000080d067c24 */ /* 0x000fc6000f8e0207 */
[----:B------:R-:W-:Y:S01]  /*1a10*/  @P0 IADD3 R10, PT, PT, -R10, RZ, RZ ;  /* 0x000000ff0a0a0210 */ /* 0x000fe20007ffe1ff */
[C---:B--2---:R-:W-:Y:S02]  /*1a20*/  IMAD R5, R6.reuse, UR10, R5 ;  /* 0x0000000a06057c24 */ /* 0x044fe4000f8e0205 */
[----:B------:R-:W-:Y:S02]  /*1a30*/  IMAD R4, R6, UR11, R4 ;  /* 0x0000000b06047c24 */ /* 0x000fe4000f8e0204 */
[----:B0-----:R-:W-:-:S04]  /*1a40*/  @P0 IMAD R10, R10, R17, R11 ;  /* 0x000000110a0a0224 */ /* 0x001fc800078e020b */
[C---:B-1----:R-:W-:Y:S02]  /*1a50*/  @P0 IMAD R5, R10.reuse, R8, R5 ;  /* 0x000000080a050224 */ /* 0x042fe400078e0205 */
[----:B------:R-:W-:-:S07]  /*1a60*/  @P0 IMAD R4, R10, R9, R4 ;  /* 0x000000090a040224 */ /* 0x000fce00078e0204 */
.L_x_584:
[----:B------:R-:W0:Y:S02]  /*1a70*/  LDCU.128 UR8, c[0x0][0x580] ;  /* 0x0000b000ff0877ac */ /* 0x000e240008000c00 */
[----:B0-----:R-:W-:-:S05]  /*1a80*/  IADD3 R6, P0, PT, R4, UR10, RZ ;  /* 0x0000000a04067c10 */ /* 0x001fca000ff1e0ff */
[----:B------:R-:W-:-:S05]  /*1a90*/  IMAD.X R7, RZ, RZ, UR11, P0 ;  /* 0x0000000bff077e24 */ /* 0x000fca00080e06ff */
[----:B------:R-:W2:Y:S01]  /*1aa0*/  LDG.E.U16 R6, desc[UR6][R6.64] ;  /* 0x0000000606067981 */ /* 0x000ea2000c1e1500 */
[----:B------:R-:W-:Y:S02]  /*1ab0*/  MOV R9, 0x42fc0000 ;  /* 0x42fc000000097802 */ /* 0x000fe40000000f00 */
[----:B------:R-:W-:Y:S02]  /*1ac0*/  IADD3 R3, PT, PT, R3, 0x80, RZ ;  /* 0x0000008003037810 */ /* 0x000fe40007ffe0ff */
[----:B--2---:R-:W-:-:S05]  /*1ad0*/  SHF.L.U32 R4, R6, 0x10, RZ ;  /* 0x0000001006047819 */ /* 0x004fca00000006ff */
        /* <DEDUP_REMOVED lines=15> */
[----:B------:R-:W-:-:S04]  /*1bd0*/  IADD3 R4, P0, PT, R5, UR8, RZ ;  /* 0x0000000805047c10 */ /* 0x000fc8000ff1e0ff */
[----:B------:R-:W-:Y:S02]  /*1be0*/  F2FP.BF16.F32.PACK_AB R6, RZ, R6 ;  /* 0x00000006ff06723e */ /* 0x000fe400000010ff */
[----:B------:R-:W-:Y:S02]  /*1bf0*/  IADD3.X R5, PT, PT, RZ, UR9, RZ, P0, !PT ;  /* 0x00000009ff057c10 */ /* 0x000fe400087fe4ff */
[----:B------:R-:W-:-:S03]  /*1c00*/  ISETP.GE.AND P0, PT, R3, UR4, PT ;  /* 0x0000000403007c0c */ /* 0x000fc6000bf06270 */
[----:B------:R0:W-:Y:S10]  /*1c10*/  STG.E.U16 desc[UR6][R4.64], R6 ;  /* 0x0000000604007986 */ /* 0x0001f4000c101506 */
[----:B------:R-:W-:Y:S05]  /*1c20*/  @P0 BREAK.RELIABLE B1 ;  /* 0x0000000000010942 */ /* 0x000fea0003800100 */
[----:B------:R-:W-:Y:S05]  /*1c30*/  @P0 BRA `(.L_x_585) ;  /* 0x0000002800300947 */ /* 0x000fea0003800000 */
[----:B------:R-:W1:Y:S01]  /*1c40*/  LDCU.64 UR8, c[0x0][0x390] ;  /* 0x00007200ff0877ac */ /* 0x000e620008000a00 */
[----:B0-----:R-:W-:Y:S02]  /*1c50*/  MOV R4, RZ ;  /* 0x000000ff00047202 */ /* 0x001fe40000000f00 */
[----:B------:R-:W-:Y:S01]  /*1c60*/  MOV R5, R3 ;  /* 0x0000000300057202 */ /* 0x000fe20000000f00 */
[----:B------:R-:W0:Y:S01]  /*1c70*/  LDCU UR5, c[0x0][0x38c] ;  /* 0x00007180ff0577ac */ /* 0x000e220008000800 */
[----:B------:R-:W-:Y:S01]  /*1c80*/  ISETP.NE.AND P0, PT, R2, RZ, PT ;  /* 0x000000ff0200720c */ /* 0x000fe20003f05270 */
[----:B------:R-:W2:Y:S01]  /*1c90*/  LDCU.64 UR10, c[0x0][0x4b8] ;  /* 0x00009700ff0a77ac */ /* 0x000ea20008000a00 */
[----:B-1----:R-:W-:-:S05]  /*1ca0*/  IMAD.HI.U32 R6, R3, UR8, R4 ;  /* 0x0000000803067c27 */ /* 0x002fca000f8e0004 */
[----:B------:R-:W-:-:S04]  /*1cb0*/  SHF.R.U32.HI R7, RZ, UR9, R6 ;  /* 0x00000009ff077c19 */ /* 0x000fc80008011606 */
[----:B------:R-:W-:-:S05]  /*1cc0*/  IADD3 R4, PT, PT, -R7, RZ, RZ ;  /* 0x000000ff07047210 */ /* 0x000fca0007ffe1ff */
[----:B0-----:R-:W-:-:S04]  /*1cd0*/  IMAD R4, R4, UR5, R3 ;  /* 0x0000000504047c24 */ /* 0x001fc8000f8e0203 */
        /* <DEDUP_REMOVED lines=153> */
[----:B-1----:R-:W-:-:S05]  /*2670*/  SHF.R.U32.HI R9, RZ, UR5, R8 ;  /* 0x00000005ff097c19 */ /* 0x002fca0008011608 */
[----:B------:R-:W-:-:S04]  /*2680*/  IMAD.MOV R6, RZ, RZ, -R9 ;  /* 0x000000ffff067224 */ /* 0x000fc800078e0a09 */
        /* <DEDUP_REMOVED lines=114> */
[----:B------:R-:W-:Y:S01]  /*2db0*/  HFMA2 R6, -RZ, RZ, 0, 0 ;  /* 0x00000000ff067431 */ /* 0x000fe200000001ff */
        /* <DEDUP_REMOVED lines=18> */
.L_x_586:
[----:B------:R-:W0:Y:S02]  /*2ee0*/  LDCU.128 UR8, c[0x0][0x580] ;  /* 0x0000b000ff0877ac */ /* 0x000e240008000c00 */
[----:B0-----:R-:W-:-:S04]  /*2ef0*/  IADD3 R6, P0, PT, R4, UR10, RZ ;  /* 0x0000000a04067c10 */ /* 0x001fc8000ff1e0ff */
[----:B------:R-:W-:-:S05]  /*2f00*/  IADD3.X R7, PT, PT, RZ, UR11, RZ, P0, !PT ;  /* 0x0000000bff077c10 */ /* 0x000fca00087fe4ff */
        /* <DEDUP_REMOVED lines=21> */
[----:B------:R-:W-:-:S05]  /*3060*/  IADD3.X R5, PT, PT, RZ, UR9, RZ, P0, !PT ;  /* 0x00000009ff057c10 */ /* 0x000fca00087fe4ff */
[----:B------:R0:W-:Y:S02]  /*3070*/  STG.E.U16 desc[UR6][R4.64], R6 ;  /* 0x0000000604007986 */ /* 0x0001e4000c101506 */
.L_x_583:
[----:B------:R-:W-:-:S13]  /*3080*/  ISETP.GE.AND P0, PT, R3, UR4, PT ;  /* 0x0000000403007c0c */ /* 0x000fda000bf06270 */
[----:B------:R-:W-:Y:S05]  /*3090*/  @P0 BREAK.RELIABLE B1 ;  /* 0x0000000000010942 */ /* 0x000fea0003800100 */
[----:B------:R-:W-:Y:S05]  /*30a0*/  @P0 BRA `(.L_x_585) ;  /* 0x0000001400140947 */ /* 0x000fea0003800000 */
[----:B------:R-:W-:Y:S05]  /*30b0*/  BSYNC.RELIABLE B1 ;  /* 0x0000000000017941 */ /* 0x000fea0003800100 */
.L_x_582:
[----:B------:R-:W1:Y:S01]  /*30c0*/  LDCU.64 UR8, c[0x0][0x390] ;  /* 0x00007200ff0877ac */ /* 0x000e620008000a00 */
[----:B0-----:R-:W-:Y:S01]  /*30d0*/  HFMA2 R4, -RZ, RZ, 0, 0 ;  /* 0x00000000ff047431 */ /* 0x001fe200000001ff */
        /* <DEDUP_REMOVED lines=296> */
.L_x_587:
        /* <DEDUP_REMOVED lines=26> */
.L_x_585:
[----:B------:R-:W-:Y:S05]  /*4500*/  BSYNC.RECONVERGENT B0 ;  /* 0x0000000000007941 */ /* 0x000fea0003800200 */
.L_x_581:
[----:B------:R-:W-:Y:S05]  /*4510*/  WARPSYNC.ALL ;  /* 0x0000000000007948 */ /* 0x000fea0003800000 */
[----:B------:R-:W-:-:S13]  /*4520*/  ISETP.GE.AND P0, PT, R3, UR4, PT ;  /* 0x0000000403007c0c */ /* 0x000fda000bf06270 */
[----:B------:R-:W-:Y:S05]  /*4530*/  @P0 EXIT ;  /* 0x000000000000094d */ /* 0x000fea0003800000 */
[----:B------:R-:W2:Y:S01]  /*4540*/  LDCU.64 UR4, c[0x0][0x390] ;  /* 0x00007200ff0477ac */ /* 0x000ea20008000a00 */
[----:B01----:R-:W-:Y:S02]  /*4550*/  MOV R4, RZ ;  /* 0x000000ff00047202 */ /* 0x003fe40000000f00 */
[----:B------:R-:W-:Y:S01]  /*4560*/  MOV R5, R3 ;  /* 0x0000000300057202 */ /* 0x000fe20000000f00 */
[----:B------:R-:W0:Y:S01]  /*4570*/  LDCU UR8, c[0x0][0x38c] ;  /* 0x00007180ff0877ac */ /* 0x000e220008000800 */
[----:B------:R-:W-:Y:S01]  /*4580*/  ISETP.NE.AND P0, PT, R2, RZ, PT ;  /* 0x000000ff0200720c */ /* 0x000fe20003f05270 */
[----:B------:R-:W1:Y:S01]  /*4590*/  LDCU.64 UR10, c[0x0][0x4b8] ;  /* 0x00009700ff0a77ac */ /* 0x000e620008000a00 */
[----:B--2---:R-:W-:-:S05]  /*45a0*/  IMAD.HI.U32 R4, R3, UR4, R4 ;  /* 0x0000000403047c27 */ /* 0x004fca000f8e0004 */
[----:B------:R-:W-:-:S05]  /*45b0*/  SHF.R.U32.HI R5, RZ, UR5, R4 ;  /* 0x00000005ff057c19 */ /* 0x000fca0008011604 */
[----:B------:R-:W-:-:S04]  /*45c0*/  IMAD.MOV R6, RZ, RZ, -R5 ;  /* 0x000000ffff067224 */ /* 0x000fc800078e0a05 */
[----:B0-----:R-:W-:-:S04]  /*45d0*/  IMAD R2, R6, UR8, R3 ;  /* 0x0000000806027c24 */ /* 0x001fc8000f8e0203 */
[C---:B-1----:R-:W-:Y:S02]  /*45e0*/  IMAD R3, R2.reuse, UR10, RZ ;  /* 0x0000000a02037c24 */ /* 0x042fe4000f8e02ff */
        /* <DEDUP_REMOVED lines=269> */
[----:B------:R-:W1:Y:S10]  /*56c0*/  LDCU UR4, c[0x0][0x4a8] ;  /* 0x00009500ff0477ac */ /* 0x000e740008000800 */
[----:B------:R-:W2:Y:S01]  /*56d0*/  @P0 LDC.64 R8, c[0x0][0x4b0] ;  /* 0x00012c00ff080b82 */ /* 0x000ea20000000a00 */
[----:B0-----:R-:W-:-:S07]  /*56e0*/  IMAD.HI.U32 R6, R5, UR9, R4 ;  /* 0x0000000905067c27 */ /* 0x001fce000f8e0004 */
[----:B------:R-:W0:Y:S01]  /*56f0*/  @P0 LDC R11, c[0x0][0x4ac] ;  /* 0x00012b00ff0b0b82 */ /* 0x000e220000000800 */
[----:B-1----:R-:W-:Y:S01]  /*5700*/  SHF.R.U32.HI R7, RZ, UR4, R6 ;  /* 0x00000004ff077c19 */ /* 0x002fe20008011606 */
[----:B------:R-:W1:Y:S01]  /*5710*/  LDCU.64 UR4, c[0x0][0x570] ;  /* 0x0000ae00ff0477ac */ /* 0x000e620008000a00 */
[----:B------:R-:W-:Y:S02]  /*5720*/  @P0 MOV R6, RZ ;  /* 0x000000ff00060202 */ /* 0x000fe40000000f00 */
[----:B------:R-:W-:-:S03]  /*5730*/  IADD3 R4, PT, PT, -R7, RZ, RZ ;  /* 0x000000ff07047210 */ /* 0x000fc60007ffe1ff */
[----:B------:R-:W3:Y:S02]  /*5740*/  @P0 LDC.64 R12, c[0x0][0x578] ;  /* 0x00015e00ff0c0b82 */ /* 0x000ee40000000a00 */
[----:B------:R-:W-:Y:S02]  /*5750*/  IMAD R4, R4, UR8, R5 ;  /* 0x0000000804047c24 */ /* 0x000fe4000f8e0205 */
[----:B--2---:R-:W-:-:S05]  /*5760*/  @P0 IMAD.HI.U32 R0, R7, R8, R6 ;  /* 0x0000000807000227 */ /* 0x004fca00078e0006 */
[----:B------:R-:W-:Y:S01]  /*5770*/  @P0 SHF.R.U32.HI R0, RZ, R9, R0 ;  /* 0x00000009ff000219 */ /* 0x000fe20000011600 */
[C---:B-1----:R-:W-:Y:S02]  /*5780*/  IMAD R3, R4.reuse, UR4, R3 ;  /* 0x0000000404037c24 */ /* 0x042fe4000f8e0203 */
[----:B------:R-:W-:Y:S01]  /*5790*/  IMAD R2, R4, UR5, R2 ;  /* 0x0000000504027c24 */ /* 0x000fe2000f8e0202 */
[----:B------:R-:W-:-:S05]  /*57a0*/  @P0 IADD3 R6, PT, PT, -R0, RZ, RZ ;  /* 0x000000ff00060210 */ /* 0x000fca0007ffe1ff */
[----:B0-----:R-:W-:-:S04]  /*57b0*/  @P0 IMAD R6, R11, R6, R7 ;  /* 0x000000060b060224 */ /* 0x001fc800078e0207 */
[C---:B---3--:R-:W-:Y:S02]  /*57c0*/  @P0 IMAD R3, R6.reuse, R12, R3 ;  /* 0x0000000c06030224 */ /* 0x048fe400078e0203 */
[----:B------:R-:W-:-:S07]  /*57d0*/  @P0 IMAD R2, R6, R13, R2 ;  /* 0x0000000d06020224 */ /* 0x000fce00078e0202 */
.L_x_588:
[----:B------:R-:W0:Y:S02]  /*57e0*/  LDCU.128 UR8, c[0x0][0x580] ;  /* 0x0000b000ff0877ac */ /* 0x000e240008000c00 */
[----:B0-----:R-:W-:-:S04]  /*57f0*/  IADD3 R4, P0, PT, R2, UR10, RZ ;  /* 0x0000000a02047c10 */ /* 0x001fc8000ff1e0ff */
[----:B------:R-:W-:-:S05]  /*5800*/  IADD3.X R5, PT, PT, RZ, UR11, RZ, P0, !PT ;  /* 0x0000000bff057c10 */ /* 0x000fca00087fe4ff */
[----:B------:R-:W2:Y:S01]  /*5810*/  LDG.E.U16 R4, desc[UR6][R4.64] ;  /* 0x0000000604047981 */ /* 0x000ea2000c1e1500 */
[----:B------:R-:W-:Y:S02]  /*5820*/  MOV R7, 0x42fc0000 ;  /* 0x42fc000000077802 */ /* 0x000fe40000000f00 */
        /* <DEDUP_REMOVED lines=19> */
[----:B------:R-:W-:Y:S01]  /*5960*/  STG.E.U16 desc[UR6][R2.64], R4 ;  /* 0x0000000402007986 */ /* 0x000fe2000c101506 */
[----:B------:R-:W-:Y:S05]  /*5970*/  EXIT ;  /* 0x000000000000794d */ /* 0x000fea0003800000 */
.L_x_589:
        /* <DEDUP_REMOVED lines=16> */
.L_x_2618:


//--------------------- .text._ZN2at6native27unrolled_elementwise_kernelIZZZNS0_16cosh_kernel_cudaERNS_18TensorIteratorBaseEENKUlvE0_clEvENKUlvE2_clEvEUlN3c108BFloat16EE_St5arrayIPcLm2EELi4E23TrivialOffsetCalculatorILi1EjESD_NS0_6memory15LoadWithoutCastENSE_16StoreWithoutCastEEEviT_T0_T2_T3_T4_T5_ --------------------------
	.section	.text._ZN2at6native27unrolled_elementwise_kernelIZZZNS0_16cosh_kernel_cudaERNS_18TensorIteratorBaseEENKUlvE0_clEvENKUlvE2_clEvEUlN3c108BFloat16EE_St5arrayIPcLm2EELi4E23TrivialOffsetCalculatorILi1EjESD_NS0_6memory15LoadWithoutCastENSE_16StoreWithoutCastEEEviT_T0_T2_T3_T4_T5_,"ax",@progbits
	.align	128
        .global         _ZN2at6native27unrolled_elementwise_kernelIZZZNS0_16cosh_kernel_cudaERNS_18TensorIteratorBaseEENKUlvE0_clEvENKUlvE2_clEvEUlN3c108BFloat16EE_St5arrayIPcLm2EELi4E23TrivialOffsetCalculatorILi1EjESD_NS0_6memory15LoadWithoutCastENSE_16StoreWithoutCastEEEviT_T0_T2_T3_T4_T5_
        .type           _ZN2at6native27unrolled_elementwise_kernelIZZZNS0_16cosh_kernel_cudaERNS_18TensorIteratorBaseEENKUlvE0_clEvENKUlvE2_clEvEUlN3c108BFloat16EE_St5arrayIPcLm2EELi4E23TrivialOffsetCalculatorILi1EjESD_NS0_6memory15LoadWithoutCastENSE_16StoreWithoutCastEEEviT_T0_T2_T3_T4_T5_,@function
        .size           _ZN2at6native27unrolled_elementwise_kernelIZZZNS0_16cosh_kernel_cudaERNS_18TensorIteratorBaseEENKUlvE0_clEvENKUlvE2_clEvEUlN3c108BFloat16EE_St5arrayIPcLm2EELi4E23TrivialOffsetCalculatorILi1EjESD_NS0_6memory15LoadWithoutCastENSE_16StoreWithoutCastEEEviT_T0_T2_T3_T4_T5_,(.L_x_2619 - _ZN2at6native27unrolled_elementwise_kernelIZZZNS0_16cosh_kernel_cudaERNS_18TensorIteratorBaseEENKUlvE0_clEvENKUlvE2_clEvEUlN3c108BFloat16EE_St5arrayIPcLm2EELi4E23TrivialOffsetCalculatorILi1EjESD_NS0_6memory15LoadWithoutCastENSE_16StoreWithoutCastEEEviT_T0_T2_T3_T4_T5_)
        .other          _ZN2at6native27unrolled_elementwise_kernelIZZZNS0_16cosh_kernel_cudaERNS_18TensorIteratorBaseEENKUlvE0_clEvENKUlvE2_clEvEUlN3c108BFloat16EE_St5arrayIPcLm2EELi4E23TrivialOffsetCalculatorILi1EjESD_NS0_6memory15LoadWithoutCastENSE_16StoreWithoutCastEEEviT_T0_T2_T3_T4_T5_,@"STO_CUDA_ENTRY STV_DEFAULT"
_ZN2at6native27unrolled_elementwise_kernelIZZZNS0_16cosh_kernel_cudaERNS_18TensorIteratorBaseEENKUlvE0_clEvENKUlvE2_clEvEUlN3c108BFloat16EE_St5arrayIPcLm2EELi4E23TrivialOffsetCalculatorILi1EjESD_NS0_6memory15LoadWithoutCastENSE_16StoreWithoutCastEEEviT_T0_T2_T3_T4_T5_:
.text._ZN2at6native27unrolled_elementwise_kernelIZZZNS0_16cosh_kernel_cudaERNS_18TensorIteratorBaseEENKUlvE0_clEvENKUlvE2_clEvEUlN3c108BFloat16EE_St5arrayIPcLm2EELi4E23TrivialOffsetCalculatorILi1EjESD_NS0_6memory15LoadWithoutCastENSE_16StoreWithoutCastEEEviT_T0_T2_T3_T4_T5_:
[----:B------:R-:W-:Y:S01]  /*0000*/  LDC R1, c[0x0][0x37c] ;  /* 0x0000df00ff017b82 */ /* 0x000fe20000000800 */
[----:B------:R-:W0:Y:S07]  /*0010*/  S2R R3, SR_CTAID.X ;  /* 0x0000000000037919 */ /* 0x000e2e0000002500 */
[----:B------:R-:W0:Y:S01]  /*0020*/  LDC R0, c[0x0][0x380] ;  /* 0x0000e000ff007b82 */ /* 0x000e220000000800 */
[----:B------:R-:W1:Y:S01]  /*0030*/  LDCU.64 UR4, c[0x0][0x358] ;  /* 0x00006b00ff0477ac */ /* 0x000e620008000a00 */
[----:B------:R-:W-:Y:S01]  /*0040*/  PRMT R8, RZ, 0x7610, R8 ;  /* 0x00007610ff087816 */ /* 0x000fe20000000008 */
[----:B------:R-:W2:Y:S01]  /*0050*/  S2R R2, SR_TID.X ;  /* 0x0000000000027919 */ /* 0x000ea20000002100 */
[----:B------:R-:W-:Y:S01]  /*0060*/  PRMT R4, RZ, 0x7610, R4 ;  /* 0x00007610ff047816 */ /* 0x000fe20000000004 */
[----:B0-----:R-:W-:Y:S01]  /*0070*/  IMAD R5, R3, -0x200, R0 ;  /* 0xfffffe0003057824 */ /* 0x001fe200078e0200 */
[----:B--2---:R-:W-:-:S04]  /*0080*/  MOV R0, R2 ;  /* 0x0000000200007202 */ /* 0x004fc80000000f00 */
[----:B------:R-:W-:-:S13]  /*0090*/  ISETP.GE.AND P0, PT, R2, R5, PT ;  /* 0x000000050200720c */ /* 0x000fda0003f06270 */
[----:B------:R-:W-:-:S04]  /*00a0*/  @!P0 IADD3 R2, PT, PT, R0, 0x80, RZ ;  /* 0x0000008000028810 */ /* 0x000fc80007ffe0ff */
[----:B------:R-:W-:-:S13]  /*00b0*/  ISETP.GE.AND P1, PT, R2, R5, PT ;  /* 0x000000050200720c */ /* 0x000fda0003f26270 */
[----:B------:R-:W-:Y:S01]  /*00c0*/  @!P1 IMAD R9, R3, 0x200, R2 ;  /* 0x0000020003099824 */ /* 0x000fe200078e0202 */
[----:B------:R-:W-:Y:S01]  /*00d0*/  @!P1 IADD3 R2, PT, PT, R2, 0x80, RZ ;  /* 0x0000008002029810 */ /* 0x000fe20007ffe0ff */
[----:B------:R-:W0:Y:S03]  /*00e0*/  @!P1 LDC.64 R10, c[0x0][0x390] ;  /* 0x0000e400ff0a9b82 */ /* 0x000e260000000a00 */
[----:B------:R-:W-:-:S13]  /*00f0*/  ISETP.GE.AND P3, PT, R2, R5, PT ;  /* 0x000000050200720c */ /* 0x000fda0003f66270 */
[----:B------:R-:W2:Y:S01]  /*0100*/  @!P3 LDC.64 R6, c[0x0][0x390] ;  /* 0x0000e400ff06bb82 */ /* 0x000ea20000000a00 */
[----:B------:R-:W-:Y:S01]  /*0110*/  @!P3 IMAD R17, R3, 0x200, R2 ;  /* 0x000002000311b824 */ /* 0x000fe200078e0202 */
[----:B------:R-:W-:-:S04]  /*0120*/  @!P3 IADD3 R2, PT, PT, R2, 0x80, RZ ;  /* 0x000000800202b810 */ /* 0x000fc80007ffe0ff */
[----:B------:R-:W-:Y:S01]  /*0130*/  ISETP.GE.AND P2, PT, R2, R5, PT ;  /* 0x000000050200720c */ /* 0x000fe20003f46270 */
[----:B0-----:R-:W-:-:S04]  /*0140*/  @!P1 IMAD.WIDE.U32 R10, R9, 0x2, R10 ;  /* 0x00000002090a9825 */ /* 0x001fc800078e000a */
[----:B--2---:R-:W-:Y:S01]  /*0150*/  @!P3 IMAD.WIDE.U32 R16, R17, 0x2, R6 ;  /* 0x000000021110b825 */ /* 0x004fe200078e0006 */
[----:B------:R-:W-:Y:S01]  /*0160*/  @!P0 LEA R9, R3, R0, 0x9 ;  /* 0x0000000003098211 */ /* 0x000fe200078e48ff */
[----:B------:R-:W0:Y:S01]  /*0170*/  @!P0 LDC.64 R6, c[0x0][0x390] ;  /* 0x0000e400ff068b82 */ /* 0x000e220000000a00 */
[----:B------:R-:W-:-:S05]  /*0180*/  IADD3 R18, PT, PT, R0, 0x80, RZ ;  /* 0x0000008000127810 */ /* 0x000fca0007ffe0ff */
[--C-:B------:R-:W-:Y:S01]  /*0190*/  @!P2 IMAD R15, R3, 0x200, R2.reuse ;  /* 0x00000200030fa824 */ /* 0x100fe200078e0202 */
[----:B------:R-:W-:Y:S01]  /*01a0*/  PRMT R2, RZ, 0x7610, R2 ;  /* 0x00007610ff027816 */ /* 0x000fe20000000002 */
[----:B-1----:R-:W5:Y:S01]  /*01b0*/  @!P1 LDG.E.U16 R8, desc[UR4][R10.64] ;  /* 0x000000040a089981 */ /* 0x002f62000c1e1500 */
[----:B------:R-:W1:Y:S03]  /*01c0*/  @!P2 LDC.64 R12, c[0x0][0x390] ;  /* 0x0000e400ff0cab82 */ /* 0x000e660000000a00 */
[----:B------:R2:W5:Y:S01]  /*01d0*/  @!P3 LDG.E.U16 R4, desc[UR4][R16.64] ;  /* 0x000000041004b981 */ /* 0x000562000c1e1500 */
[----:B0-----:R-:W-:Y:S01]  /*01e0*/  @!P0 IMAD.WIDE.U32 R6, R9, 0x2, R6 ;  /* 0x0000000209068825 */ /* 0x001fe200078e0006 */
[----:B------:R-:W-:-:S06]  /*01f0*/  PRMT R9, RZ, 0x7610, R9 ;  /* 0x00007610ff097816 */ /* 0x000fcc0000000009 */
[----:B------:R0:W5:Y:S01]  /*0200*/  @!P0 LDG.E.U16 R9, desc[UR4][R6.64] ;  /* 0x0000000406098981 */ /* 0x000162000c1e1500 */
[C---:B------:R-:W-:Y:S01]  /*0210*/  ISETP.GE.AND P0, PT, R0.reuse, R5, PT ;  /* 0x000000050000720c */ /* 0x040fe20003f06270 */
[----:B-1----:R-:W-:Y:S01]  /*0220*/  @!P2 IMAD.WIDE.U32 R12, R15, 0x2, R12 ;  /* 0x000000020f0ca825 */ /* 0x002fe200078e000c */
[----:B--2---:R-:W-:-:S03]  /*0230*/  IADD3 R16, PT, PT, R0, 0x180, RZ ;  /* 0x0000018000107810 */ /* 0x004fc60007ffe0ff */
[----:B------:R-:W-:Y:S01]  /*0240*/  VIADD R10, R0, 0x100 ;  /* 0x00000100000a7836 */ /* 0x000fe20000000000 */
[----:B------:R-:W-:Y:S01]  /*0250*/  BSSY.RECONVERGENT B0, `(.L_x_590) ;  /* 0x000001d000007945 */ /* 0x000fe20003800200 */
[----:B------:R1:W5:Y:S06]  /*0260*/  @!P2 LDG.E.U16 R2, desc[UR4][R12.64] ;  /* 0x000000040c02a981 */ /* 0x00036c000c1e1500 */
[----:B------:R-:W0:Y:S01]  /*0270*/  @!P0 LDC.64 R14, c[0x0][0x388] ;  /* 0x0000e200ff0e8b82 */ /* 0x000e220000000a00 */
[----:B------:R-:W-:Y:S01]  /*0280*/  @!P0 LEA R11, R3, R0, 0x9 ;  /* 0x00000000030b8211 */ /* 0x000fe200078e48ff */
[----:B------:R-:W-:Y:S01]  /*0290*/  @!P0 IMAD.MOV.U32 R0, RZ, RZ, R18 ;  /* 0x000000ffff008224 */ /* 0x000fe200078e0012 */
[----:B------:R-:W-:-:S02]  /*02a0*/  ISETP.GE.AND P5, PT, R18, R5, PT ;  /* 0x000000051200720c */ /* 0x000fc40003fa6270 */
[-C--:B------:R-:W-:Y:S02]  /*02b0*/  ISETP.GE.AND P3, PT, R10, R5.reuse, PT ;  /* 0x000000050a00720c */ /* 0x080fe40003f66270 */
[-C--:B------:R-:W-:Y:S02]  /*02c0*/  ISETP.GE.AND P1, PT, R16, R5.reuse, PT ;  /* 0x000000051000720c */ /* 0x080fe40003f26270 */
[----:B------:R-:W-:Y:S01]  /*02d0*/  ISETP.GE.AND P2, PT, R0, R5, PT ;  /* 0x000000050000720c */ /* 0x000fe20003f46270 */
[----:B0-----:R-:W-:Y:S01]  /*02e0*/  @!P0 IMAD.WIDE.U32 R6, R11, 0x2, R14 ;  /* 0x000000020b068825 */ /* 0x001fe200078e000e */
[----:B-1----:R-:W-:Y:S11]  /*02f0*/  @P0 BRA `(.L_x_591) ;  /* 0x0000000000480947 */ /* 0x002ff60003800000 */
[----:B-----5:R-:W-:Y:S01]  /*0300*/  SHF.L.U32 R9, R9, 0x10, RZ ;  /* 0x0000001009097819 */ /* 0x020fe200000006ff */
[----:B------:R-:W-:-:S04]  /*0310*/  HFMA2 R11, -RZ, RZ, 3.4921875, 0 ;  /* 0x42fc0000ff0b7431 */ /* 0x000fc800000001ff */
        /* <DEDUP_REMOVED lines=14> */
[----:B------:R-:W-:-:S05]  /*0400*/  FFMA.FTZ R9, R12, 2, R9 ;  /* 0x400000000c097823 */ /* 0x000fca0000010009 */
[----:B------:R-:W-:-:S07]  /*0410*/  F2FP.BF16.F32.PACK_AB R9, RZ, R9 ;  /* 0x00000009ff09723e */ /* 0x000fce00000010ff */
.L_x_591:
[----:B------:R-:W-:Y:S05]  /*0420*/  BSYNC.RECONVERGENT B0 ;  /* 0x0000000000007941 */ /* 0x000fea0003800200 */
.L_x_590:
[----:B------:R-:W-:Y:S04]  /*0430*/  BSSY.RECONVERGENT B0, `(.L_x_592) ;  /* 0x0000014000007945 */ /* 0x000fe80003800200 */
[----:B------:R-:W-:Y:S05]  /*0440*/  @P5 BRA `(.L_x_593) ;  /* 0x0000000000485947 */ /* 0x000fea0003800000 */
[----:B-----5:R-:W-:Y:S02]  /*0450*/  SHF.L.U32 R8, R8, 0x10, RZ ;  /* 0x0000001008087819 */ /* 0x020fe400000006ff */
[----:B------:R-:W-:-:S03]  /*0460*/  MOV R11, 0x42fc0000 ;  /* 0x42fc0000000b7802 */ /* 0x000fc60000000f00 */
        /* <DEDUP_REMOVED lines=16> */
.L_x_593:
[----:B------:R-:W-:Y:S05]  /*0570*/  BSYNC.RECONVERGENT B0 ;  /* 0x0000000000007941 */ /* 0x000fea0003800200 */
.L_x_592:
[----:B------:R-:W-:Y:S04]  /*0580*/  BSSY.RECONVERGENT B0, `(.L_x_594) ;  /* 0x0000014000007945 */ /* 0x000fe80003800200 */
[----:B------:R-:W-:Y:S05]  /*0590*/  @P3 BRA `(.L_x_595) ;  /* 0x0000000000483947 */ /* 0x000fea0003800000 */
        /* <DEDUP_REMOVED lines=18> */
.L_x_595:
[----:B------:R-:W-:Y:S05]  /*06c0*/  BSYNC.RECONVERGENT B0 ;  /* 0x0000000000007941 */ /* 0x000fea0003800200 */
.L_x_594:
        /* <DEDUP_REMOVED lines=20> */
.L_x_597:
[----:B------:R-:W-:Y:S05]  /*0810*/  BSYNC.RECONVERGENT B0 ;  /* 0x0000000000007941 */ /* 0x000fea0003800200 */
.L_x_596:
[----:B-----5:R0:W-:Y:S01]  /*0820*/  @!P0 STG.E.U16 desc[UR4][R6.64], R9 ;  /* 0x0000000906008986 */ /* 0x0201e2000c101504 */
[----:B------:R-:W-:Y:S04]  /*0830*/  BSSY.RECONVERGENT B0, `(.L_x_598) ;  /* 0x000000d000007945 */ /* 0x000fe80003800200 */
[----:B------:R-:W-:Y:S05]  /*0840*/  @P2 BRA `(.L_x_599) ;  /* 0x00000000002c2947 */ /* 0x000fea0003800000 */
[----:B0-----:R-:W0:Y:S01]  /*0850*/  LDC.64 R6, c[0x0][0x388] ;  /* 0x0000e200ff067b82 */ /* 0x001e220000000a00 */
[----:B------:R-:W-:Y:S02]  /*0860*/  LEA R9, R3, R0, 0x9 ;  /* 0x0000000003097211 */ /* 0x000fe400078e48ff */
[----:B------:R-:W-:Y:S02]  /*0870*/  IADD3 R0, PT, PT, R0, 0x80, RZ ;  /* 0x0000008000007810 */ /* 0x000fe40007ffe0ff */
[----:B------:R-:W-:Y:S02]  /*0880*/  PRMT R2, R8, 0x7610, R2 ;  /* 0x0000761008027816 */ /* 0x000fe40000000002 */
[----:B------:R-:W-:-:S13]  /*0890*/  ISETP.GE.AND P0, PT, R0, R5, PT ;  /* 0x000000050000720c */ /* 0x000fda0003f06270 */
[----:B------:R-:W-:Y:S01]  /*08a0*/  @!P0 IMAD R11, R3, 0x200, R0 ;  /* 0x00000200030b8824 */ /* 0x000fe200078e0200 */
[----:B------:R-:W-:Y:S01]  /*08b0*/  @!P0 IADD3 R0, PT, PT, R0, 0x80, RZ ;  /* 0x0000008000008810 */ /* 0x000fe20007ffe0ff */
[----:B0-----:R-:W-:-:S04]  /*08c0*/  IMAD.WIDE.U32 R8, R9, 0x2, R6 ;  /* 0x0000000209087825 */ /* 0x001fc800078e0006 */
[----:B------:R-:W-:Y:S01]  /*08d0*/  @!P0 IMAD.WIDE.U32 R6, R11, 0x2, R6 ;  /* 0x000000020b068825 */ /* 0x000fe200078e0006 */
[----:B------:R1:W-:Y:S04]  /*08e0*/  STG.E.U16 desc[UR4][R8.64], R2 ;  /* 0x0000000208007986 */ /* 0x0003e8000c101504 */
[----:B------:R1:W-:Y:S02]  /*08f0*/  @!P0 STG.E.U16 desc[UR4][R6.64], R4 ;  /* 0x0000000406008986 */ /* 0x0003e4000c101504 */
.L_x_599:
[----:B------:R-:W-:Y:S05]  /*0900*/  BSYNC.RECONVERGENT B0 ;  /* 0x0000000000007941 */ /* 0x000fea0003800200 */
.L_x_598:
[----:B------:R-:W-:-:S13]  /*0910*/  ISETP.GE.AND P0, PT, R0, R5, PT ;  /* 0x000000050000720c */ /* 0x000fda0003f06270 */
[----:B------:R-:W-:Y:S05]  /*0920*/  @P0 EXIT ;  /* 0x000000000000094d */ /* 0x000fea0003800000 */
[----:B-1----:R-:W1:Y:S01]  /*0930*/  LDC.64 R4, c[0x0][0x388] ;  /* 0x0000e200ff047b82 */ /* 0x002e620000000a00 */
[----:B------:R-:W-:-:S05]  /*0940*/  LEA R3, R3, R0, 0x9 ;  /* 0x0000000003037211 */ /* 0x000fca00078e48ff */
[----:B-1----:R-:W-:-:S05]  /*0950*/  IMAD.WIDE.U32 R2, R3, 0x2, R4 ;  /* 0x0000000203027825 */ /* 0x002fca00078e0004 */
[----:B------:R-:W-:Y:S01]  /*0960*/  STG.E.U16 desc[UR4][R2.64], R10 ;  /* 0x0000000a02007986 */ /* 0x000fe2000c101504 */
[----:B------:R-:W-:Y:S05]  /*0970*/  EXIT ;  /* 0x000000000000794d */ /* 0x000fea0003800000 */
.L_x_600:
        /* <DEDUP_REMOVED lines=16> */
.L_x_2619:


//--------------------- .text._ZN2at6native29vectorized_elementwise_kernelILi2EZZZNS0_16cosh_kernel_cudaERNS_18TensorIteratorBaseEENKUlvE0_clEvENKUlvE2_clEvEUlN3c108BFloat16EE_St5arrayIPcLm2EEEEviT0_T1_ --------------------------
	.section	.text._ZN2at6native29vectorized_elementwise_kernelILi2EZZZNS0_16cosh_kernel_cudaERNS_18TensorIteratorBaseEENKUlvE0_clEvENKUlvE2_clEvEUlN3c108BFloat16EE_St5arrayIPcLm2EEEEviT0_T1_,"ax",@progbits
	.align	128
        .global         _ZN2at6native29vectorized_elementwise_kernelILi2EZZZNS0_16cosh_kernel_cudaERNS_18TensorIteratorBaseEENKUlvE0_clEvENKUlvE2_clEvEUlN3c108BFloat16EE_St5arrayIPcLm2EEEEviT0_T1_
        .type           _ZN2at6native29vectorized_elementwise_kernelILi2EZZZNS0_16cosh_kernel_cudaERNS_18TensorIteratorBaseEENKUlvE0_clEvENKUlvE2_clEvEUlN3c108BFloat16EE_St5arrayIPcLm2EEEEviT0_T1_,@function
        .size           _ZN2at6native29vectorized_elementwise_kernelILi2EZZZNS0_16cosh_kernel_cudaERNS_18TensorIteratorBaseEENKUlvE0_clEvENKUlvE2_clEvEUlN3c108BFloat16EE_St5arrayIPcLm2EEEEviT0_T1_,(.L_x_2620 - _ZN2at6native29vectorized_elementwise_kernelILi2EZZZNS0_16cosh_kernel_cudaERNS_18TensorIteratorBaseEENKUlvE0_clEvENKUlvE2_clEvEUlN3c108BFloat16EE_St5arrayIPcLm2EEEEviT0_T1_)
        .other          _ZN2at6native29vectorized_elementwise_kernelILi2EZZZNS0_16cosh_kernel_cudaERNS_18TensorIteratorBaseEENKUlvE0_clEvENKUlvE2_clEvEUlN3c108BFloat16EE_St5arrayIPcLm2EEEEviT0_T1_,@"STO_CUDA_ENTRY STV_DEFAULT"
_ZN2at6native29vectorized_elementwise_kernelILi2EZZZNS0_16cosh_kernel_cudaERNS_18TensorIteratorBaseEENKUlvE0_clEvENKUlvE2_clEvEUlN3c108BFloat16EE_St5arrayIPcLm2EEEEviT0_T1_:
.text._ZN2at6native29vectorized_elementwise_kernelILi2EZZZNS0_16cosh_kernel_cudaERNS_18TensorIteratorBaseEENKUlvE0_clEvENKUlvE2_clEvEUlN3c108BFloat16EE_St5arrayIPcLm2EEEEviT0_T1_:
[----:B------:R-:W-:Y:S01]  /*0000*/  LDC R1, c[0x0][0x37c] ;  /* 0x0000df00ff017b82 */ /* 0x000fe20000000800 */
[----:B------:R-:W0:Y:S01]  /*0010*/  S2R R7, SR_CTAID.X ;  /* 0x0000000000077919 */ /* 0x000e220000002500 */
[----:B------:R-:W1:Y:S01]  /*0020*/  LDCU UR6, c[0x0][0x380] ;  /* 0x00007000ff0677ac */ /* 0x000e620008000800 */
[----:B------:R-:W2:Y:S01]  /*0030*/  LDCU.64 UR4, c[0x0][0x358] ;  /* 0x00006b00ff0477ac */ /* 0x000ea20008000a00 */
[----:B0-----:R-:W-:-:S04]  /*0040*/  SHF.L.U32 R7, R7, 0xa, RZ ;  /* 0x0000000a07077819 */ /* 0x001fc800000006ff */
[----:B-1----:R-:W-:-:S04]  /*0050*/  IADD3 R5, PT, PT, -R7, UR6, RZ ;  /* 0x0000000607057c10 */ /* 0x002fc8000fffe1ff */
[----:B------:R-:W-:-:S13]  /*0060*/  ISETP.GT.U32.AND P0, PT, R5, 0x3ff, PT ;  /* 0x000003ff0500780c */ /* 0x000fda0003f04070 */
[----:B--2---:R-:W-:Y:S05]  /*0070*/  @P0 BRA `(.L_x_601) ;  /* 0x0000001000ac0947 */ /* 0x004fea0003800000 */
[----:B------:R-:W0:Y:S01]  /*0080*/  S2R R18, SR_TID.X ;  /* 0x0000000000127919 */ /* 0x000e220000002100 */
[----:B------:R-:W-:Y:S02]  /*0090*/  PRMT R6, RZ, 0x7610, R6 ;  /* 0x00007610ff067816 */ /* 0x000fe40000000006 */
[----:B0-----:R-:W-:Y:S02]  /*00a0*/  ISETP.GE.U32.AND P0, PT, R18, R5, PT ;  /* 0x000000051200720c */ /* 0x001fe40003f06070 */
[----:B------:R-:W-:-:S11]  /*00b0*/  MOV R4, R18 ;  /* 0x0000001200047202 */ /* 0x000fd60000000f00 */
[----:B------:R-:W-:-:S04]  /*00c0*/  @!P0 IADD3 R18, PT, PT, R4, 0x80, RZ ;  /* 0x0000008004128810 */ /* 0x000fc80007ffe0ff */
[----:B------:R-:W-:-:S13]  /*00d0*/  ISETP.GE.U32.AND P6, PT, R18, R5, PT ;  /* 0x000000051200720c */ /* 0x000fda0003fc6070 */
[----:B------:R-:W-:Y:S01]  /*00e0*/  @!P6 IADD3 R3, PT, PT, R7, R18, RZ ;  /* 0x000000120703e210 */ /* 0x000fe20007ffe0ff */
[----:B------:R-:W-:Y:S01]  /*00f0*/  @!P6 VIADD R18, R18, 0x80 ;  /* 0x000000801212e836 */ /* 0x000fe20000000000 */
[----:B------:R-:W0:Y:S04]  /*0100*/  @!P6 LDC.64 R26, c[0x0][0x390] ;  /* 0x0000e400ff1aeb82 */ /* 0x000e280000000a00 */
[----:B------:R-:W-:-:S13]  /*0110*/  ISETP.GE.U32.AND P5, PT, R18, R5, PT ;  /* 0x000000051200720c */ /* 0x000fda0003fa6070 */
[----:B------:R-:W-:Y:S01]  /*0120*/  @!P5 IADD3 R29, PT, PT, R7, R18, RZ ;  /* 0x00000012071dd210 */ /* 0x000fe20007ffe0ff */
[----:B------:R-:W1:Y:S01]  /*0130*/  @!P5 LDC.64 R16, c[0x0][0x390] ;  /* 0x0000e400ff10db82 */ /* 0x000e620000000a00 */
[----:B------:R-:W-:-:S04]  /*0140*/  @!P5 IADD3 R18, PT, PT, R18, 0x80, RZ ;  /* 0x000000801212d810 */ /* 0x000fc80007ffe0ff */
[----:B------:R-:W-:Y:S01]  /*0150*/  ISETP.GE.U32.AND P4, PT, R18, R5, PT ;  /* 0x000000051200720c */ /* 0x000fe20003f86070 */
[----:B0-----:R-:W-:Y:S01]  /*0160*/  @!P6 IMAD.WIDE.U32 R26, R3, 0x2, R26 ;  /* 0x00000002031ae825 */ /* 0x001fe200078e001a */
[----:B------:R-:W-:-:S04]  /*0170*/  PRMT R0, RZ, 0x7610, R0 ;  /* 0x00007610ff007816 */ /* 0x000fc80000000000 */
[----:B------:R-:W5:Y:S07]  /*0180*/  @!P6 LDG.E.U16 R6, desc[UR4][R26.64] ;  /* 0x000000041a06e981 */ /* 0x000f6e000c1e1500 */
[----:B------:R-:W-:Y:S01]  /*0190*/  @!P4 IADD3 R25, PT, PT, R7, R18, RZ ;  /* 0x000000120719c210 */ /* 0x000fe20007ffe0ff */
[----:B------:R-:W0:Y:S01]  /*01a0*/  @!P4 LDC.64 R8, c[0x0][0x390] ;  /* 0x0000e400ff08cb82 */ /* 0x000e220000000a00 */
[----:B------:R-:W-:-:S04]  /*01b0*/  @!P4 IADD3 R18, PT, PT, R18, 0x80, RZ ;  /* 0x000000801212c810 */ /* 0x000fc80007ffe0ff */
[----:B------:R-:W-:-:S13]  /*01c0*/  ISETP.GE.U32.AND P3, PT, R18, R5, PT ;  /* 0x000000051200720c */ /* 0x000fda0003f66070 */
[----:B------:R-:W-:Y:S01]  /*01d0*/  @!P3 IMAD.IADD R23, R7, 0x1, R18 ;  /* 0x000000010717b824 */ /* 0x000fe200078e0212 */
[----:B------:R-:W2:Y:S01]  /*01e0*/  @!P3 LDC.64 R10, c[0x0][0x390] ;  /* 0x0000e400ff0abb82 */ /* 0x000ea20000000a00 */
[----:B------:R-:W-:-:S04]  /*01f0*/  @!P3 IADD3 R18, PT, PT, R18, 0x80, RZ ;  /* 0x000000801212b810 */ /* 0x000fc80007ffe0ff */
[----:B------:R-:W-:-:S13]  /*0200*/  ISETP.GE.U32.AND P2, PT, R18, R5, PT ;  /* 0x000000051200720c */ /* 0x000fda0003f46070 */
[----:B------:R-:W-:Y:S01]  /*0210*/  @!P2 IADD3 R21, PT, PT, R7, R18, RZ ;  /* 0x000000120715a210 */ /* 0x000fe20007ffe0ff */
[----:B------:R-:W3:Y:S01]  /*0220*/  @!P2 LDC.64 R12, c[0x0][0x390] ;  /* 0x0000e400ff0cab82 */ /* 0x000ee20000000a00 */
[----:B------:R-:W-:-:S04]  /*0230*/  @!P2 IADD3 R18, PT, PT, R18, 0x80, RZ ;  /* 0x000000801212a810 */ /* 0x000fc80007ffe0ff */
[----:B------:R-:W-:Y:S01]  /*0240*/  ISETP.GE.U32.AND P1, PT, R18, R5, PT ;  /* 0x000000051200720c */ /* 0x000fe20003f26070 */
[----:B--2---:R-:W-:Y:S02]  /*0250*/  @!P3 IMAD.WIDE.U32 R10, R23, 0x2, R10 ;  /* 0x00000002170ab825 */ /* 0x004fe400078e000a */
[----:B------:R-:W2:Y:S02]  /*0260*/  @!P0 LDC.64 R22, c[0x0][0x390] ;  /* 0x0000e400ff168b82 */ /* 0x000ea40000000a00 */
[----:B-1----:R-:W-:-:S05]  /*0270*/  @!P5 IMAD.WIDE.U32 R16, R29, 0x2, R16 ;  /* 0x000000021d10d825 */ /* 0x002fca00078e0010 */
[----:B------:R1:W5:Y:S03]  /*0280*/  @!P5 LDG.E.U16 R0, desc[UR4][R16.64] ;  /* 0x000000041000d981 */ /* 0x000366000c1e1500 */
[C---:B------:R-:W-:Y:S01]  /*0290*/  @!P1 IADD3 R19, PT, PT, R7.reuse, R18, RZ ;  /* 0x0000001207139210 */ /* 0x040fe20007ffe0ff */
[----:B------:R-:W-:Y:S01]  /*02a0*/  @!P1 VIADD R18, R18, 0x80 ;  /* 0x0000008012129836 */ /* 0x000fe20000000000 */
[----:B------:R-:W4:Y:S04]  /*02b0*/  @!P1 LDC.64 R14, c[0x0][0x390] ;  /* 0x0000e400ff0e9b82 */ /* 0x000f280000000a00 */
[----:B------:R-:W-:Y:S02]  /*02c0*/  ISETP.GE.U32.AND P6, PT, R18, R5, PT ;  /* 0x000000051200720c */ /* 0x000fe40003fc6070 */
[----:B-1----:R-:W-:-:S05]  /*02d0*/  @!P0 IADD3 R17, PT, PT, R7, R4, RZ ;  /* 0x0000000407118210 */ /* 0x002fca0007ffe0ff */
[----:B--2---:R-:W-:Y:S01]  /*02e0*/  @!P0 IMAD.WIDE.U32 R22, R17, 0x2, R22 ;  /* 0x0000000211168825 */ /* 0x004fe200078e0016 */
[----:B------:R-:W-:-:S05]  /*02f0*/  PRMT R17, RZ, 0x7610, R17 ;  /* 0x00007610ff117816 */ /* 0x000fca0000000011 */
[----:B------:R-:W1:Y:S01]  /*0300*/  @!P6 LDC.64 R2, c[0x0][0x390] ;  /* 0x0000e400ff02eb82 */ /* 0x000e620000000a00 */
[----:B------:R-:W5:Y:S01]  /*0310*/  @!P0 LDG.E.U16 R17, desc[UR4][R22.64] ;  /* 0x0000000416118981 */ /* 0x000f62000c1e1500 */
[----:B------:R-:W-:Y:S01]  /*0320*/  ISETP.GE.U32.AND P0, PT, R4, R5, PT ;  /* 0x000000050400720c */ /* 0x000fe20003f06070 */
[----:B---3--:R-:W-:Y:S01]  /*0330*/  @!P2 IMAD.WIDE.U32 R12, R21, 0x2, R12 ;  /* 0x00000002150ca825 */ /* 0x008fe200078e000c */
[----:B------:R-:W-:-:S03]  /*0340*/  PRMT R21, RZ, 0x7610, R21 ;  /* 0x00007610ff157816 */ /* 0x000fc60000000015 */
[----:B0-----:R-:W-:-:S05]  /*0350*/  @!P4 IMAD.WIDE.U32 R8, R25, 0x2, R8 ;  /* 0x000000021908c825 */ /* 0x001fca00078e0008 */
[----:B------:R0:W5:Y:S01]  /*0360*/  @!P4 LDG.E.U16 R21, desc[UR4][R8.64] ;  /* 0x000000040815c981 */ /* 0x000162000c1e1500 */
[----:B------:R-:W-:Y:S01]  /*0370*/  @!P6 IADD3 R27, PT, PT, R7, R18, RZ ;  /* 0x00000012071be210 */ /* 0x000fe20007ffe0ff */
[----:B----4-:R-:W-:Y:S01]  /*0380*/  @!P1 IMAD.WIDE.U32 R14, R19, 0x2, R14 ;  /* 0x00000002130e9825 */ /* 0x010fe200078e000e */
[----:B0-----:R-:W0:Y:S01]  /*0390*/  @!P0 LDC.64 R8, c[0x0][0x388] ;  /* 0x0000e200ff088b82 */ /* 0x001e220000000a00 */
[----:B------:R-:W-:Y:S02]  /*03a0*/  PRMT R20, RZ, 0x7610, R20 ;  /* 0x00007610ff147816 */ /* 0x000fe40000000014 */
[----:B-1----:R-:W-:Y:S01]  /*03b0*/  @!P6 IMAD.WIDE.U32 R2, R27, 0x2, R2 ;  /* 0x000000021b02e825 */ /* 0x002fe200078e0002 */
[----:B------:R-:W-:Y:S02]  /*03c0*/  PRMT R18, RZ, 0x7610, R18 ;  /* 0x00007610ff127816 */ /* 0x000fe40000000012 */
[----:B------:R-:W-:Y:S02]  /*03d0*/  PRMT R16, RZ, 0x7610, R16 ;  /* 0x00007610ff107816 */ /* 0x000fe40000000010 */
[----:B------:R-:W-:Y:S01]  /*03e0*/  PRMT R19, RZ, 0x7610, R19 ;  /* 0x00007610ff137816 */ /* 0x000fe20000000013 */
[----:B------:R1:W5:Y:S01]  /*03f0*/  @!P3 LDG.E.U16 R20, desc[UR4][R10.64] ;  /* 0x000000040a14b981 */ /* 0x000362000c1e1500 */
[----:B------:R-:W-:Y:S03]  /*0400*/  BSSY.RECONVERGENT B0, `(.L_x_602) ;  /* 0x0000021000007945 */ /* 0x000fe60003800200 */
[----:B------:R2:W5:Y:S04]  /*0410*/  @!P1 LDG.E.U16 R18, desc[UR4][R14.64] ;  /* 0x000000040e129981 */ /* 0x000568000c1e1500 */
[----:B------:R3:W5:Y:S01]  /*0420*/  @!P6 LDG.E.U16 R16, desc[UR4][R2.64] ;  /* 0x000000040210e981 */ /* 0x000762000c1e1500 */
[----:B-1----:R-:W-:-:S03]  /*0430*/  IADD3 R10, PT, PT, R4, 0x100, RZ ;  /* 0x00000100040a7810 */ /* 0x002fc60007ffe0ff */
[----:B------:R1:W5:Y:S01]  /*0440*/  @!P2 LDG.E.U16 R19, desc[UR4][R12.64] ;  /* 0x000000040c13a981 */ /* 0x000362000c1e1500 */
[C---:B--2---:R-:W-:Y:S01]  /*0450*/  VIADD R14, R4.reuse, 0x200 ;  /* 0x00000200040e7836 */ /* 0x044fe20000000000 */
[C---:B---3--:R-:W-:Y:S02]  /*0460*/  IADD3 R2, PT, PT, R4.reuse, 0x280, RZ ;  /* 0x0000028004027810 */ /* 0x048fe40007ffe0ff */
[----:B-1----:R-:W-:Y:S02]  /*0470*/  IADD3 R12, PT, PT, R4, 0x180, RZ ;  /* 0x00000180040c7810 */ /* 0x002fe40007ffe0ff */
[-C--:B------:R-:W-:Y:S02]  /*0480*/  ISETP.GE.U32.AND P1, PT, R10, R5.reuse, PT ;  /* 0x000000050a00720c */ /* 0x080fe40003f26070 */
[-C--:B------:R-:W-:Y:S02]  /*0490*/  ISETP.GE.U32.AND P4, PT, R2, R5.reuse, PT ;  /* 0x000000050200720c */ /* 0x080fe40003f86070 */
[----:B------:R-:W-:-:S02]  /*04a0*/  ISETP.GE.U32.AND P2, PT, R12, R5, PT ;  /* 0x000000050c00720c */ /* 0x000fc40003f46070 */
[----:B------:R-:W-:Y:S02]  /*04b0*/  ISETP.GE.U32.AND P3, PT, R14, R5, PT ;  /* 0x000000050e00720c */ /* 0x000fe40003f66070 */
[C---:B------:R-:W-:Y:S02]  /*04c0*/  IADD3 R10, PT, PT, R4.reuse, 0x80, RZ ;  /* 0x00000080040a7810 */ /* 0x040fe40007ffe0ff */
[----:B------:R-:W-:Y:S01]  /*04d0*/  IADD3 R2, PT, PT, R4, 0x300, RZ ;  /* 0x0000030004027810 */ /* 0x000fe20007ffe0ff */
[----:B0-----:R-:W-:Y:S08]  /*04e0*/  @P0 BRA `(.L_x_603) ;  /* 0x0000000000480947 */ /* 0x001ff00003800000 */
[----:B-----5:R-:W-:Y:S01]  /*04f0*/  SHF.L.U32 R17, R17, 0x10, RZ ;  /* 0x0000001011117819 */ /* 0x020fe200000006ff */
[----:B------:R-:W-:-:S04]  /*0500*/  IMAD.MOV.U32 R12, RZ, RZ, 0x42fc0000 ;  /* 0x42fc0000ff0c7424 */ /* 0x000fc800078e00ff */
        /* <DEDUP_REMOVED lines=14> */
[----:B------:R-:W-:-:S05]  /*05f0*/  FFMA.FTZ R11, R12, 2, R3 ;  /* 0x400000000c0b7823 */ /* 0x000fca0000010003 */
[----:B------:R-:W-:-:S07]  /*0600*/  F2FP.BF16.F32.PACK_AB R11, RZ, R11 ;  /* 0x0000000bff0b723e */ /* 0x000fce00000010ff */
.L_x_603:
[----:B------:R-:W-:Y:S05]  /*0610*/  BSYNC.RECONVERGENT B0 ;  /* 0x0000000000007941 */ /* 0x000fea0003800200 */
.L_x_602:
[-C--:B------:R-:W-:Y:S01]  /*0620*/  ISETP.GE.U32.AND P6, PT, R10, R5.reuse, PT ;  /* 0x000000050a00720c */ /* 0x080fe20003fc6070 */
[----:B------:R-:W-:Y:S01]  /*0630*/  BSSY.RECONVERGENT B0, `(.L_x_604) ;  /* 0x0000016000007945 */ /* 0x000fe20003800200 */
[----:B------:R-:W-:Y:S02]  /*0640*/  ISETP.GE.U32.AND P5, PT, R2, R5, PT ;  /* 0x000000050200720c */ /* 0x000fe40003fa6070 */
[----:B------:R-:W-:-:S09]  /*0650*/  IADD3 R2, PT, PT, R4, 0x380, RZ ;  /* 0x0000038004027810 */ /* 0x000fd20007ffe0ff */
        /* <DEDUP_REMOVED lines=19> */
.L_x_605:
[----:B------:R-:W-:Y:S05]  /*0790*/  BSYNC.RECONVERGENT B0 ;  /* 0x0000000000007941 */ /* 0x000fea0003800200 */
.L_x_604:
[----:B------:R-:W-:Y:S01]  /*07a0*/  @!P0 IADD3 R3, PT, PT, R7, R4, RZ ;  /* 0x0000000407038210 */ /* 0x000fe20007ffe0ff */
[----:B------:R-:W-:Y:S01]  /*07b0*/  BSSY.RECONVERGENT B0, `(.L_x_606) ;  /* 0x0000016000007945 */ /* 0x000fe20003800200 */
[----:B------:R-:W-:-:S03]  /*07c0*/  ISETP.GE.U32.AND P6, PT, R2, R5, PT ;  /* 0x000000050200720c */ /* 0x000fc60003fc6070 */
[----:B------:R-:W-:Y:S01]  /*07d0*/  @!P0 IMAD.WIDE.U32 R2, R3, 0x2, R8 ;  /* 0x0000000203028825 */ /* 0x000fe200078e0008 */
[----:B------:R-:W-:Y:S09]  /*07e0*/  @P1 BRA `(.L_x_607) ;  /* 0x0000000000481947 */ /* 0x000ff20003800000 */
        /* <DEDUP_REMOVED lines=18> */
.L_x_607:
[----:B------:R-:W-:Y:S05]  /*0910*/  BSYNC.RECONVERGENT B0 ;  /* 0x0000000000007941 */ /* 0x000fea0003800200 */
.L_x_606:
[----:B------:R-:W-:Y:S04]  /*0920*/  BSSY.RECONVERGENT B0, `(.L_x_608) ;  /* 0x0000014000007945 */ /* 0x000fe80003800200 */
[----:B------:R-:W-:Y:S05]  /*0930*/  @P2 BRA `(.L_x_609) ;  /* 0x0000000000482947 */ /* 0x000fea0003800000 */
[----:B-----5:R-:W-:Y:S02]  /*0940*/  IMAD.U32 R21, R21, 0x10000, RZ ;  /* 0x0001000015157824 */ /* 0x020fe400078e00ff */
[----:B------:R-:W-:Y:S02]  /*0950*/  HFMA2 R9, -RZ, RZ, 3.4921875, 0 ;  /* 0x42fc0000ff097431 */ /* 0x000fe400000001ff */
        /* <DEDUP_REMOVED lines=16> */
.L_x_609:
[----:B------:R-:W-:Y:S05]  /*0a60*/  BSYNC.RECONVERGENT B0 ;  /* 0x0000000000007941 */ /* 0x000fea0003800200 */
.L_x_608:
        /* <DEDUP_REMOVED lines=20> */
.L_x_611:
[----:B------:R-:W-:Y:S05]  /*0bb0*/  BSYNC.RECONVERGENT B0 ;  /* 0x0000000000007941 */ /* 0x000fea0003800200 */
.L_x_610:
        /* <DEDUP_REMOVED lines=20> */
.L_x_613:
[----:B------:R-:W-:Y:S05]  /*0d00*/  BSYNC.RECONVERGENT B0 ;  /* 0x0000000000007941 */ /* 0x000fea0003800200 */
.L_x_612:
[----:B------:R-:W-:Y:S04]  /*0d10*/  BSSY.RECONVERGENT B0, `(.L_x_614) ;  /* 0x0000014000007945 */ /* 0x000fe80003800200 */
[----:B------:R-:W-:Y:S05]  /*0d20*/  @P5 BRA `(.L_x_615) ;  /* 0x0000000000485947 */ /* 0x000fea0003800000 */
        /* <DEDUP_REMOVED lines=18> */
.L_x_615:
[----:B------:R-:W-:Y:S05]  /*0e50*/  BSYNC.RECONVERGENT B0 ;  /* 0x0000000000007941 */ /* 0x000fea0003800200 */
.L_x_614:
        /* <DEDUP_REMOVED lines=20> */
.L_x_617:
[----:B------:R-:W-:Y:S05]  /*0fa0*/  BSYNC.RECONVERGENT B0 ;  /* 0x0000000000007941 */ /* 0x000fea0003800200 */
.L_x_616:
[----:B------:R-:W-:Y:S01]  /*0fb0*/  @!P0 MOV R4, R10 ;  /* 0x0000000a00048202 */ /* 0x000fe20000000f00 */
[----:B------:R0:W-:Y:S01]  /*0fc0*/  @!P0 STG.E.U16 desc[UR4][R2.64], R11 ;  /* 0x0000000b02008986 */ /* 0x0001e2000c101504 */
[----:B------:R-:W-:Y:S04]  /*0fd0*/  BSSY.RECONVERGENT B0, `(.L_x_618) ;  /* 0x000002d000007945 */ /* 0x000fe80003800200 */
[----:B------:R-:W-:Y:S01]  /*0fe0*/  BSSY.RELIABLE B1, `(.L_x_619) ;  /* 0x0000025000017945 */ /* 0x000fe20003800100 */
[----:B------:R-:W-:-:S13]  /*0ff0*/  ISETP.GE.U32.AND P0, PT, R4, R5, PT ;  /* 0x000000050400720c */ /* 0x000fda0003f06070 */
[----:B0-----:R-:W-:Y:S05]  /*1000*/  @P0 BRA `(.L_x_620) ;  /* 0x0000000000300947 */ /* 0x001fea0003800000 */
[----:B------:R-:W0:Y:S01]  /*1010*/  LDC.64 R2, c[0x0][0x388] ;  /* 0x0000e200ff027b82 */ /* 0x000e220000000a00 */
[----:B------:R-:W-:Y:S01]  /*1020*/  IMAD.IADD R11, R7, 0x1, R4 ;  /* 0x00000001070b7824 */ /* 0x000fe200078e0204 */
[----:B------:R-:W-:-:S04]  /*1030*/  IADD3 R4, PT, PT, R4, 0x80, RZ ;  /* 0x0000008004047810 */ /* 0x000fc80007ffe0ff */
[----:B------:R-:W-:Y:S01]  /*1040*/  ISETP.GE.U32.AND P0, PT, R4, R5, PT ;  /* 0x000000050400720c */ /* 0x000fe20003f06070 */
[----:B0-----:R-:W-:-:S05]  /*1050*/  IMAD.WIDE.U32 R2, R11, 0x2, R2 ;  /* 0x000000020b027825 */ /* 0x001fca00078e0002 */
[----:B------:R0:W-:Y:S07]  /*1060*/  STG.E.U16 desc[UR4][R2.64], R12 ;  /* 0x0000000c02007986 */ /* 0x0001ee000c101504 */
[----:B------:R-:W-:Y:S05]  /*1070*/  @P0 BRA `(.L_x_621) ;  /* 0x0000000000300947 */ /* 0x000fea0003800000 */
[----:B0-----:R-:W0:Y:S01]  /*1080*/  LDC.64 R2, c[0x0][0x388] ;  /* 0x0000e200ff027b82 */ /* 0x001e220000000a00 */
[----:B------:R-:W-:Y:S02]  /*1090*/  IADD3 R11, PT, PT, R7, R4, RZ ;  /* 0x00000004070b7210 */ /* 0x000fe40007ffe0ff */
[----:B------:R-:W-:-:S03]  /*10a0*/  IADD3 R4, PT, PT, R4, 0x80, RZ ;  /* 0x0000008004047810 */ /* 0x000fc60007ffe0ff */
[----:B0-----:R-:W-:-:S05]  /*10b0*/  IMAD.WIDE.U32 R2, R11, 0x2, R2 ;  /* 0x000000020b027825 */ /* 0x001fca00078e0002 */
[----:B------:R0:W-:Y:S02]  /*10c0*/  STG.E.U16 desc[UR4][R2.64], R13 ;  /* 0x0000000d02007986 */ /* 0x0001e4000c101504 */
.L_x_620:
[----:B------:R-:W-:-:S13]  /*10d0*/  ISETP.GE.U32.AND P0, PT, R4, R5, PT ;  /* 0x000000050400720c */ /* 0x000fda0003f06070 */
[----:B------:R-:W-:Y:S05]  /*10e0*/  @P0 BRA `(.L_x_622) ;  /* 0x0000000000300947 */ /* 0x000fea0003800000 */
[----:B0-----:R-:W0:Y:S01]  /*10f0*/  LDC.64 R2, c[0x0][0x388] ;  /* 0x0000e200ff027b82 */ /* 0x001e220000000a00 */
[----:B------:R-:W-:Y:S02]  /*1100*/  IADD3 R11, PT, PT, R7, R4, RZ ;  /* 0x00000004070b7210 */ /* 0x000fe40007ffe0ff */
[----:B------:R-:W-:-:S03]  /*1110*/  IADD3 R4, PT, PT, R4, 0x80, RZ ;  /* 0x0000008004047810 */ /* 0x000fc60007ffe0ff */
[----:B0-----:R-:W-:-:S05]  /*1120*/  IMAD.WIDE.U32 R2, R11, 0x2, R2 ;  /* 0x000000020b027825 */ /* 0x001fca00078e0002 */
[----:B------:R1:W-:Y:S02]  /*1130*/  STG.E.U16 desc[UR4][R2.64], R14 ;  /* 0x0000000e02007986 */ /* 0x0003e4000c101504 */
.L_x_621:
[----:B------:R-:W-:-:S13]  /*1140*/  ISETP.GE.U32.AND P0, PT, R4, R5, PT ;  /* 0x000000050400720c */ /* 0x000fda0003f06070 */
[----:B------:R-:W-:Y:S05]  /*1150*/  @P0 BRA `(.L_x_623) ;  /* 0x0000000000340947 */ /* 0x000fea0003800000 */
[----:B01----:R-:W0:Y:S01]  /*1160*/  LDC.64 R2, c[0x0][0x388] ;  /* 0x0000e200ff027b82 */ /* 0x003e220000000a00 */
[----:B------:R-:W-:Y:S01]  /*1170*/  IMAD.IADD R11, R7, 0x1, R4 ;  /* 0x00000001070b7824 */ /* 0x000fe200078e0204 */
[----:B------:R-:W-:-:S03]  /*1180*/  IADD3 R4, PT, PT, R4, 0x80, RZ ;  /* 0x0000008004047810 */ /* 0x000fc60007ffe0ff */
[----:B0-----:R-:W-:-:S05]  /*1190*/  IMAD.WIDE.U32 R2, R11, 0x2, R2 ;  /* 0x000000020b027825 */ /* 0x001fca00078e0002 */
[----:B-----5:R1:W-:Y:S02]  /*11a0*/  STG.E.U16 desc[UR4][R2.64], R6 ;  /* 0x0000000602007986 */ /* 0x0203e4000c101504 */
.L_x_622:
[----:B------:R-:W-:-:S13]  /*11b0*/  ISETP.GE.U32.AND P0, PT, R4, R5, PT ;  /* 0x000000050400720c */ /* 0x000fda0003f06070 */
[----:B------:R-:W-:Y:S05]  /*11c0*/  @P0 BREAK.RELIABLE B1 ;  /* 0x0000000000010942 */ /* 0x000fea0003800100 */
[----:B------:R-:W-:Y:S05]  /*11d0*/  @P0 BRA `(.L_x_624) ;  /* 0x0000000000300947 */ /* 0x000fea0003800000 */
[----:B01----:R-:W0:Y:S01]  /*11e0*/  LDC.64 R2, c[0x0][0x388] ;  /* 0x0000e200ff027b82 */ /* 0x003e220000000a00 */
[----:B------:R-:W-:Y:S02]  /*11f0*/  IADD3 R11, PT, PT, R7, R4, RZ ;  /* 0x00000004070b7210 */ /* 0x000fe40007ffe0ff */
[----:B------:R-:W-:-:S03]  /*1200*/  IADD3 R4, PT, PT, R4, 0x80, RZ ;  /* 0x0000008004047810 */ /* 0x000fc60007ffe0ff */
[----:B0-----:R-:W-:-:S05]  /*1210*/  IMAD.WIDE.U32 R2, R11, 0x2, R2 ;  /* 0x000000020b027825 */ /* 0x001fca00078e0002 */
[----:B-----5:R2:W-:Y:S02]  /*1220*/  STG.E.U16 desc[UR4][R2.64], R0 ;  /* 0x0000000002007986 */ /* 0x0205e4000c101504 */
.L_x_623:
[----:B------:R-:W-:Y:S05]  /*1230*/  BSYNC.RELIABLE B1 ;  /* 0x0000000000017941 */ /* 0x000fea0003800100 */
.L_x_619:
[----:B------:R-:W-:-:S13]  /*1240*/  ISETP.GE.U32.AND P0, PT, R4, R5, PT ;  /* 0x000000050400720c */ /* 0x000fda0003f06070 */
[----:B012---:R-:W0:Y:S01]  /*1250*/  @!P0 LDC.64 R2, c[0x0][0x388] ;  /* 0x0000e200ff028b82 */ /* 0x007e220000000a00 */
[----:B------:R-:W-:Y:S02]  /*1260*/  @!P0 IADD3 R11, PT, PT, R7, R4, RZ ;  /* 0x00000004070b8210 */ /* 0x000fe40007ffe0ff */
[----:B------:R-:W-:-:S03]  /*1270*/  @!P0 IADD3 R4, PT, PT, R4, 0x80, RZ ;  /* 0x0000008004048810 */ /* 0x000fc60007ffe0ff */
[----:B0-----:R-:W-:-:S05]  /*1280*/  @!P0 IMAD.WIDE.U32 R2, R11, 0x2, R2 ;  /* 0x000000020b028825 */ /* 0x001fca00078e0002 */
[----:B------:R2:W-:Y:S02]  /*1290*/  @!P0 STG.E.U16 desc[UR4][R2.64], R9 ;  /* 0x0000000902008986 */ /* 0x0005e4000c101504 */
.L_x_624:
[----:B------:R-:W-:Y:S05]  /*12a0*/  BSYNC.RECONVERGENT B0 ;  /* 0x0000000000007941 */ /* 0x000fea0003800200 */
.L_x_618:
[----:B------:R-:W-:Y:S05]  /*12b0*/  WARPSYNC.ALL ;  /* 0x0000000000007948 */ /* 0x000fea0003800000 */
[----:B------:R-:W-:-:S13]  /*12c0*/  ISETP.GE.U32.AND P0, PT, R4, R5, PT ;  /* 0x000000050400720c */ /* 0x000fda0003f06070 */
[----:B------:R-:W-:Y:S05]  /*12d0*/  @P0 EXIT ;  /* 0x000000000000094d */ /* 0x000fea0003800000 */
[----:B012---:R-:W0:Y:S01]  /*12e0*/  LDC.64 R2, c[0x0][0x388] ;  /* 0x0000e200ff027b82 */ /* 0x007e220000000a00 */
[----:B------:R-:W-:-:S04]  /*12f0*/  IMAD.IADD R7, R7, 0x1, R4 ;  /* 0x0000000107077824 */ /* 0x000fc800078e0204 */
[----:B0-----:R-:W-:-:S05]  /*1300*/  IMAD.WIDE.U32 R2, R7, 0x2, R2 ;  /* 0x0000000207027825 */ /* 0x001fca00078e0002 */
[----:B------:R-:W-:Y:S01]  /*1310*/  STG.E.U16 desc[UR4][R2.64], R8 ;  /* 0x0000000802007986 */ /* 0x000fe2000c101504 */
[----:B------:R-:W-:Y:S05]  /*1320*/  EXIT ;  /* 0x000000000000794d */ /* 0x000fea0003800000 */
.L_x_601:
[----:B------:R-:W0:Y:S01]  /*1330*/  S2R R0, SR_TID.X ;  /* 0x0000000000007919 */ /* 0x000e220000002100 */
[----:B------:R-:W1:Y:S02]  /*1340*/  LDC.64 R2, c[0x0][0x390] ;  /* 0x0000e400ff027b82 */ /* 0x000e640000000a00 */
[----:B-1----:R-:W-:-:S04]  /*1350*/  IMAD.WIDE.U32 R2, R7, 0x2, R2 ;  /* 0x0000000207027825 */ /* 0x002fc800078e0002 */
[----:B0-----:R-:W-:-:S05]  /*1360*/  IMAD.WIDE.U32 R2, R0, 0x4, R2 ;  /* 0x0000000400027825 */ /* 0x001fca00078e0002 */
[----:B------:R-:W2:Y:S04]  /*1370*/  LDG.E R4, desc[UR4][R2.64] ;  /* 0x0000000402047981 */ /* 0x000ea8000c1e1900 */
[----:B------:R-:W3:Y:S04]  /*1380*/  LDG.E R9, desc[UR4][R2.64+0x200] ;  /* 0x0002000402097981 */ /* 0x000ee8000c1e1900 */
[----:B------:R-:W4:Y:S04]  /*1390*/  LDG.E R10, desc[UR4][R2.64+0x400] ;  /* 0x00040004020a7981 */ /* 0x000f28000c1e1900 */
[----:B------:R0:W5:Y:S01]  /*13a0*/  LDG.E R18, desc[UR4][R2.64+0x600] ;  /* 0x0006000402127981 */ /* 0x000162000c1e1900 */
[----:B------:R-:W-:Y:S01]  /*13b0*/  HFMA2 R19, -RZ, RZ, 3.4921875, 0 ;  /* 0x42fc0000ff137431 */ /* 0x000fe200000001ff */
[----:B--2---:R-:W-:-:S02]  /*13c0*/  SHF.L.U32 R5, R4, 0x10, RZ ;  /* 0x0000001004057819 */ /* 0x004fc400000006ff */
[----:B------:R-:W-:Y:S02]  /*13d0*/  PRMT R14, R4, 0x7632, R14 ;  /* 0x00007632040e7816 */ /* 0x000fe4000000000e */
[----:B---3--:R-:W-:Y:S01]  /*13e0*/  PRMT R13, R9, 0x7632, R13 ;  /* 0x00007632090d7816 */ /* 0x008fe2000000000d */
[----:B------:R-:W-:Y:S01]  /*13f0*/  FMUL.FTZ R16, |R5|, 1.4426950216293334961 ;  /* 0x3fb8aa3b05107820 */ /* 0x000fe20000410200 */
[----:B------:R-:W-:Y:S02]  /*1400*/  SHF.L.U32 R12, R9, 0x10, RZ ;  /* 0x00000010090c7819 */ /* 0x000fe400000006ff */
[----:B------:R-:W-:Y:S01]  /*1410*/  SHF.L.U32 R14, R14, 0x10, RZ ;  /* 0x000000100e0e7819 */ /* 0x000fe200000006ff */
[----:B------:R-:W-:Y:S01]  /*1420*/  IMAD.U32 R13, R13, 0x10000, RZ ;  /* 0x000100000d0d7824 */ /* 0x000fe200078e00ff */
[C---:B----4-:R-:W-:Y:S01]  /*1430*/  SHF.L.U32 R15, R10.reuse, 0x10, RZ ;  /* 0x000000100a0f7819 */ /* 0x050fe200000006ff */
[----:B------:R-:W1:Y:S01]  /*1440*/  FRND.TRUNC R16, R16 ;  /* 0x0000001000107307 */ /* 0x000e62000020d000 */
[----:B------:R-:W-:Y:S01]  /*1450*/  PRMT R9, R10, 0x7632, R9 ;  /* 0x000076320a097816 */ /* 0x000fe20000000009 */
[----:B0-----:R-:W-:Y:S01]  /*1460*/  FMUL.FTZ R2, |R14|, 1.4426950216293334961 ;  /* 0x3fb8aa3b0e027820 */ /* 0x001fe20000410200 */
[----:B-----5:R-:W-:Y:S01]  /*1470*/  PRMT R10, R18, 0x7632, R10 ;  /* 0x00007632120a7816 */ /* 0x020fe2000000000a */
[----:B------:R-:W-:Y:S01]  /*1480*/  FMUL.FTZ R11, |R12|, 1.4426950216293334961 ;  /* 0x3fb8aa3b0c0b7820 */ /* 0x000fe20000410200 */
[----:B------:R-:W-:Y:S01]  /*1490*/  FMUL.FTZ R6, |R15|, 1.4426950216293334961 ;  /* 0x3fb8aa3b0f067820 */ /* 0x000fe20000410200 */
[----:B------:R-:W-:Y:S01]  /*14a0*/  SHF.L.U32 R17, R18, 0x10, RZ ;  /* 0x0000001012117819 */ /* 0x000fe200000006ff */
[----:B------:R-:W-:Y:S01]  /*14b0*/  FMUL.FTZ R4, |R13|, 1.4426950216293334961 ;  /* 0x3fb8aa3b0d047820 */ /* 0x000fe20000410200 */
[----:B------:R-:W-:Y:S01]  /*14c0*/  SHF.L.U32 R9, R9, 0x10, RZ ;  /* 0x0000001009097819 */ /* 0x000fe200000006ff */
[----:B------:R-:W0:Y:S01]  /*14d0*/  FRND.TRUNC R2, R2 ;  /* 0x0000000200027307 */ /* 0x000e22000020d000 */
[----:B------:R-:W-:Y:S01]  /*14e0*/  SHF.L.U32 R10, R10, 0x10, RZ ;  /* 0x000000100a0a7819 */ /* 0x000fe200000006ff */
[----:B------:R-:W-:-:S02]  /*14f0*/  FMUL.FTZ R8, |R17|, 1.4426950216293334961 ;  /* 0x3fb8aa3b11087820 */ /* 0x000fc40000410200 */
[----:B------:R-:W-:Y:S02]  /*1500*/  FMUL.FTZ R20, |R9|, 1.4426950216293334961 ;  /* 0x3fb8aa3b09147820 */ /* 0x000fe40000410200 */
[----:B------:R-:W-:Y:S01]  /*1510*/  FMUL.FTZ R18, |R10|, 1.4426950216293334961 ;  /* 0x3fb8aa3b0a127820 */ /* 0x000fe20000410200 */
[----:B-1----:R-:W-:Y:S01]  /*1520*/  FSETP.GT.FTZ.AND P0, PT, |R16|, 126, PT ;  /* 0x42fc00001000780b */ /* 0x002fe20003f14200 */
[----:B------:R-:W1:Y:S01]  /*1530*/  FRND.TRUNC R11, R11 ;  /* 0x0000000b000b7307 */ /* 0x000e62000020d000 */
[----:B------:R-:W-:-:S04]  /*1540*/  LOP3.LUT R3, R19, 0x80000000, R16, 0xb8, !PT ;  /* 0x8000000013037812 */ /* 0x000fc800078eb810 */
[----:B------:R-:W-:Y:S02]  /*1550*/  FSEL R16, R3, R16, P0 ;  /* 0x0000001003107208 */ /* 0x000fe40000000000 */
[----:B0-----:R-:W-:Y:S01]  /*1560*/  FSETP.GT.FTZ.AND P0, PT, |R2|, 126, PT ;  /* 0x42fc00000200780b */ /* 0x001fe20003f14200 */
[----:B------:R-:W0:Y:S01]  /*1570*/  FRND.TRUNC R6, R6 ;  /* 0x0000000600067307 */ /* 0x000e22000020d000 */
[----:B------:R-:W-:-:S04]  /*1580*/  LOP3.LUT R3, R19, 0x80000000, R2, 0xb8, !PT ;  /* 0x8000000013037812 */ /* 0x000fc800078eb802 */
[----:B------:R-:W-:Y:S02]  /*1590*/  FSEL R3, R3, R2, P0 ;  /* 0x0000000203037208 */ /* 0x000fe40000000000 */
[----:B-1----:R-:W-:Y:S01]  /*15a0*/  FSETP.GT.FTZ.AND P1, PT, |R11|, 126, PT ;  /* 0x42fc00000b00780b */ /* 0x002fe20003f34200 */
[----:B------:R-:W1:Y:S01]  /*15b0*/  FRND.TRUNC R4, R4 ;  /* 0x0000000400047307 */ /* 0x000e62000020d000 */
[----:B------:R-:W-:-:S04]  /*15c0*/  LOP3.LUT R22, R19, 0x80000000, R11, 0xb8, !PT ;  /* 0x8000000013167812 */ /* 0x000fc800078eb80b */
[----:B------:R-:W-:Y:S02]  /*15d0*/  FSEL R11, R22, R11, P1 ;  /* 0x0000000b160b7208 */ /* 0x000fe40000800000 */
[----:B0-----:R-:W-:Y:S01]  /*15e0*/  FSETP.GT.FTZ.AND P3, PT, |R6|, 126, PT ;  /* 0x42fc00000600780b */ /* 0x001fe20003f74200 */
[----:B------:R-:W0:Y:S01]  /*15f0*/  FRND.TRUNC R8, R8 ;  /* 0x0000000800087307 */ /* 0x000e22000020d000 */
[----:B------:R-:W-:Y:S01]  /*1600*/  LOP3.LUT R23, R19, 0x80000000, R6, 0xb8, !PT ;  /* 0x8000000013177812 */ /* 0x000fe200078eb806 */
[----:B------:R-:W-:-:S03]  /*1610*/  FFMA.FTZ R12, R11, -0.69314718246459960938, |R12| ;  /* 0xbf3172180b0c7823 */ /* 0x000fc6000001040c */
[----:B------:R-:W-:Y:S02]  /*1620*/  FSEL R6, R23, R6, P3 ;  /* 0x0000000617067208 */ /* 0x000fe40001800000 */
[----:B-1----:R-:W-:Y:S01]  /*1630*/  FSETP.GT.FTZ.AND P2, PT, |R4|, 126, PT ;  /* 0x42fc00000400780b */ /* 0x002fe20003f54200 */
[----:B------:R-:W1:Y:S01]  /*1640*/  FRND.TRUNC R20, R20 ;  /* 0x0000001400147307 */ /* 0x000e62000020d000 */
[----:B------:R-:W-:-:S04]  /*1650*/  LOP3.LUT R21, R19, 0x80000000, R4, 0xb8, !PT ;  /* 0x8000000013157812 */ /* 0x000fc800078eb804 */
[----:B------:R-:W-:Y:S02]  /*1660*/  FSEL R2, R21, R4, P2 ;  /* 0x0000000415027208 */ /* 0x000fe40001000000 */
[----:B0-----:R-:W-:Y:S01]  /*1670*/  LOP3.LUT R23, R19, 0x80000000, R8, 0xb8, !PT ;  /* 0x8000000013177812 */ /* 0x001fe200078eb808 */
[----:B------:R-:W0:Y:S01]  /*1680*/  FRND.TRUNC R18, R18 ;  /* 0x0000001200127307 */ /* 0x000e22000020d000 */
[----:B------:R-:W-:-:S04]  /*1690*/  FSETP.GT.FTZ.AND P1, PT, |R8|, 126, PT ;  /* 0x42fc00000800780b */ /* 0x000fc80003f34200 */
[----:B------:R-:W-:Y:S02]  /*16a0*/  FSEL R8, R23, R8, P1 ;  /* 0x0000000817087208 */ /* 0x000fe40000800000 */
[----:B-1----:R-:W-:Y:S02]  /*16b0*/  LOP3.LUT R21, R19, 0x80000000, R20, 0xb8, !PT ;  /* 0x8000000013157812 */ /* 0x002fe400078eb814 */
[----:B------:R-:W-:-:S04]  /*16c0*/  FSETP.GT.FTZ.AND P0, PT, |R20|, 126, PT ;  /* 0x42fc00001400780b */ /* 0x000fc80003f14200 */
[----:B------:R-:W-:Y:S01]  /*16d0*/  FSEL R4, R21, R20, P0 ;  /* 0x0000001415047208 */ /* 0x000fe20000000000 */
[----:B------:R-:W-:Y:S01]  /*16e0*/  FFMA.FTZ R21, R6, -0.69314718246459960938, |R15| ;  /* 0xbf31721806157823 */ /* 0x000fe2000001040f */
[----:B0-----:R-:W-:Y:S01]  /*16f0*/  LOP3.LUT R25, R19, 0x80000000, R18, 0xb8, !PT ;  /* 0x8000000013197812 */ /* 0x001fe200078eb812 */
[----:B------:R-:W-:Y:S01]  /*1700*/  FFMA.FTZ R19, R16, -0.69314718246459960938, |R5| ;  /* 0xbf31721810137823 */ /* 0x000fe20000010405 */
[----:B------:R-:W-:Y:S01]  /*1710*/  FFMA.FTZ R15, R11, 1.9046542121259335545e-09, R12 ;  /* 0x3102e3080b0f7823 */ /* 0x000fe2000001000c */
[----:B------:R-:W-:Y:S01]  /*1720*/  FSETP.GT.FTZ.AND P2, PT, |R18|, 126, PT ;  /* 0x42fc00001200780b */ /* 0x000fe20003f54200 */
[----:B------:R-:W-:Y:S01]  /*1730*/  FFMA.FTZ R21, R6, 1.9046542121259335545e-09, R21 ;  /* 0x3102e30806157823 */ /* 0x000fe20000010015 */
[C---:B------:R-:W-:Y:S01]  /*1740*/  FFMA.FTZ R19, R16.reuse, 1.9046542121259335545e-09, R19 ;  /* 0x3102e30810137823 */ /* 0x040fe20000010013 */
[----:B------:R-:W-:Y:S01]  /*1750*/  FADD.FTZ R16, R16, 12583037 ;  /* 0x4b40007d10107421 */ /* 0x000fe20000010000 */
[----:B------:R-:W-:Y:S01]  /*1760*/  FSEL R5, R25, R18, P2 ;  /* 0x0000001219057208 */ /* 0x000fe20001000000 */
[----:B------:R-:W-:Y:S01]  /*1770*/  FFMA.FTZ R18, R3, -0.69314718246459960938, |R14| ;  /* 0xbf31721803127823 */ /* 0x000fe2000001040e */
[----:B------:R-:W-:Y:S01]  /*1780*/  FMUL.FTZ R12, R19, 1.4426950216293334961 ;  /* 0x3fb8aa3b130c7820 */ /* 0x000fe20000410000 */
[----:B------:R-:W-:Y:S01]  /*1790*/  FFMA.FTZ R19, R8, -0.69314718246459960938, |R17| ;  /* 0xbf31721808137823 */ /* 0x000fe20000010411 */
[----:B------:R-:W-:Y:S01]  /*17a0*/  FMUL.FTZ R17, R15, 1.4426950216293334961 ;  /* 0x3fb8aa3b0f117820 */ /* 0x000fe20000410000 */
[----:B------:R-:W-:Y:S01]  /*17b0*/  FFMA.FTZ R15, R2, -0.69314718246459960938, |R13| ;  /* 0xbf317218020f7823 */ /* 0x000fe2000001040d */
[----:B------:R-:W-:Y:S01]  /*17c0*/  FFMA.FTZ R10, R5, -0.69314718246459960938, |R10| ;  /* 0xbf317218050a7823 */ /* 0x000fe2000001040a */
[----:B------:R-:W-:Y:S01]  /*17d0*/  FFMA.FTZ R19, R8, 1.9046542121259335545e-09, R19 ;  /* 0x3102e30808137823 */ /* 0x000fe20000010013 */
[----:B------:R-:W0:Y:S01]  /*17e0*/  MUFU.EX2 R12, R12 ;  /* 0x0000000c000c7308 */ /* 0x000e220000000800 */
[----:B------:R-:W-:Y:S01]  /*17f0*/  FMUL.FTZ R21, R21, 1.4426950216293334961 ;  /* 0x3fb8aa3b15157820 */ /* 0x000fe20000410000 */
[----:B------:R-:W-:Y:S01]  /*1800*/  FFMA.FTZ R18, R3, 1.9046542121259335545e-09, R18 ;  /* 0x3102e30803127823 */ /* 0x000fe20000010012 */
[----:B------:R-:W-:Y:S01]  /*1810*/  FMUL.FTZ R20, R19, 1.4426950216293334961 ;  /* 0x3fb8aa3b13147820 */ /* 0x000fe20000410000 */
[----:B------:R-:W-:Y:S01]  /*1820*/  FFMA.FTZ R19, R4, -0.69314718246459960938, |R9| ;  /* 0xbf31721804137823 */ /* 0x000fe20000010409 */
[----:B------:R-:W-:Y:S01]  /*1830*/  FFMA.FTZ R9, R2, 1.9046542121259335545e-09, R15 ;  /* 0x3102e30802097823 */ /* 0x000fe2000001000f */
[----:B------:R1:W2:Y:S01]  /*1840*/  MUFU.EX2 R14, R17 ;  /* 0x00000011000e7308 */ /* 0x0002a20000000800 */
[----:B------:R-:W-:Y:S01]  /*1850*/  FFMA.FTZ R10, R5, 1.9046542121259335545e-09, R10 ;  /* 0x3102e308050a7823 */ /* 0x000fe2000001000a */
[----:B------:R-:W-:Y:S01]  /*1860*/  FFMA.FTZ R19, R4, 1.9046542121259335545e-09, R19 ;  /* 0x3102e30804137823 */ /* 0x000fe20000010013 */
[----:B------:R-:W-:Y:S01]  /*1870*/  FMUL.FTZ R18, R18, 1.4426950216293334961 ;  /* 0x3fb8aa3b12127820 */ /* 0x000fe20000410000 */
[----:B------:R-:W3:Y:S01]  /*1880*/  MUFU.EX2 R13, R21 ;  /* 0x00000015000d7308 */ /* 0x000ee20000000800 */
[----:B------:R-:W-:Y:S01]  /*1890*/  FMUL.FTZ R10, R10, 1.4426950216293334961 ;  /* 0x3fb8aa3b0a0a7820 */ /* 0x000fe20000410000 */
[----:B------:R-:W-:Y:S01]  /*18a0*/  FADD.FTZ R8, R8, 12583037 ;  /* 0x4b40007d08087421 */ /* 0x000fe20000010000 */
[----:B------:R-:W-:Y:S01]  /*18b0*/  FADD.FTZ R3, R3, 12583037 ;  /* 0x4b40007d03037421 */ /* 0x000fe20000010000 */
[----:B------:R-:W-:Y:S01]  /*18c0*/  MUFU.EX2 R15, R20 ;  /* 0x00000014000f7308 */ /* 0x000fe20000000800 */
[----:B-1----:R-:W-:Y:S01]  /*18d0*/  FMUL.FTZ R17, R9, 1.4426950216293334961 ;  /* 0x3fb8aa3b09117820 */ /* 0x002fe20000410000 */
[----:B------:R-:W-:Y:S01]  /*18e0*/  FMUL.FTZ R9, R19, 1.4426950216293334961 ;  /* 0x3fb8aa3b13097820 */ /* 0x000fe20000410000 */
[----:B------:R-:W-:Y:S01]  /*18f0*/  SHF.L.U32 R19, R16, 0x17, RZ ;  /* 0x0000001710137819 */ /* 0x000fe200000006ff */
[----:B------:R-:W-:Y:S01]  /*1900*/  FADD.FTZ R16, R11, 12583037 ;  /* 0x4b40007d0b107421 */ /* 0x000fe20000010000 */
[----:B------:R-:W1:Y:S01]  /*1910*/  MUFU.EX2 R18, R18 ;  /* 0x0000001200127308 */ /* 0x000e620000000800 */
[----:B------:R-:W-:Y:S01]  /*1920*/  FADD.FTZ R2, R2, 12583037 ;  /* 0x4b40007d02027421 */ /* 0x000fe20000010000 */
[----:B------:R-:W-:Y:S01]  /*1930*/  FADD.FTZ R4, R4, 12583037 ;  /* 0x4b40007d04047421 */ /* 0x000fe20000010000 */
[----:B0-----:R-:W-:Y:S01]  /*1940*/  FMUL.FTZ R11, R19, R12 ;  /* 0x0000000c130b7220 */ /* 0x001fe20000410000 */
[----:B------:R-:W-:Y:S01]  /*1950*/  SHF.L.U32 R19, R16, 0x17, RZ ;  /* 0x0000001710137819 */ /* 0x000fe200000006ff */
[----:B------:R-:W0:Y:S01]  /*1960*/  MUFU.EX2 R17, R17 ;  /* 0x0000001100117308 */ /* 0x000e220000000800 */
[----:B------:R-:W-:Y:S01]  /*1970*/  FADD.FTZ R16, R6, 12583037 ;  /* 0x4b40007d06107421 */ /* 0x000fe20000010000 */
[----:B------:R-:W-:Y:S01]  /*1980*/  FADD.FTZ R5, R5, 12583037 ;  /* 0x4b40007d05057421 */ /* 0x000fe20000010000 */
[----:B------:R-:W-:Y:S01]  /*1990*/  SHF.L.U32 R3, R3, 0x17, RZ ;  /* 0x0000001703037819 */ /* 0x000fe200000006ff */
[----:B------:R-:W4:Y:S01]  /*19a0*/  MUFU.EX2 R9, R9 ;  /* 0x0000000900097308 */ /* 0x000f220000000800 */
[----:B------:R-:W-:Y:S01]  /*19b0*/  IMAD.SHL.U32 R16, R16, 0x800000, RZ ;  /* 0x0080000010107824 */ /* 0x000fe200078e00ff */
[----:B------:R-:W-:Y:S01]  /*19c0*/  SHF.L.U32 R2, R2, 0x17, RZ ;  /* 0x0000001702027819 */ /* 0x000fe200000006ff */
[----:B--2---:R-:W-:Y:S01]  /*19d0*/  FMUL.FTZ R6, R19, R14 ;  /* 0x0000000e13067220 */ /* 0x004fe20000410000 */
[----:B------:R-:W2:Y:S01]  /*19e0*/  MUFU.EX2 R10, R10 ;  /* 0x0000000a000a7308 */ /* 0x000ea20000000800 */
[----:B---3--:R-:W-:Y:S01]  /*19f0*/  FMUL.FTZ R13, R16, R13 ;  /* 0x0000000d100d7220 */ /* 0x008fe20000410000 */
[----:B------:R-:W-:Y:S01]  /*1a00*/  SHF.L.U32 R16, R8, 0x17, RZ ;  /* 0x0000001708107819 */ /* 0x000fe200000006ff */
[----:B-1----:R-:W-:Y:S01]  /*1a10*/  FMUL.FTZ R18, R3, R18 ;  /* 0x0000001203127220 */ /* 0x002fe20000410000 */
[----:B------:R-:W-:Y:S01]  /*1a20*/  SHF.L.U32 R4, R4, 0x17, RZ ;  /* 0x0000001704047819 */ /* 0x000fe200000006ff */
[----:B------:R-:W1:Y:S01]  /*1a30*/  MUFU.RCP R12, R11 ;  /* 0x0000000b000c7308 */ /* 0x000e620000001000 */
[----:B------:R-:W-:Y:S01]  /*1a40*/  SHF.L.U32 R5, R5, 0x17, RZ ;  /* 0x0000001705057819 */ /* 0x000fe200000006ff */
[----:B------:R-:W-:Y:S01]  /*1a50*/  FMUL.FTZ R16, R16, R15 ;  /* 0x0000000f10107220 */ /* 0x000fe20000410000 */
[----:B0-----:R-:W-:Y:S01]  /*1a60*/  FMUL.FTZ R17, R2, R17 ;  /* 0x0000001102117220 */ /* 0x001fe20000410000 */
[----:B----4-:R-:W-:Y:S01]  /*1a70*/  FMUL.FTZ R9, R4, R9 ;  /* 0x0000000904097220 */ /* 0x010fe20000410000 */
[----:B------:R-:W0:Y:S03]  /*1a80*/  LDC.64 R2, c[0x0][0x388] ;  /* 0x0000e200ff027b82 */ /* 0x000e260000000a00 */
[----:B------:R-:W3:Y:S01]  /*1a90*/  MUFU.RCP R14, R6 ;  /* 0x00000006000e7308 */ /* 0x000ee20000001000 */
[----:B--2---:R-:W-:-:S07]  /*1aa0*/  FMUL.FTZ R10, R5, R10 ;  /* 0x0000000a050a7220 */ /* 0x004fce0000410000 */
[----:B------:R-:W2:Y:S01]  /*1ab0*/  MUFU.RCP R8, R13 ;  /* 0x0000000d00087308 */ /* 0x000ea20000001000 */
[----:B-1----:R-:W-:-:S04]  /*1ac0*/  FMUL.FTZ R12, R12, 0.125 ;  /* 0x3e0000000c0c7820 */ /* 0x002fc80000410000 */
[----:B------:R-:W-:-:S03]  /*1ad0*/  FFMA.FTZ R11, R11, 2, R12 ;  /* 0x400000000b0b7823 */ /* 0x000fc6000001000c */
[----:B------:R-:W1:Y:S01]  /*1ae0*/  MUFU.RCP R15, R16 ;  /* 0x00000010000f7308 */ /* 0x000e620000001000 */
[----:B---3--:R-:W-:Y:S01]  /*1af0*/  FMUL.FTZ R21, R14, 0.125 ;  /* 0x3e0000000e157820 */ /* 0x008fe20000410000 */
[----:B0-----:R-:W-:-:S04]  /*1b00*/  IMAD.WIDE.U32 R2, R7, 0x2, R2 ;  /* 0x0000000207027825 */ /* 0x001fc800078e0002 */
[----:B------:R-:W-:Y:S02]  /*1b10*/  FFMA.FTZ R21, R6, 2, R21 ;  /* 0x4000000006157823 */ /* 0x000fe40000010015 */
[----:B------:R-:W0:Y:S01]  /*1b20*/  MUFU.RCP R19, R18 ;  /* 0x0000001200137308 */ /* 0x000e220000001000 */
[----:B--2---:R-:W-:Y:S01]  /*1b30*/  FMUL.FTZ R8, R8, 0.125 ;  /* 0x3e00000008087820 */ /* 0x004fe20000410000 */
[----:B------:R-:W-:-:S04]  /*1b40*/  IMAD.WIDE.U32 R2, R0, 0x4, R2 ;  /* 0x0000000400027825 */ /* 0x000fc800078e0002 */
[----:B------:R-:W-:Y:S02]  /*1b50*/  FFMA.FTZ R8, R13, 2, R8 ;  /* 0x400000000d087823 */ /* 0x000fe40000010008 */
[----:B------:R-:W2:Y:S01]  /*1b60*/  MUFU.RCP R20, R17 ;  /* 0x0000001100147308 */ /* 0x000ea20000001000 */
[----:B-1----:R-:W-:-:S04]  /*1b70*/  FMUL.FTZ R15, R15, 0.125 ;  /* 0x3e0000000f0f7820 */ /* 0x002fc80000410000 */
[----:B------:R-:W-:-:S03]  /*1b80*/  FFMA.FTZ R15, R16, 2, R15 ;  /* 0x40000000100f7823 */ /* 0x000fc6000001000f */
[----:B------:R-:W1:Y:S01]  /*1b90*/  MUFU.RCP R4, R9 ;  /* 0x0000000900047308 */ /* 0x000e620000001000 */
[----:B0-----:R-:W-:-:S04]  /*1ba0*/  FMUL.FTZ R19, R19, 0.125 ;  /* 0x3e00000013137820 */ /* 0x001fc80000410000 */
[----:B------:R-:W-:-:S03]  /*1bb0*/  FFMA.FTZ R18, R18, 2, R19 ;  /* 0x4000000012127823 */ /* 0x000fc60000010013 */
[----:B------:R-:W0:Y:S01]  /*1bc0*/  MUFU.RCP R5, R10 ;  /* 0x0000000a00057308 */ /* 0x000e220000001000 */
[----:B--2---:R-:W-:Y:S01]  /*1bd0*/  FMUL.FTZ R12, R20, 0.125 ;  /* 0x3e000000140c7820 */ /* 0x004fe20000410000 */
[----:B------:R-:W-:-:S03]  /*1be0*/  F2FP.BF16.F32.PACK_AB R11, R18, R11 ;  /* 0x0000000b120b723e */ /* 0x000fc600000010ff */
[----:B------:R-:W-:Y:S02]  /*1bf0*/  FFMA.FTZ R12, R17, 2, R12 ;  /* 0x40000000110c7823 */ /* 0x000fe4000001000c */
[----:B------:R-:W-:Y:S01]  /*1c00*/  STG.E desc[UR4][R2.64], R11 ;  /* 0x0000000b02007986 */ /* 0x000fe2000c101904 */
[----:B-1----:R-:W-:Y:S02]  /*1c10*/  FMUL.FTZ R4, R4, 0.125 ;  /* 0x3e00000004047820 */ /* 0x002fe40000410000 */
[----:B------:R-:W-:Y:S02]  /*1c20*/  F2FP.BF16.F32.PACK_AB R21, R12, R21 ;  /* 0x000000150c15723e */ /* 0x000fe400000010ff */
[----:B------:R-:W-:-:S03]  /*1c30*/  FFMA.FTZ R9, R9, 2, R4 ;  /* 0x4000000009097823 */ /* 0x000fc60000010004 */
[----:B------:R-:W-:Y:S01]  /*1c40*/  STG.E desc[UR4][R2.64+0x200], R21 ;  /* 0x0002001502007986 */ /* 0x000fe2000c101904 */
[----:B0-----:R-:W-:Y:S01]  /*1c50*/  FMUL.FTZ R5, R5, 0.125 ;  /* 0x3e00000005057820 */ /* 0x001fe20000410000 */
[----:B------:R-:W-:-:S03]  /*1c60*/  F2FP.BF16.F32.PACK_AB R9, R9, R8 ;  /* 0x000000080909723e */ /* 0x000fc600000010ff */
[----:B------:R-:W-:Y:S02]  /*1c70*/  FFMA.FTZ R10, R10, 2, R5 ;  /* 0x400000000a0a7823 */ /* 0x000fe40000010005 */
[----:B------:R-:W-:Y:S03]  /*1c80*/  STG.E desc[UR4][R2.64+0x400], R9 ;  /* 0x0004000902007986 */ /* 0x000fe6000c101904 */
[----:B------:R-:W-:-:S05]  /*1c90*/  F2FP.BF16.F32.PACK_AB R15, R10, R15 ;  /* 0x0000000f0a0f723e */ /* 0x000fca00000010ff */
[----:B------:R-:W-:Y:S01]  /*1ca0*/  STG.E desc[UR4][R2.64+0x600], R15 ;  /* 0x0006000f02007986 */ /* 0x000fe2000c101904 */
[----:B------:R-:W-:Y:S05]  /*1cb0*/  EXIT ;  /* 0x000000000000794d */ /* 0x000fea0003800000 */
.L_x_625:
        /* <DEDUP_REMOVED lines=12> */
.L_x_2620:


//--------------------- .text._ZN2at6native29vectorized_elementwise_kernelILi4EZZZNS0_16cosh_kernel_cudaERNS_18TensorIteratorBaseEENKUlvE0_clEvENKUlvE2_clEvEUlN3c108BFloat16EE_St5arrayIPcLm2EEEEviT0_T1_ --------------------------
	.section	.text._ZN2at6native29vectorized_elementwise_kernelILi4EZZZNS0_16cosh_kernel_cudaERNS_18TensorIteratorBaseEENKUlvE0_clEvENKUlvE2_clEvEUlN3c108BFloat16EE_St5arrayIPcLm2EEEEviT0_T1_,"ax",@progbits
	.align	128
        .global         _ZN2at6native29vectorized_elementwise_kernelILi4EZZZNS0_16cosh_kernel_cudaERNS_18TensorIteratorBaseEENKUlvE0_clEvENKUlvE2_clEvEUlN3c108BFloat16EE_St5arrayIPcLm2EEEEviT0_T1_
        .type           _ZN2at6native29vectorized_elementwise_kernelILi4EZZZNS0_16cosh_kernel_cudaERNS_18TensorIteratorBaseEENKUlvE0_clEvENKUlvE2_clEvEUlN3c108BFloat16EE_St5arrayIPcLm2EEEEviT0_T1_,@function
        .size           _ZN2at6native29vectorized_elementwise_kernelILi4EZZZNS0_16cosh_kernel_cudaERNS_18TensorIteratorBaseEENKUlvE0_clEvENKUlvE2_clEvEUlN3c108BFloat16EE_St5arrayIPcLm2EEEEviT0_T1_,(.L_x_2621 - _ZN2at6native29vectorized_elementwise_kernelILi4EZZZNS0_16cosh_kernel_cudaERNS_18TensorIteratorBaseEENKUlvE0_clEvENKUlvE2_clEvEUlN3c108BFloat16EE_St5arrayIPcLm2EEEEviT0_T1_)
        .other          _ZN2at6native29vectorized_elementwise_kernelILi4EZZZNS0_16cosh_kernel_cudaERNS_18TensorIteratorBaseEENKUlvE0_clEvENKUlvE2_clEvEUlN3c108BFloat16EE_St5arrayIPcLm2EEEEviT0_T1_,@"STO_CUDA_ENTRY STV_DEFAULT"
_ZN2at6native29vectorized_elementwise_kernelILi4EZZZNS0_16cosh_kernel_cudaERNS_18TensorIteratorBaseEENKUlvE0_clEvENKUlvE2_clEvEUlN3c108BFloat16EE_St5arrayIPcLm2EEEEviT0_T1_:
.text._ZN2at6native29vectorized_elementwise_kernelILi4EZZZNS0_16cosh_kernel_cudaERNS_18TensorIteratorBaseEENKUlvE0_clEvENKUlvE2_clEvEUlN3c108BFloat16EE_St5arrayIPcLm2EEEEviT0_T1_:
        /* <DEDUP_REMOVED lines=97> */
.L_x_628:
[----:B------:R-:W-:Y:S05]  /*0610*/  BSYNC.RECONVERGENT B0 ;  /* 0x0000000000007941 */ /* 0x000fea0003800200 */
.L_x_627:
        /* <DEDUP_REMOVED lines=23> */
.L_x_630:
[----:B------:R-:W-:Y:S05]  /*0790*/  BSYNC.RECONVERGENT B0 ;  /* 0x0000000000007941 */ /* 0x000fea0003800200 */
.L_x_629:
        /* <DEDUP_REMOVED lines=23> */
.L_x_632:
[----:B------:R-:W-:Y:S05]  /*0910*/  BSYNC.RECONVERGENT B0 ;  /* 0x0000000000007941 */ /* 0x000fea0003800200 */
.L_x_631:
        /* <DEDUP_REMOVED lines=20> */
.L_x_634:
[----:B------:R-:W-:Y:S05]  /*0a60*/  BSYNC.RECONVERGENT B0 ;  /* 0x0000000000007941 */ /* 0x000fea0003800200 */
.L_x_633:
        /* <DEDUP_REMOVED lines=20> */
.L_x_636:
[----:B------:R-:W-:Y:S05]  /*0bb0*/  BSYNC.RECONVERGENT B0 ;  /* 0x0000000000007941 */ /* 0x000fea0003800200 */
.L_x_635:
        /* <DEDUP_REMOVED lines=20> */
.L_x_638:
[----:B------:R-:W-:Y:S05]  /*0d00*/  BSYNC.RECONVERGENT B0 ;  /* 0x0000000000007941 */ /* 0x000fea0003800200 */
.L_x_637:
        /* <DEDUP_REMOVED lines=20> */
.L_x_640:
[----:B------:R-:W-:Y:S05]  /*0e50*/  BSYNC.RECONVERGENT B0 ;  /* 0x0000000000007941 */ /* 0x000fea0003800200 */
.L_x_639:
        /* <DEDUP_REMOVED lines=20> */
.L_x_642:
[----:B------:R-:W-:Y:S05]  /*0fa0*/  BSYNC.RECONVERGENT B0 ;  /* 0x0000000000007941 */ /* 0x000fea0003800200 */
.L_x_641:
        /* <DEDUP_REMOVED lines=18> */
.L_x_645:
[----:B------:R-:W-:-:S13]  /*10d0*/  ISETP.GE.U32.AND P0, PT, R4, R5, PT ;  /* 0x000000050400720c */ /* 0x000fda0003f06070 */
[----:B------:R-:W-:Y:S05]  /*10e0*/  @P0 BRA `(.L_x_647) ;  /* 0x0000000000300947 */ /* 0x000fea0003800000 */
[----:B0-----:R-:W0:Y:S01]  /*10f0*/  LDC.64 R2, c[0x0][0x388] ;  /* 0x0000e200ff027b82 */ /* 0x001e220000000a00 */
[----:B------:R-:W-:Y:S02]  /*1100*/  IADD3 R11, PT, PT, R7, R4, RZ ;  /* 0x00000004070b7210 */ /* 0x000fe40007ffe0ff */
[----:B------:R-:W-:-:S03]  /*1110*/  IADD3 R4, PT, PT, R4, 0x80, RZ ;  /* 0x0000008004047810 */ /* 0x000fc60007ffe0ff */
[----:B0-----:R-:W-:-:S05]  /*1120*/  IMAD.WIDE.U32 R2, R11, 0x2, R2 ;  /* 0x000000020b027825 */ /* 0x001fca00078e0002 */
[----:B------:R1:W-:Y:S02]  /*1130*/  STG.E.U16 desc[UR4][R2.64], R14 ;  /* 0x0000000e02007986 */ /* 0x0003e4000c101504 */
.L_x_646:
[----:B------:R-:W-:-:S13]  /*1140*/  ISETP.GE.U32.AND P0, PT, R4, R5, PT ;  /* 0x000000050400720c */ /* 0x000fda0003f06070 */
[----:B------:R-:W-:Y:S05]  /*1150*/  @P0 BRA `(.L_x_648) ;  /* 0x0000000000340947 */ /* 0x000fea0003800000 */
[----:B01----:R-:W0:Y:S01]  /*1160*/  LDC.64 R2, c[0x0][0x388] ;  /* 0x0000e200ff027b82 */ /* 0x003e220000000a00 */
[----:B------:R-:W-:Y:S01]  /*1170*/  IMAD.IADD R11, R7, 0x1, R4 ;  /* 0x00000001070b7824 */ /* 0x000fe200078e0204 */
[----:B------:R-:W-:-:S03]  /*1180*/  IADD3 R4, PT, PT, R4, 0x80, RZ ;  /* 0x0000008004047810 */ /* 0x000fc60007ffe0ff */
[----:B0-----:R-:W-:-:S05]  /*1190*/  IMAD.WIDE.U32 R2, R11, 0x2, R2 ;  /* 0x000000020b027825 */ /* 0x001fca00078e0002 */
[----:B-----5:R1:W-:Y:S02]  /*11a0*/  STG.E.U16 desc[UR4][R2.64], R6 ;  /* 0x0000000602007986 */ /* 0x0203e4000c101504 */
.L_x_647:
        /* <DEDUP_REMOVED lines=8> */
.L_x_648:
[----:B------:R-:W-:Y:S05]  /*1230*/  BSYNC.RELIABLE B1 ;  /* 0x0000000000017941 */ /* 0x000fea0003800100 */
.L_x_644:
[----:B------:R-:W-:-:S13]  /*1240*/  ISETP.GE.U32.AND P0, PT, R4, R5, PT ;  /* 0x000000050400720c */ /* 0x000fda0003f06070 */
[----:B012---:R-:W0:Y:S01]  /*1250*/  @!P0 LDC.64 R2, c[0x0][0x388] ;  /* 0x0000e200ff028b82 */ /* 0x007e220000000a00 */
[----:B------:R-:W-:Y:S02]  /*1260*/  @!P0 IADD3 R11, PT, PT, R7, R4, RZ ;  /* 0x00000004070b8210 */ /* 0x000fe40007ffe0ff */
[----:B------:R-:W-:-:S03]  /*1270*/  @!P0 IADD3 R4, PT, PT, R4, 0x80, RZ ;  /* 0x0000008004048810 */ /* 0x000fc60007ffe0ff */
[----:B0-----:R-:W-:-:S05]  /*1280*/  @!P0 IMAD.WIDE.U32 R2, R11, 0x2, R2 ;  /* 0x000000020b028825 */ /* 0x001fca00078e0002 */
[----:B------:R2:W-:Y:S02]  /*1290*/  @!P0 STG.E.U16 desc[UR4][R2.64], R9 ;  /* 0x0000000902008986 */ /* 0x0005e4000c101504 */
.L_x_649:
[----:B------:R-:W-:Y:S05]  /*12a0*/  BSYNC.RECONVERGENT B0 ;  /* 0x0000000000007941 */ /* 0x000fea0003800200 */
.L_x_643:
        /* <DEDUP_REMOVED lines=8> */
.L_x_626:
[----:B------:R-:W0:Y:S01]  /*1330*/  S2R R0, SR_TID.X ;  /* 0x0000000000007919 */ /* 0x000e220000002100 */
[----:B------:R-:W1:Y:S02]  /*1340*/  LDC.64 R2, c[0x0][0x390] ;  /* 0x0000e400ff027b82 */ /* 0x000e640000000a00 */
[----:B-1----:R-:W-:-:S04]  /*1350*/  IMAD.WIDE.U32 R2, R7, 0x2, R2 ;  /* 0x0000000207027825 */ /* 0x002fc800078e0002 */
[----:B0-----:R-:W-:-:S05]  /*1360*/  IMAD.WIDE.U32 R18, R0, 0x8, R2 ;  /* 0x0000000800127825 */ /* 0x001fca00078e0002 */
[----:B------:R-:W2:Y:S04]  /*1370*/  LDG.E.64 R10, desc[UR4][R18.64] ;  /* 0x00000004120a7981 */ /* 0x000ea8000c1e1b00 */
[----:B------:R0:W3:Y:S02]  /*1380*/  LDG.E.64 R2, desc[UR4][R18.64+0x400] ;  /* 0x0004000412027981 */ /* 0x0000e4000c1e1b00 */
[----:B0-----:R-:W-:Y:S01]  /*1390*/  HFMA2 R19, -RZ, RZ, 3.4921875, 0 ;  /* 0x42fc0000ff137431 */ /* 0x001fe200000001ff */
[C---:B--2---:R-:W-:Y:S02]  /*13a0*/  SHF.L.U32 R5, R10.reuse, 0x10, RZ ;  /* 0x000000100a057819 */ /* 0x044fe400000006ff */
[----:B------:R-:W-:Y:S02]  /*13b0*/  PRMT R13, R10, 0x7632, R13 ;  /* 0x000076320a0d7816 */ /* 0x000fe4000000000d */
[----:B------:R-:W-:Y:S01]  /*13c0*/  SHF.L.U32 R17, R11, 0x10, RZ ;  /* 0x000000100b117819 */ /* 0x000fe200000006ff */
[----:B------:R-:W-:Y:S01]  /*13d0*/  FMUL.FTZ R16, |R5|, 1.4426950216293334961 ;  /* 0x3fb8aa3b05107820 */ /* 0x000fe20000410200 */
[----:B------:R-:W-:-:S02]  /*13e0*/  SHF.L.U32 R13, R13, 0x10, RZ ;  /* 0x000000100d0d7819 */ /* 0x000fc400000006ff */
[C---:B---3--:R-:W-:Y:S01]  /*13f0*/  SHF.L.U32 R12, R2.reuse, 0x10, RZ ;  /* 0x00000010020c7819 */ /* 0x048fe200000006ff */
[----:B------:R-:W-:Y:S01]  /*1400*/  FMUL.FTZ R8, |R17|, 1.4426950216293334961 ;  /* 0x3fb8aa3b11087820 */ /* 0x000fe20000410200 */
[----:B------:R-:W-:Y:S01]  /*1410*/  PRMT R11, R11, 0x7632, R11 ;  /* 0x000076320b0b7816 */ /* 0x000fe2000000000b */
[----:B------:R-:W-:Y:S01]  /*1420*/  FMUL.FTZ R4, |R13|, 1.4426950216293334961 ;  /* 0x3fb8aa3b0d047820 */ /* 0x000fe20000410200 */
[----:B------:R-:W-:Y:S01]  /*1430*/  PRMT R10, R2, 0x7632, R10 ;  /* 0x00007632020a7816 */ /* 0x000fe2000000000a */
[----:B------:R-:W0:Y:S01]  /*1440*/  FRND.TRUNC R16, R16 ;  /* 0x0000001000107307 */ /* 0x000e22000020d000 */
[C---:B------:R-:W-:Y:S01]  /*1450*/  PRMT R14, R3.reuse, 0x7632, R14 ;  /* 0x00007632030e7816 */ /* 0x040fe2000000000e */
[----:B------:R-:W-:Y:S01]  /*1460*/  FMUL.FTZ R9, |R12|, 1.4426950216293334961 ;  /* 0x3fb8aa3b0c097820 */ /* 0x000fe20000410200 */
[----:B------:R-:W-:Y:S01]  /*1470*/  SHF.L.U32 R15, R3, 0x10, RZ ;  /* 0x00000010030f7819 */ /* 0x000fe200000006ff */
[----:B------:R-:W-:Y:S01]  /*1480*/  IMAD.U32 R11, R11, 0x10000, RZ ;  /* 0x000100000b0b7824 */ /* 0x000fe200078e00ff */
[----:B------:R-:W-:-:S02]  /*1490*/  SHF.L.U32 R10, R10, 0x10, RZ ;  /* 0x000000100a0a7819 */ /* 0x000fc400000006ff */
[----:B------:R-:W-:Y:S01]  /*14a0*/  SHF.L.U32 R14, R14, 0x10, RZ ;  /* 0x000000100e0e7819 */ /* 0x000fe200000006ff */
[----:B------:R-:W-:Y:S01]  /*14b0*/  FMUL.FTZ R6, |R15|, 1.4426950216293334961 ;  /* 0x3fb8aa3b0f067820 */ /* 0x000fe20000410200 */
[----:B------:R-:W1:Y:S01]  /*14c0*/  FRND.TRUNC R8, R8 ;  /* 0x0000000800087307 */ /* 0x000e62000020d000 */
[----:B------:R-:W-:Y:S01]  /*14d0*/  FMUL.FTZ R2, |R11|, 1.4426950216293334961 ;  /* 0x3fb8aa3b0b027820 */ /* 0x000fe20000410200 */
[----:B------:R-:W-:Y:S01]  /*14e0*/  FMUL.FTZ R3, |R10|, 1.4426950216293334961 ;  /* 0x3fb8aa3b0a037820 */ /* 0x000fe20000410200 */
[----:B------:R-:W-:Y:S01]  /*14f0*/  FMUL.FTZ R18, |R14|, 1.4426950216293334961 ;  /* 0x3fb8aa3b0e127820 */ /* 0x000fe20000410200 */
[----:B0-----:R-:W-:-:S04]  /*1500*/  FSETP.GT.FTZ.AND P0, PT, |R16|, 126, PT ;  /* 0x42fc00001000780b */ /* 0x001fc80003f14200 */
        /* <DEDUP_REMOVED lines=19> */
[----:B------:R-:W-:Y:S01]  /*1640*/  FSEL R6, R21, R6, P1 ;  /* 0x0000000615067208 */ /* 0x000fe20000800000 */
[----:B------:R-:W-:Y:S01]  /*1650*/  FFMA.FTZ R21, R8, -0.69314718246459960938, |R17| ;  /* 0xbf31721808157823 */ /* 0x000fe20000010411 */
[----:B-1----:R-:W-:Y:S01]  /*1660*/  LOP3.LUT R25, R19, 0x80000000, R2, 0xb8, !PT ;  /* 0x8000000013197812 */ /* 0x002fe200078eb802 */
[----:B------:R-:W1:Y:S01]  /*1670*/  FRND.TRUNC R18, R18 ;  /* 0x0000001200127307 */ /* 0x000e62000020d000 */
[----:B------:R-:W-:Y:S01]  /*1680*/  FSETP.GT.FTZ.AND P2, PT, |R2|, 126, PT ;  /* 0x42fc00000200780b */ /* 0x000fe20003f54200 */
[----:B------:R-:W-:Y:S01]  /*1690*/  FFMA.FTZ R21, R8, 1.9046542121259335545e-09, R21 ;  /* 0x3102e30808157823 */ /* 0x000fe20000010015 */
[----:B------:R-:W-:Y:S01]  /*16a0*/  FADD.FTZ R17, R16, 12583037 ;  /* 0x4b40007d10117421 */ /* 0x000fe20000010000 */
[----:B------:R-:W-:Y:S01]  /*16b0*/  FFMA.FTZ R12, R9, 1.9046542121259335545e-09, R12 ;  /* 0x3102e308090c7823 */ /* 0x000fe2000001000c */
[----:B------:R-:W-:Y:S01]  /*16c0*/  FSEL R2, R25, R2, P2 ;  /* 0x0000000219027208 */ /* 0x000fe20001000000 */
[----:B------:R-:W-:Y:S01]  /*16d0*/  FMUL.FTZ R21, R21, 1.4426950216293334961 ;  /* 0x3fb8aa3b15157820 */ /* 0x000fe20000410000 */
[----:B0-----:R-:W-:-:S02]  /*16e0*/  LOP3.LUT R20, R19, 0x80000000, R3, 0xb8, !PT ;  /* 0x8000000013147812 */ /* 0x001fc400078eb803 */
[----:B------:R-:W-:Y:S01]  /*16f0*/  FSETP.GT.FTZ.AND P0, PT, |R3|, 126, PT ;  /* 0x42fc00000300780b */ /* 0x000fe20003f14200 */
[----:B------:R-:W-:Y:S01]  /*1700*/  FFMA.FTZ R11, R2, -0.69314718246459960938, |R11| ;  /* 0xbf317218020b7823 */ /* 0x000fe2000001040b */
[----:B------:R-:W-:-:S03]  /*1710*/  SHF.L.U32 R17, R17, 0x17, RZ ;  /* 0x0000001711117819 */ /* 0x000fc600000006ff */
[----:B------:R-:W-:Y:S01]  /*1720*/  FFMA.FTZ R11, R2, 1.9046542121259335545e-09, R11 ;  /* 0x3102e308020b7823 */ /* 0x000fe2000001000b */
[----:B-1----:R-:W-:Y:S01]  /*1730*/  LOP3.LUT R23, R19, 0x80000000, R18, 0xb8, !PT ;  /* 0x8000000013177812 */ /* 0x002fe200078eb812 */
[----:B------:R-:W-:Y:S01]  /*1740*/  FFMA.FTZ R19, R16, -0.69314718246459960938, |R5| ;  /* 0xbf31721810137823 */ /* 0x000fe20000010405 */
[----:B------:R-:W-:Y:S01]  /*1750*/  FSETP.GT.FTZ.AND P2, PT, |R18|, 126, PT ;  /* 0x42fc00001200780b */ /* 0x000fe20003f54200 */
[----:B------:R-:W-:Y:S01]  /*1760*/  FADD.FTZ R2, R2, 12583037 ;  /* 0x4b40007d02027421 */ /* 0x000fe20000010000 */
[----:B------:R-:W-:Y:S01]  /*1770*/  FSEL R5, R20, R3, P0 ;  /* 0x0000000314057208 */ /* 0x000fe20000000000 */
[----:B------:R-:W-:Y:S01]  /*1780*/  FFMA.FTZ R19, R16, 1.9046542121259335545e-09, R19 ;  /* 0x3102e30810137823 */ /* 0x000fe20000010013 */
[----:B------:R-:W-:-:S03]  /*1790*/  FSEL R3, R23, R18, P2 ;  /* 0x0000001217037208 */ /* 0x000fc60001000000 */
[----:B------:R-:W-:Y:S01]  /*17a0*/  FMUL.FTZ R20, R19, 1.4426950216293334961 ;  /* 0x3fb8aa3b13147820 */ /* 0x000fe20000410000 */
[----:B------:R-:W-:Y:S01]  /*17b0*/  FFMA.FTZ R19, R6, -0.69314718246459960938, |R15| ;  /* 0xbf31721806137823 */ /* 0x000fe2000001040f */
[----:B------:R-:W-:Y:S01]  /*17c0*/  FFMA.FTZ R15, R4, -0.69314718246459960938, |R13| ;  /* 0xbf317218040f7823 */ /* 0x000fe2000001040d */
[----:B------:R-:W-:Y:S01]  /*17d0*/  FFMA.FTZ R10, R5, -0.69314718246459960938, |R10| ;  /* 0xbf317218050a7823 */ /* 0x000fe2000001040a */
[----:B------:R-:W-:Y:S01]  /*17e0*/  MUFU.EX2 R13, R21 ;  /* 0x00000015000d7308 */ /* 0x000fe20000000800 */
[----:B------:R-:W-:Y:S01]  /*17f0*/  FFMA.FTZ R16, R6, 1.9046542121259335545e-09, R19 ;  /* 0x3102e30806107823 */ /* 0x000fe20000010013 */
[----:B------:R-:W-:Y:S01]  /*1800*/  FFMA.FTZ R14, R3, -0.69314718246459960938, |R14| ;  /* 0xbf317218030e7823 */ /* 0x000fe2000001040e */
[----:B------:R-:W-:Y:S01]  /*1810*/  FMUL.FTZ R19, R12, 1.4426950216293334961 ;  /* 0x3fb8aa3b0c137820 */ /* 0x000fe20000410000 */
[----:B------:R-:W0:Y:S01]  /*1820*/  MUFU.EX2 R20, R20 ;  /* 0x0000001400147308 */ /* 0x000e220000000800 */
[----:B------:R-:W-:Y:S01]  /*1830*/  FFMA.FTZ R15, R4, 1.9046542121259335545e-09, R15 ;  /* 0x3102e308040f7823 */ /* 0x000fe2000001000f */
[----:B------:R-:W-:Y:S01]  /*1840*/  FMUL.FTZ R12, R16, 1.4426950216293334961 ;  /* 0x3fb8aa3b100c7820 */ /* 0x000fe20000410000 */
[----:B------:R-:W-:Y:S01]  /*1850*/  FFMA.FTZ R10, R5, 1.9046542121259335545e-09, R10 ;  /* 0x3102e308050a7823 */ /* 0x000fe2000001000a */
[----:B------:R-:W-:Y:S01]  /*1860*/  FMUL.FTZ R16, R11, 1.4426950216293334961 ;  /* 0x3fb8aa3b0b107820 */ /* 0x000fe20000410000 */
[----:B------:R-:W-:Y:S01]  /*1870*/  FFMA.FTZ R14, R3, 1.9046542121259335545e-09, R14 ;  /* 0x3102e308030e7823 */ /* 0x000fe2000001000e */
[----:B------:R-:W-:Y:S01]  /*1880*/  FADD.FTZ R11, R8, 12583037 ;  /* 0x4b40007d080b7421 */ /* 0x000fe20000010000 */
[----:B------:R-:W-:Y:S01]  /*1890*/  FMUL.FTZ R18, R15, 1.4426950216293334961 ;  /* 0x3fb8aa3b0f127820 */ /* 0x000fe20000410000 */
[----:B------:R-:W-:Y:S01]  /*18a0*/  FMUL.FTZ R15, R10, 1.4426950216293334961 ;  /* 0x3fb8aa3b0a0f7820 */ /* 0x000fe20000410000 */
[----:B------:R-:W-:Y:S01]  /*18b0*/  FMUL.FTZ R10, R14, 1.4426950216293334961 ;  /* 0x3fb8aa3b0e0a7820 */ /* 0x000fe20000410000 */
[----:B------:R-:W1:Y:S01]  /*18c0*/  MUFU.EX2 R12, R12 ;  /* 0x0000000c000c7308 */ /* 0x000e620000000800 */
[----:B------:R-:W-:Y:S01]  /*18d0*/  SHF.L.U32 R14, R11, 0x17, RZ ;  /* 0x000000170b0e7819 */ /* 0x000fe200000006ff */
[----:B------:R-:W-:Y:S01]  /*18e0*/  FADD.FTZ R5, R5, 12583037 ;  /* 0x4b40007d05057421 */ /* 0x000fe20000010000 */
[----:B0-----:R-:W-:Y:S01]  /*18f0*/  FMUL.FTZ R8, R17, R20 ;  /* 0x0000001411087220 */ /* 0x001fe20000410000 */
[----:B------:R-:W-:-:S02]  /*1900*/  FADD.FTZ R17, R9, 12583037 ;  /* 0x4b40007d09117421 */ /* 0x000fc40000010000 */
[----:B------:R-:W-:Y:S01]  /*1910*/  FMUL.FTZ R11, R14, R13 ;  /* 0x0000000d0e0b7220 */ /* 0x000fe20000410000 */
[----:B------:R-:W-:Y:S01]  /*1920*/  FADD.FTZ R13, R6, 12583037 ;  /* 0x4b40007d060d7421 */ /* 0x000fe20000010000 */
[----:B------:R-:W0:Y:S01]  /*1930*/  MUFU.EX2 R18, R18 ;  /* 0x0000001200127308 */ /* 0x000e220000000800 */
[----:B------:R-:W-:-:S03]  /*1940*/  IMAD.SHL.U32 R20, R17, 0x800000, RZ ;  /* 0x0080000011147824 */ /* 0x000fc600078e00ff */
[----:B------:R-:W-:Y:S01]  /*1950*/  SHF.L.U32 R17, R13, 0x17, RZ ;  /* 0x000000170d117819 */ /* 0x000fe200000006ff */
[----:B------:R-:W-:Y:S01]  /*1960*/  FADD.FTZ R13, R4, 12583037 ;  /* 0x4b40007d040d7421 */ /* 0x000fe20000010000 */
[----:B------:R-:W2:Y:S03]  /*1970*/  MUFU.EX2 R15, R15 ;  /* 0x0000000f000f7308 */ /* 0x000ea60000000800 */
[----:B-1----:R-:W-:Y:S01]  /*1980*/  FMUL.FTZ R12, R17, R12 ;  /* 0x0000000c110c7220 */ /* 0x002fe20000410000 */
[----:B------:R-:W-:Y:S01]  /*1990*/  SHF.L.U32 R17, R13, 0x17, RZ ;  /* 0x000000170d117819 */ /* 0x000fe200000006ff */
[----:B------:R-:W1:Y:S04]  /*19a0*/  MUFU.EX2 R19, R19 ;  /* 0x0000001300137308 */ /* 0x000e680000000800 */
[----:B------:R-:W3:Y:S01]  /*19b0*/  MUFU.EX2 R16, R16 ;  /* 0x0000001000107308 */ /* 0x000ee20000000800 */
[----:B0-----:R-:W-:Y:S01]  /*19c0*/  FMUL.FTZ R18, R17, R18 ;  /* 0x0000001211127220 */ /* 0x001fe20000410000 */
[----:B------:R-:W-:-:S02]  /*19d0*/  SHF.L.U32 R17, R2, 0x17, RZ ;  /* 0x0000001702117819 */ /* 0x000fc400000006ff */
[----:B------:R-:W0:Y:S01]  /*19e0*/  MUFU.EX2 R10, R10 ;  /* 0x0000000a000a7308 */ /* 0x000e220000000800 */
[----:B------:R-:W-:Y:S01]  /*19f0*/  SHF.L.U32 R2, R5, 0x17, RZ ;  /* 0x0000001705027819 */ /* 0x000fe200000006ff */
[----:B------:R-:W-:Y:S02]  /*1a00*/  FADD.FTZ R5, R3, 12583037 ;  /* 0x4b40007d03057421 */ /* 0x000fe40000010000 */
[----:B------:R-:W4:Y:S02]  /*1a10*/  MUFU.RCP R9, R8 ;  /* 0x0000000800097308 */ /* 0x000f240000001000 */
[----:B--2---:R-:W-:Y:S01]  /*1a20*/  FMUL.FTZ R15, R2, R15 ;  /* 0x0000000f020f7220 */ /* 0x004fe20000410000 */
[----:B------:R-:W-:Y:S01]  /*1a30*/  SHF.L.U32 R21, R5, 0x17, RZ ;  /* 0x0000001705157819 */ /* 0x000fe200000006ff */
[----:B------:R-:W2:Y:S01]  /*1a40*/  LDC.64 R2, c[0x0][0x388] ;  /* 0x0000e200ff027b82 */ /* 0x000ea20000000a00 */
[----:B-1----:R-:W-:Y:S01]  /*1a50*/  FMUL.FTZ R6, R20, R19 ;  /* 0x0000001314067220 */ /* 0x002fe20000410000 */
[----:B---3--:R-:W-:-:S02]  /*1a60*/  FMUL.FTZ R17, R17, R16 ;  /* 0x0000001011117220 */ /* 0x008fc40000410000 */
[----:B------:R-:W1:Y:S01]  /*1a70*/  MUFU.RCP R19, R18 ;  /* 0x0000001200137308 */ /* 0x000e620000001000 */
[----:B0-----:R-:W-:-:S07]  /*1a80*/  FMUL.FTZ R16, R21, R10 ;  /* 0x0000000a15107220 */ /* 0x001fce0000410000 */
[----:B------:R-:W0:Y:S01]  /*1a90*/  MUFU.RCP R4, R6 ;  /* 0x0000000600047308 */ /* 0x000e220000001000 */
[----:B----4-:R-:W-:-:S04]  /*1aa0*/  FMUL.FTZ R9, R9, 0.125 ;  /* 0x3e00000009097820 */ /* 0x010fc80000410000 */
[----:B------:R-:W-:-:S03]  /*1ab0*/  FFMA.FTZ R8, R8, 2, R9 ;  /* 0x4000000008087823 */ /* 0x000fc60000010009 */
[----:B------:R-:W3:Y:S01]  /*1ac0*/  MUFU.RCP R5, R15 ;  /* 0x0000000f00057308 */ /* 0x000ee20000001000 */
[----:B-1----:R-:W-:Y:S01]  /*1ad0*/  FMUL.FTZ R19, R19, 0.125 ;  /* 0x3e00000013137820 */ /* 0x002fe20000410000 */
[----:B--2---:R-:W-:-:S04]  /*1ae0*/  IMAD.WIDE.U32 R2, R7, 0x2, R2 ;  /* 0x0000000207027825 */ /* 0x004fc800078e0002 */
[----:B------:R-:W-:Y:S02]  /*1af0*/  FFMA.FTZ R9, R18, 2, R19 ;  /* 0x4000000012097823 */ /* 0x000fe40000010013 */
[----:B------:R-:W1:Y:S01]  /*1b00*/  MUFU.RCP R14, R11 ;  /* 0x0000000b000e7308 */ /* 0x000e620000001000 */
[----:B0-----:R-:W-:Y:S02]  /*1b10*/  FMUL.FTZ R7, R4, 0.125 ;  /* 0x3e00000004077820 */ /* 0x001fe40000410000 */
[----:B------:R-:W-:Y:S01]  /*1b20*/  F2FP.BF16.F32.PACK_AB R8, R9, R8 ;  /* 0x000000080908723e */ /* 0x000fe200000010ff */
[----:B------:R-:W-:-:S04]  /*1b30*/  IMAD.WIDE.U32 R2, R0, 0x8, R2 ;  /* 0x0000000800027825 */ /* 0x000fc800078e0002 */
[----:B------:R-:W-:Y:S01]  /*1b40*/  FFMA.FTZ R7, R6, 2, R7 ;  /* 0x4000000006077823 */ /* 0x000fe20000010007 */
[----:B------:R-:W0:Y:S01]  /*1b50*/  MUFU.RCP R13, R12 ;  /* 0x0000000c000d7308 */ /* 0x000e220000001000 */
[----:B---3--:R-:W-:-:S04]  /*1b60*/  FMUL.FTZ R4, R5, 0.125 ;  /* 0x3e00000005047820 */ /* 0x008fc80000410000 */
[----:B------:R-:W-:-:S03]  /*1b70*/  FFMA.FTZ R4, R15, 2, R4 ;  /* 0x400000000f047823 */ /* 0x000fc60000010004 */
[----:B------:R-:W2:Y:S01]  /*1b80*/  MUFU.RCP R20, R17 ;  /* 0x0000001100147308 */ /* 0x000ea20000001000 */
[----:B-1----:R-:W-:Y:S01]  /*1b90*/  FMUL.FTZ R14, R14, 0.125 ;  /* 0x3e0000000e0e7820 */ /* 0x002fe20000410000 */
[----:B------:R-:W-:-:S03]  /*1ba0*/  F2FP.BF16.F32.PACK_AB R4, R4, R7 ;  /* 0x000000070404723e */ /* 0x000fc600000010ff */
[----:B------:R-:W-:-:S03]  /*1bb0*/  FFMA.FTZ R11, R11, 2, R14 ;  /* 0x400000000b0b7823 */ /* 0x000fc6000001000e */
[----:B------:R-:W1:Y:S01]  /*1bc0*/  MUFU.RCP R10, R16 ;  /* 0x00000010000a7308 */ /* 0x000e620000001000 */
[----:B0-----:R-:W-:-:S04]  /*1bd0*/  FMUL.FTZ R13, R13, 0.125 ;  /* 0x3e0000000d0d7820 */ /* 0x001fc80000410000 */
[----:B------:R-:W-:Y:S01]  /*1be0*/  FFMA.FTZ R13, R12, 2, R13 ;  /* 0x400000000c0d7823 */ /* 0x000fe2000001000d */
[----:B--2---:R-:W-:-:S04]  /*1bf0*/  FMUL.FTZ R20, R20, 0.125 ;  /* 0x3e00000014147820 */ /* 0x004fc80000410000 */
[----:B------:R-:W-:Y:S01]  /*1c00*/  FFMA.FTZ R20, R17, 2, R20 ;  /* 0x4000000011147823 */ /* 0x000fe20000010014 */
[----:B-1----:R-:W-:-:S04]  /*1c10*/  FMUL.FTZ R5, R10, 0.125 ;  /* 0x3e0000000a057820 */ /* 0x002fc80000410000 */
[----:B------:R-:W-:Y:S01]  /*1c20*/  F2FP.BF16.F32.PACK_AB R9, R20, R11 ;  /* 0x0000000b1409723e */ /* 0x000fe200000010ff */
[----:B------:R-:W-:-:S04]  /*1c30*/  FFMA.FTZ R16, R16, 2, R5 ;  /* 0x4000000010107823 */ /* 0x000fc80000010005 */
[----:B------:R-:W-:Y:S01]  /*1c40*/  STG.E.64 desc[UR4][R2.64], R8 ;  /* 0x0000000802007986 */ /* 0x000fe2000c101b04 */
[----:B------:R-:W-:-:S05]  /*1c50*/  F2FP.BF16.F32.PACK_AB R5, R16, R13 ;  /* 0x0000000d1005723e */ /* 0x000fca00000010ff */
[----:B------:R-:W-:Y:S01]  /*1c60*/  STG.E.64 desc[UR4][R2.64+0x400], R4 ;  /* 0x0004000402007986 */ /* 0x000fe2000c101b04 */
[----:B------:R-:W-:Y:S05]  /*1c70*/  EXIT ;  /* 0x000000000000794d */ /* 0x000fea0003800000 */
.L_x_650:
        /* <DEDUP_REMOVED lines=16> */
.L_x_2621:


//--------------------- .text._ZN2at6native29vectorized_elementwise_kernelILi8EZZZNS0_16cosh_kernel_cudaERNS_18TensorIteratorBaseEENKUlvE0_clEvENKUlvE2_clEvEUlN3c108BFloat16EE_St5arrayIPcLm2EEEEviT0_T1_ --------------------------
	.section	.text._ZN2at6native29vectorized_elementwise_kernelILi8EZZZNS0_16cosh_kernel_cudaERNS_18TensorIteratorBaseEENKUlvE0_clEvENKUlvE2_clEvEUlN3c108BFloat16EE_St5arrayIPcLm2EEEEviT0_T1_,"ax",@progbits
	.align	128
        .global         _ZN2at6native29vectorized_elementwise_kernelILi8EZZZNS0_16cosh_kernel_cudaERNS_18TensorIteratorBaseEENKUlvE0_clEvENKUlvE2_clEvEUlN3c108BFloat16EE_St5arrayIPcLm2EEEEviT0_T1_
        .type           _ZN2at6native29vectorized_elementwise_kernelILi8EZZZNS0_16cosh_kernel_cudaERNS_18TensorIteratorBaseEENKUlvE0_clEvENKUlvE2_clEvEUlN3c108BFloat16EE_St5arrayIPcLm2EEEEviT0_T1_,@function
        .size           _ZN2at6native29vectorized_elementwise_kernelILi8EZZZNS0_16cosh_kernel_cudaERNS_18TensorIteratorBaseEENKUlvE0_clEvENKUlvE2_clEvEUlN3c108BFloat16EE_St5arrayIPcLm2EEEEviT0_T1_,(.L_x_2622 - _ZN2at6native29vectorized_elementwise_kernelILi8EZZZNS0_16cosh_kernel_cudaERNS_18TensorIteratorBaseEENKUlvE0_clEvENKUlvE2_clEvEUlN3c108BFloat16EE_St5arrayIPcLm2EEEEviT0_T1_)
        .other          _ZN2at6native29vectorized_elementwise_kernelILi8EZZZNS0_16cosh_kernel_cudaERNS_18TensorIteratorBaseEENKUlvE0_clEvENKUlvE2_clEvEUlN3c108BFloat16EE_St5arrayIPcLm2EEEEviT0_T1_,@"STO_CUDA_ENTRY STV_DEFAULT"
_ZN2at6native29vectorized_elementwise_kernelILi8EZZZNS0_16cosh_kernel_cudaERNS_18TensorIteratorBaseEENKUlvE0_clEvENKUlvE2_clEvEUlN3c108BFloat16EE_St5arrayIPcLm2EEEEviT0_T1_:
.text._ZN2at6native29vectorized_elementwise_kernelILi8EZZZNS0_16cosh_kernel_cudaERNS_18TensorIteratorBaseEENKUlvE0_clEvENKUlvE2_clEvEUlN3c108BFloat16EE_St5arrayIPcLm2EEEEviT0_T1_:
[----:B------:R-:W-:Y:S01]  /*0000*/  LDC R1, c[0x0][0x37c] ;  /* 0x0000df00ff017b82 */ /* 0x000fe20000000800 */
[----:B------:R-:W-:Y:S05]  /*0010*/  EXIT ;  /* 0x000000000000794d */ /* 0x000fea0003800000 */
.L_x_651:
        /* <DEDUP_REMOVED lines=14> */
.L_x_2622:


//--------------------- .text._ZN2at6native18elementwise_kernelILi128ELi4EZNS0_15gpu_kernel_implIZZZNS0_16cosh_kernel_cudaERNS_18TensorIteratorBaseEENKUlvE0_clEvENKUlvE1_clEvEUlN3c104HalfEE_EEvS4_RKT_EUliE_EEviT1_ --------------------------
	.section	.text._ZN2at6native18elementwise_kernelILi128ELi4EZNS0_15gpu_kernel_implIZZZNS0_16cosh_kernel_cudaERNS_18TensorIteratorBaseEENKUlvE0_clEvENKUlvE1_clEvEUlN3c104HalfEE_EEvS4_RKT_EUliE_EEviT1_,"ax",@progbits
	.align	128
        .global         _ZN2at6native18elementwise_kernelILi128ELi4EZNS0_15gpu_kernel_implIZZZNS0_16cosh_kernel_cudaERNS_18TensorIteratorBaseEENKUlvE0_clEvENKUlvE1_clEvEUlN3c104HalfEE_EEvS4_RKT_EUliE_EEviT1_
        .type           _ZN2at6native18elementwise_kernelILi128ELi4EZNS0_15gpu_kernel_implIZZZNS0_16cosh_kernel_cudaERNS_18TensorIteratorBaseEENKUlvE0_clEvENKUlvE1_clEvEUlN3c104HalfEE_EEvS4_RKT_EUliE_EEviT1_,@function
        .size           _ZN2at6native18elementwise_kernelILi128ELi4EZNS0_15gpu_kernel_implIZZZNS0_16cosh_kernel_cudaERNS_18TensorIteratorBaseEENKUlvE0_clEvENKUlvE1_clEvEUlN3c104HalfEE_EEvS4_RKT_EUliE_EEviT1_,(.L_x_2623 - _ZN2at6native18elementwise_kernelILi128ELi4EZNS0_15gpu_kernel_implIZZZNS0_16cosh_kernel_cudaERNS_18TensorIteratorBaseEENKUlvE0_clEvENKUlvE1_clEvEUlN3c104HalfEE_EEvS4_RKT_EUliE_EEviT1_)
        .other          _ZN2at6native18elementwise_kernelILi128ELi4EZNS0_15gpu_kernel_implIZZZNS0_16cosh_kernel_cudaERNS_18TensorIteratorBaseEENKUlvE0_clEvENKUlvE1_clEvEUlN3c104HalfEE_EEvS4_RKT_EUliE_EEviT1_,@"STO_CUDA_ENTRY STV_DEFAULT"
_ZN2at6native18elementwise_kernelILi128ELi4EZNS0_15gpu_kernel_implIZZZNS0_16cosh_kernel_cudaERNS_18TensorIteratorBaseEENKUlvE0_clEvENKUlvE1_clEvEUlN3c104HalfEE_EEvS4_RKT_EUliE_EEviT1_:
.text._ZN2at6native18elementwise_kernelILi128ELi4EZNS0_15gpu_kernel_implIZZZNS0_16cosh_kernel_cudaERNS_18TensorIteratorBaseEENKUlvE0_clEvENKUlvE1_clEvEUlN3c104HalfEE_EEvS4_RKT_EUliE_EEviT1_:
        /* <DEDUP_REMOVED lines=22> */
[----:B------:R-:W-:Y:S01]  /*0160*/  HFMA2 R16, -RZ, RZ, 0, 0 ;  /* 0x00000000ff107431 */ /* 0x000fe200000001ff */
[----:B------:R-:W1:Y:S01]  /*0170*/  LDCU UR6, c[0x0][0x38c] ;  /* 0x00007180ff0677ac */ /* 0x000e620008000800 */
[----:B------:R-:W2:Y:S01]  /*0180*/  LDCU.64 UR8, c[0x0][0x4b8] ;  /* 0x00009700ff0877ac */ /* 0x000ea20008000a00 */
[----:B------:R-:W-:Y:S02]  /*0190*/  UISETP.NE.AND UP0, UPT, UR40, URZ, UPT ;  /* 0x000000ff2800728c */ /* 0x000fe4000bf05270 */
[----:B0-----:R-:W-:-:S05]  /*01a0*/  IMAD.HI.U32 R2, R17, UR4, R16 ;  /* 0x0000000411027c27 */ /* 0x001fca000f8e0010 */
[----:B------:R-:W-:-:S05]  /*01b0*/  SHF.R.U32.HI R3, RZ, UR5, R2 ;  /* 0x00000005ff037c19 */ /* 0x000fca0008011602 */
[----:B------:R-:W-:-:S04]  /*01c0*/  IMAD.MOV R0, RZ, RZ, -R3 ;  /* 0x000000ffff007224 */ /* 0x000fc800078e0a03 */
        /* <DEDUP_REMOVED lines=290> */
.L_x_654:
        /* <DEDUP_REMOVED lines=16> */
[----:B0-----:R-:W-:Y:S01]  /*14f0*/  F2FP.F16.F32.PACK_AB R0, RZ, R0 ;  /* 0x00000000ff00723e */ /* 0x001fe200000000ff */
[----:B------:R-:W-:Y:S06]  /*1500*/  BRA `(.L_x_660) ;  /* 0x0000000c00ac7947 */ /* 0x000fec0003800000 */
.L_x_658:
[----:B------:R-:W2:Y:S02]  /*1510*/  LDG.E.U8 R2, desc[UR36][R2.64] ;  /* 0x0000002402027981 */ /* 0x000ea4000c1e1100 */
[----:B--2---:R-:W-:-:S04]  /*1520*/  I2FP.F32.U32 R0, R2 ;  /* 0x0000000200007245 */ /* 0x004fc80000201000 */
[----:B------:R-:W-:Y:S01]  /*1530*/  F2FP.F16.F32.PACK_AB R0, RZ, R0 ;  /* 0x00000000ff00723e */ /* 0x000fe200000000ff */
[----:B------:R-:W-:Y:S06]  /*1540*/  BRA `(.L_x_660) ;  /* 0x0000000c009c7947 */ /* 0x000fec0003800000 */
.L_x_657:
        /* <DEDUP_REMOVED lines=8> */
[----:B0-----:R-:W-:Y:S01]  /*15d0*/  F2FP.F16.F32.PACK_AB R0, RZ, R0 ;  /* 0x00000000ff00723e */ /* 0x001fe200000000ff */
[----:B------:R-:W-:Y:S06]  /*15e0*/  BRA `(.L_x_660) ;  /* 0x0000000c00747947 */ /* 0x000fec0003800000 */
.L_x_662:
[----:B------:R-:W2:Y:S02]  /*15f0*/  LDG.E R2, desc[UR36][R2.64] ;  /* 0x0000002402027981 */ /* 0x000ea4000c1e1900 */
[----:B--2---:R-:W-:-:S04]  /*1600*/  I2FP.F32.S32 R0, R2 ;  /* 0x0000000200007245 */ /* 0x004fc80000201400 */
[----:B------:R-:W-:Y:S01]  /*1610*/  F2FP.F16.F32.PACK_AB R0, RZ, R0 ;  /* 0x00000000ff00723e */ /* 0x000fe200000000ff */
[----:B------:R-:W-:Y:S06]  /*1620*/  BRA `(.L_x_660) ;  /* 0x0000000c00647947 */ /* 0x000fec0003800000 */
.L_x_661:
[----:B------:R-:W2:Y:S02]  /*1630*/  LDG.E.U16 R2, desc[UR36][R2.64] ;  /* 0x0000002402027981 */ /* 0x000ea4000c1e1500 */
[----:B--2---:R-:W0:Y:S02]  /*1640*/  I2F.S16 R0, R2 ;  /* 0x0000000200007306 */ /* 0x004e240000101400 */
[----:B0-----:R-:W-:Y:S01]  /*1650*/  F2FP.F16.F32.PACK_AB R0, RZ, R0 ;  /* 0x00000000ff00723e */ /* 0x001fe200000000ff */
[----:B------:R-:W-:Y:S06]  /*1660*/  BRA `(.L_x_660) ;  /* 0x0000000c00547947 */ /* 0x000fec0003800000 */
.L_x_656:
[----:B------:R-:W-:-:S09]  /*1670*/  UISETP.GT.AND UP0, UPT, UR4, 0x6, UPT ;  /* 0x000000060400788c */ /* 0x000fd2000bf04270 */
[----:B------:R-:W-:Y:S05]  /*1680*/  BRA.U UP0, `(.L_x_663) ;  /* 0x0000000100247547 */ /* 0x000fea000b800000 */
[----:B------:R-:W-:-:S09]  /*1690*/  UISETP.NE.AND UP0, UPT, UR4, 0x5, UPT ;  /* 0x000000050400788c */ /* 0x000fd2000bf05270 */
[----:B------:R-:W-:Y:S05]  /*16a0*/  BRA.U !UP0, `(.L_x_664) ;  /* 0x0000000108147547 */ /* 0x000fea000b800000 */
[----:B------:R-:W-:-:S09]  /*16b0*/  UISETP.NE.AND UP0, UPT, UR4, 0x6, UPT ;  /* 0x000000060400788c */ /* 0x000fd2000bf05270 */
[----:B------:R-:W-:Y:S05]  /*16c0*/  BRA.U UP0, `(.L_x_659) ;  /* 0x0000000900ac7547 */ /* 0x000fea000b800000 */
[----:B------:R-:W2:Y:S02]  /*16d0*/  LDG.E R2, desc[UR36][R2.64] ;  /* 0x0000002402027981 */ /* 0x000ea4000c1e1900 */
[----:B--2---:R-:W-:Y:S01]  /*16e0*/  F2FP.F16.F32.PACK_AB R0, RZ, R2 ;  /* 0x00000002ff00723e */ /* 0x004fe200000000ff */
[----:B------:R-:W-:Y:S06]  /*16f0*/  BRA `(.L_x_660) ;  /* 0x0000000c00307947 */ /* 0x000fec0003800000 */
.L_x_664:
[----:B------:R0:W5:Y:S01]  /*1700*/  LDG.E.U16 R0, desc[UR36][R2.64] ;  /* 0x0000002402007981 */ /* 0x000162000c1e1500 */
[----:B------:R-:W-:Y:S05]  /*1710*/  BRA `(.L_x_660) ;  /* 0x0000000c00287947 */ /* 0x000fea0003800000 */
.L_x_663:
[----:B------:R-:W-:-:S09]  /*1720*/  UISETP.NE.AND UP0, UPT, UR4, 0x7, UPT ;  /* 0x000000070400788c */ /* 0x000fd2000bf05270 */
[----:B------:R-:W-:Y:S05]  /*1730*/  BRA.U !UP0, `(.L_x_665) ;  /* 0x0000000108247547 */ /* 0x000fea000b800000 */
[----:B------:R-:W-:-:S09]  /*1740*/  UISETP.NE.AND UP0, UPT, UR4, 0x8, UPT ;  /* 0x000000080400788c */ /* 0x000fd2000bf05270 */
[----:B------:R-:W-:Y:S05]  /*1750*/  BRA.U !UP0, `(.L_x_666) ;  /* 0x0000000108147547 */ /* 0x000fea000b800000 */
[----:B------:R-:W-:-:S09]  /*1760*/  UISETP.NE.AND UP0, UPT, UR4, 0x9, UPT ;  /* 0x000000090400788c */ /* 0x000fd2000bf05270 */
[----:B------:R-:W-:Y:S05]  /*1770*/  BRA.U UP0, `(.L_x_659) ;  /* 0x0000000900807547 */ /* 0x000fea000b800000 */
[----:B------:R-:W2:Y:S02]  /*1780*/  LDG.E R2, desc[UR36][R2.64] ;  /* 0x0000002402027981 */ /* 0x000ea4000c1e1900 */
[----:B--2---:R-:W-:Y:S01]  /*1790*/  F2FP.F16.F32.PACK_AB R0, RZ, R2 ;  /* 0x00000002ff00723e */ /* 0x004fe200000000ff */
[----:B------:R-:W-:Y:S06]  /*17a0*/  BRA `(.L_x_660) ;  /* 0x0000000c00047947 */ /* 0x000fec0003800000 */
.L_x_666:
[----:B------:R1:W5:Y:S01]  /*17b0*/  LDG.E.U16 R0, desc[UR36][R2.64] ;  /* 0x0000002402007981 */ /* 0x000362000c1e1500 */
[----:B------:R-:W-:Y:S05]  /*17c0*/  BRA `(.L_x_660) ;  /* 0x0000000800fc7947 */ /* 0x000fea0003800000 */
.L_x_665:
        /* <DEDUP_REMOVED lines=10> */
[----:B------:R-:W-:Y:S01]  /*1870*/  F2FP.F16.F32.PACK_AB R0, RZ, R0 ;  /* 0x00000000ff00723e */ /* 0x000fe200000000ff */
[----:B------:R-:W-:Y:S06]  /*1880*/  BRA `(.L_x_660) ;  /* 0x0000000800cc7947 */ /* 0x000fec0003800000 */
.L_x_655:
        /* <DEDUP_REMOVED lines=11> */
[----:B------:R-:W-:Y:S01]  /*1940*/  F2FP.F16.F32.PACK_AB R0, RZ, R0 ;  /* 0x00000000ff00723e */ /* 0x000fe200000000ff */
[----:B------:R-:W-:Y:S06]  /*1950*/  BRA `(.L_x_660) ;  /* 0x0000000800987947 */ /* 0x000fec0003800000 */
.L_x_669:
        /* <DEDUP_REMOVED lines=12> */
.L_x_668:
        /* <DEDUP_REMOVED lines=24> */
[----:B------:R-:W-:-:S04]  /*1ba0*/  F2FP.F16.F32.PACK_AB R5, RZ, R5 ;  /* 0x00000005ff05723e */ /* 0x000fc800000000ff */
[----:B------:R-:W-:Y:S01]  /*1bb0*/  PRMT R0, R5, 0x7610, R0 ;  /* 0x0000761005007816 */ /* 0x000fe20000000000 */
[----:B------:R-:W-:Y:S06]  /*1bc0*/  BRA `(.L_x_660) ;  /* 0x0000000400fc7947 */ /* 0x000fec0003800000 */
.L_x_671:
        /* <DEDUP_REMOVED lines=11> */
[----:B------:R-:W-:Y:S01]  /*1c80*/  F2FP.F16.F32.PACK_AB R0, RZ, R0 ;  /* 0x00000000ff00723e */ /* 0x000fe200000000ff */
[----:B------:R-:W-:Y:S06]  /*1c90*/  BRA `(.L_x_660) ;  /* 0x0000000400c87947 */ /* 0x000fec0003800000 */
.L_x_670:
[----:B------:R-:W2:Y:S02]  /*1ca0*/  LDG.E.U16 R0, desc[UR36][R2.64] ;  /* 0x0000002402007981 */ /* 0x000ea4000c1e1500 */
[----:B--2---:R-:W-:-:S04]  /*1cb0*/  SHF.L.U32 R0, R0, 0x10, RZ ;  /* 0x0000001000007819 */ /* 0x004fc800000006ff */
[----:B------:R-:W-:Y:S01]  /*1cc0*/  F2FP.F16.F32.PACK_AB R0, RZ, R0 ;  /* 0x00000000ff00723e */ /* 0x000fe200000000ff */
[----:B------:R-:W-:Y:S06]  /*1cd0*/  BRA `(.L_x_660) ;  /* 0x0000000400b87947 */ /* 0x000fec0003800000 */
.L_x_667:
        /* <DEDUP_REMOVED lines=10> */
[----:B------:R-:W-:Y:S01]  /*1d80*/  F2FP.F16.F32.PACK_AB R0, RZ, R0 ;  /* 0x00000000ff00723e */ /* 0x000fe200000000ff */
[----:B------:R-:W-:Y:S06]  /*1d90*/  BRA `(.L_x_660) ;  /* 0x0000000400887947 */ /* 0x000fec0003800000 */
.L_x_674:
        /* <DEDUP_REMOVED lines=21> */
.L_x_678:
[----:B------:R-:W-:Y:S05]  /*1ef0*/  BSYNC.RECONVERGENT B1 ;  /* 0x0000000000017941 */ /* 0x000fea0003800200 */
.L_x_677:
[----:B------:R-:W-:Y:S01]  /*1f00*/  IMAD.SHL.U32 R0, R0, 0x100000, RZ ;  /* 0x0010000000007824 */ /* 0x000fe200078e00ff */
[----:B------:R-:W-:-:S04]  /*1f10*/  LEA R2, R2, 0x3b800000, 0x17 ;  /* 0x3b80000002027811 */ /* 0x000fc800078eb8ff */
[----:B------:R-:W-:-:S07]  /*1f20*/  LOP3.LUT R0, R2, R0, R7, 0xfe, !PT ;  /* 0x0000000002007212 */ /* 0x000fce00078efe07 */
.L_x_676:
[----:B------:R-:W-:Y:S05]  /*1f30*/  BSYNC.RECONVERGENT B0 ;  /* 0x0000000000007941 */ /* 0x000fea0003800200 */
.L_x_675:
[----:B------:R-:W-:Y:S01]  /*1f40*/  F2FP.F16.F32.PACK_AB R0, RZ, R0 ;  /* 0x00000000ff00723e */ /* 0x000fe200000000ff */
[----:B------:R-:W-:Y:S06]  /*1f50*/  BRA `(.L_x_660) ;  /* 0x0000000400187947 */ /* 0x000fec0003800000 */
.L_x_673:
        /* <DEDUP_REMOVED lines=21> */
.L_x_682:
[----:B------:R-:W-:Y:S05]  /*20b0*/  BSYNC.RECONVERGENT B1 ;  /* 0x0000000000017941 */ /* 0x000fea0003800200 */
.L_x_681:
[----:B------:R-:W-:Y:S01]  /*20c0*/  IMAD.SHL.U32 R0, R0, 0x200000, RZ ;  /* 0x0020000000007824 */ /* 0x000fe200078e00ff */
[----:B------:R-:W-:-:S04]  /*20d0*/  LEA R2, R2, 0x37800000, 0x17 ;  /* 0x3780000002027811 */ /* 0x000fc800078eb8ff */
[----:B------:R-:W-:-:S07]  /*20e0*/  LOP3.LUT R0, R2, R0, R7, 0xfe, !PT ;  /* 0x0000000002007212 */ /* 0x000fce00078efe07 */
.L_x_680:
[----:B------:R-:W-:Y:S05]  /*20f0*/  BSYNC.RECONVERGENT B0 ;  /* 0x0000000000007941 */ /* 0x000fea0003800200 */
.L_x_679:
[----:B------:R-:W-:Y:S01]  /*2100*/  F2FP.F16.F32.PACK_AB R0, RZ, R0 ;  /* 0x00000000ff00723e */ /* 0x000fe200000000ff */
[----:B------:R-:W-:Y:S06]  /*2110*/  BRA `(.L_x_660) ;  /* 0x0000000000a87947 */ /* 0x000fec0003800000 */
.L_x_672:
[----:B------:R-:W-:-:S09]  /*2120*/  UISETP.NE.AND UP0, UPT, UR4, 0x1c, UPT ;  /* 0x0000001c0400788c */ /* 0x000fd2000bf05270 */
[----:B------:R-:W-:Y:S05]  /*2130*/  BRA.U !UP0, `(.L_x_683) ;  /* 0x0000000108947547 */ /* 0x000fea000b800000 */
[----:B------:R-:W-:-:S09]  /*2140*/  UISETP.NE.AND UP0, UPT, UR4, 0x1d, UPT ;  /* 0x0000001d0400788c */ /* 0x000fd2000bf05270 */
[----:B------:R-:W-:Y:S05]  /*2150*/  BRA.U !UP0, `(.L_x_684) ;  /* 0x00000001087c7547 */ /* 0x000fea000b800000 */
[----:B------:R-:W-:-:S09]  /*2160*/  UISETP.NE.AND UP0, UPT, UR4, 0x2c, UPT ;  /* 0x0000002c0400788c */ /* 0x000fd2000bf05270 */
[----:B------:R-:W-:Y:S05]  /*2170*/  BRA.U !UP0, `(.L_x_685) ;  /* 0x0000000108487547 */ /* 0x000fea000b800000 */
.L_x_659:
        /* <DEDUP_REMOVED lines=16> */
.L_x_686:
[----:B------:R-:W-:Y:S01]  /*2280*/  PRMT R0, RZ, 0x7610, R0 ;  /* 0x00007610ff007816 */ /* 0x000fe20000000000 */
[----:B------:R-:W-:Y:S06]  /*2290*/  BRA `(.L_x_660) ;  /* 0x0000000000487947 */ /* 0x000fec0003800000 */
.L_x_685:
        /* <DEDUP_REMOVED lines=8> */
.L_x_688:
[----:B------:R-:W-:Y:S05]  /*2320*/  BSYNC.RECONVERGENT B0 ;  /* 0x0000000000007941 */ /* 0x000fea0003800200 */
.L_x_687:
[----:B------:R-:W-:Y:S01]  /*2330*/  F2FP.F16.F32.PACK_AB R0, RZ, R0 ;  /* 0x00000000ff00723e */ /* 0x000fe200000000ff */
[----:B------:R-:W-:Y:S06]  /*2340*/  BRA `(.L_x_660) ;  /* 0x00000000001c7947 */ /* 0x000fec0003800000 */
.L_x_684:
[----:B------:R-:W2:Y:S02]  /*2350*/  LDG.E.64 R2, desc[UR36][R2.64] ;  /* 0x0000002402027981 */ /* 0x000ea4000c1e1b00 */
[----:B--2---:R-:W0:Y:S02]  /*2360*/  I2F.U64 R0, R2 ;  /* 0x0000000200007312 */ /* 0x004e240000301000 */
[----:B0-----:R-:W-:Y:S01]  /*2370*/  F2FP.F16.F32.PACK_AB R0, RZ, R0 ;  /* 0x00000000ff00723e */ /* 0x001fe200000000ff */
[----:B------:R-:W-:Y:S06]  /*2380*/  BRA `(.L_x_660) ;  /* 0x00000000000c7947 */ /* 0x000fec0003800000 */
.L_x_683:
[----:B------:R-:W2:Y:S02]  /*2390*/  LDG.E R2, desc[UR36][R2.64] ;  /* 0x0000002402027981 */ /* 0x000ea4000c1e1900 */
[----:B--2---:R-:W-:-:S04]  /*23a0*/  I2FP.F32.U32 R0, R2 ;  /* 0x0000000200007245 */ /* 0x004fc80000201000 */
[----:B------:R-:W-:-:S07]  /*23b0*/  F2FP.F16.F32.PACK_AB R0, RZ, R0 ;  /* 0x00000000ff00723e */ /* 0x000fce00000000ff */
.L_x_660:
[----:B-----5:R-:W-:Y:S01]  /*23c0*/  HADD2.F32 R0, -RZ, R0.H0_H0 ;  /* 0x20000000ff007230 */ /* 0x020fe20000004100 */
[----:B------:R-:W2:Y:S01]  /*23d0*/  LDCU.64 UR6, c[0x0][0x580] ;  /* 0x0000b000ff0677ac */ /* 0x000ea20008000a00 */
[----:B01----:R-:W-:-:S03]  /*23e0*/  IMAD.MOV.U32 R3, RZ, RZ, 0x42fc0000 ;  /* 0x42fc0000ff037424 */ /* 0x003fc600078e00ff */
[----:B------:R-:W-:Y:S01]  /*23f0*/  FMUL.FTZ R2, |R0|, 1.4426950216293334961 ;  /* 0x3fb8aa3b00027820 */ /* 0x000fe20000410200 */
[----:B------:R-:W-:-:S04]  /*2400*/  UPRMT UR4, UR42, 0x9910, URZ ;  /* 0x000099102a047896 */ /* 0x000fc800080000ff */
[----:B------:R-:W-:Y:S01]  /*2410*/  UISETP.GT.AND UP0, UPT, UR4, 0x9, UPT ;  /* 0x000000090400788c */ /* 0x000fe2000bf04270 */
[----:B------:R-:W0:Y:S02]  /*2420*/  FRND.TRUNC R2, R2 ;  /* 0x0000000200027307 */ /* 0x000e24000020d000 */
[----:B0-----:R-:W-:Y:S02]  /*2430*/  FSETP.GT.FTZ.AND P0, PT, |R2|, 126, PT ;  /* 0x42fc00000200780b */ /* 0x001fe40003f14200 */
[----:B------:R-:W-:-:S04]  /*2440*/  LOP3.LUT R3, R3, 0x80000000, R2, 0xb8, !PT ;  /* 0x8000000003037812 */ /* 0x000fc800078eb802 */
[----:B------:R-:W-:Y:S02]  /*2450*/  FSEL R3, R3, R2, P0 ;  /* 0x0000000203037208 */ /* 0x000fe40000000000 */
[----:B--2---:R-:W-:-:S03]  /*2460*/  IADD3 R2, P0, PT, R16, UR6, RZ ;  /* 0x0000000610027c10 */ /* 0x004fc6000ff1e0ff */
        /* <DEDUP_REMOVED lines=10> */
[----:B------:R-:W-:-:S04]  /*2510*/  IMAD.X R3, RZ, RZ, UR7, P0 ;  /* 0x00000007ff037e24 */ /* 0x000fc800080e06ff */
[----:B------:R-:W-:Y:S01]  /*2520*/  F2FP.F16.F32.PACK_AB R5, RZ, R5 ;  /* 0x00000005ff05723e */ /* 0x000fe200000000ff */
[----:B------:R-:W-:Y:S06]  /*2530*/  BRA.U UP0, `(.L_x_689) ;  /* 0x0000000500047547 */ /* 0x000fec000b800000 */
        /* <DEDUP_REMOVED lines=8> */
[----:B------:R-:W-:-:S04]  /*25c0*/  HADD2.F32 R0, -RZ, R5.H0_H0 ;  /* 0x20000005ff007230 */ /* 0x000fc80000004100 */
[----:B------:R-:W0:Y:S02]  /*25d0*/  F2I.FTZ.TRUNC.NTZ R5, R0 ;  /* 0x0000000000057305 */ /* 0x000e24000021f100 */
[----:B0-----:R4:W-:Y:S01]  /*25e0*/  STG.E.U8 desc[UR36][R2.64], R5 ;  /* 0x0000000502007986 */ /* 0x0019e2000c101124 */
[----:B------:R-:W-:Y:S05]  /*25f0*/  BRA `(.L_x_694) ;  /* 0x0000000c00807947 */ /* 0x000fea0003800000 */
.L_x_692:
[----:B------:R-:W-:-:S06]  /*2600*/  HADD2.F32 R5, -RZ, R5.H0_H0 ;  /* 0x20000005ff057230 */ /* 0x000fcc0000004100 */
[----:B------:R-:W0:Y:S02]  /*2610*/  F2I.S64.TRUNC R4, R5 ;  /* 0x0000000500047311 */ /* 0x000e24000020d900 */
[----:B0-----:R3:W-:Y:S01]  /*2620*/  STG.E.U8 desc[UR36][R2.64], R4 ;  /* 0x0000000402007986 */ /* 0x0017e2000c101124 */
[----:B------:R-:W-:Y:S05]  /*2630*/  BRA `(.L_x_694) ;  /* 0x0000000c00707947 */ /* 0x000fea0003800000 */
.L_x_691:
[----:B------:R-:W-:-:S09]  /*2640*/  UISETP.NE.AND UP0, UPT, UR4, 0x2, UPT ;  /* 0x000000020400788c */ /* 0x000fd2000bf05270 */
[----:B------:R-:W-:Y:S05]  /*2650*/  BRA.U !UP0, `(.L_x_695) ;  /* 0x0000000108307547 */ /* 0x000fea000b800000 */
[----:B------:R-:W-:-:S09]  /*2660*/  UISETP.NE.AND UP0, UPT, UR4, 0x3, UPT ;  /* 0x000000030400788c */ /* 0x000fd2000bf05270 */
[----:B------:R-:W-:Y:S05]  /*2670*/  BRA.U !UP0, `(.L_x_696) ;  /* 0x0000000108187547 */ /* 0x000fea000b800000 */
[----:B------:R-:W-:-:S09]  /*2680*/  UISETP.NE.AND UP0, UPT, UR4, 0x4, UPT ;  /* 0x000000040400788c */ /* 0x000fd2000bf05270 */
[----:B------:R-:W-:Y:S05]  /*2690*/  BRA.U UP0, `(.L_x_693) ;  /* 0x0000000900b87547 */ /* 0x000fea000b800000 */
[----:B------:R-:W-:-:S06]  /*26a0*/  HADD2.F32 R5, -RZ, R5.H0_H0 ;  /* 0x20000005ff057230 */ /* 0x000fcc0000004100 */
[----:B------:R-:W0:Y:S02]  /*26b0*/  F2I.S64.TRUNC R4, R5 ;  /* 0x0000000500047311 */ /* 0x000e24000020d900 */
[----:B0-----:R0:W-:Y:S01]  /*26c0*/  STG.E.64 desc[UR36][R2.64], R4 ;  /* 0x0000000402007986 */ /* 0x0011e2000c101b24 */
[----:B------:R-:W-:Y:S05]  /*26d0*/  BRA `(.L_x_694) ;  /* 0x0000000c00487947 */ /* 0x000fea0003800000 */
.L_x_696:
[----:B------:R-:W-:-:S06]  /*26e0*/  HADD2.F32 R5, -RZ, R5.H0_H0 ;  /* 0x20000005ff057230 */ /* 0x000fcc0000004100 */
[----:B------:R-:W0:Y:S02]  /*26f0*/  F2I.FTZ.TRUNC.NTZ R5, R5 ;  /* 0x0000000500057305 */ /* 0x000e24000021f100 */
[----:B0-----:R1:W-:Y:S01]  /*2700*/  STG.E desc[UR36][R2.64], R5 ;  /* 0x0000000502007986 */ /* 0x0013e2000c101924 */
[----:B------:R-:W-:Y:S05]  /*2710*/  BRA `(.L_x_694) ;  /* 0x0000000c00387947 */ /* 0x000fea0003800000 */
.L_x_695:
[----:B------:R-:W-:-:S06]  /*2720*/  HADD2.F32 R5, -RZ, R5.H0_H0 ;  /* 0x20000005ff057230 */ /* 0x000fcc0000004100 */
[----:B------:R-:W0:Y:S02]  /*2730*/  F2I.FTZ.TRUNC.NTZ R5, R5 ;  /* 0x0000000500057305 */ /* 0x000e24000021f100 */
[----:B0-----:R2:W-:Y:S01]  /*2740*/  STG.E.U16 desc[UR36][R2.64], R5 ;  /* 0x0000000502007986 */ /* 0x0015e2000c101524 */
[----:B------:R-:W-:Y:S05]  /*2750*/  BRA `(.L_x_694) ;  /* 0x0000000c00287947 */ /* 0x000fea0003800000 */
.L_x_690:
[----:B------:R-:W-:-:S09]  /*2760*/  UISETP.GT.AND UP0, UPT, UR4, 0x6, UPT ;  /* 0x000000060400788c */ /* 0x000fd2000bf04270 */
[----:B------:R-:W-:Y:S05]  /*2770*/  BRA.U UP0, `(.L_x_697) ;  /* 0x0000000100247547 */ /* 0x000fea000b800000 */
[----:B------:R-:W-:-:S09]  /*2780*/  UISETP.NE.AND UP0, UPT, UR4, 0x5, UPT ;  /* 0x000000050400788c */ /* 0x000fd2000bf05270 */
[----:B------:R-:W-:Y:S05]  /*2790*/  BRA.U !UP0, `(.L_x_698) ;  /* 0x0000000108147547 */ /* 0x000fea000b800000 */
[----:B------:R-:W-:-:S09]  /*27a0*/  UISETP.NE.AND UP0, UPT, UR4, 0x6, UPT ;  /* 0x000000060400788c */ /* 0x000fd2000bf05270 */
[----:B------:R-:W-:Y:S05]  /*27b0*/  BRA.U UP0, `(.L_x_693) ;  /* 0x0000000900707547 */ /* 0x000fea000b800000 */
[----:B------:R-:W-:-:S05]  /*27c0*/  HADD2.F32 R5, -RZ, R5.H0_H0 ;  /* 0x20000005ff057230 */ /* 0x000fca0000004100 */
[----:B------:R0:W-:Y:S01]  /*27d0*/  STG.E desc[UR36][R2.64], R5 ;  /* 0x0000000502007986 */ /* 0x0001e2000c101924 */
[----:B------:R-:W-:Y:S05]  /*27e0*/  BRA `(.L_x_694) ;  /* 0x0000000c00047947 */ /* 0x000fea0003800000 */
.L_x_698:
[----:B------:R0:W-:Y:S01]  /*27f0*/  STG.E.U16 desc[UR36][R2.64], R5 ;  /* 0x0000000502007986 */ /* 0x0001e2000c101524 */
[----:B------:R-:W-:Y:S05]  /*2800*/  BRA `(.L_x_694) ;  /* 0x0000000800fc7947 */ /* 0x000fea0003800000 */
.L_x_697:
[----:B------:R-:W-:-:S09]  /*2810*/  UISETP.NE.AND UP0, UPT, UR4, 0x7, UPT ;  /* 0x000000070400788c */ /* 0x000fd2000bf05270 */
[----:B------:R-:W-:Y:S05]  /*2820*/  BRA.U !UP0, `(.L_x_699) ;  /* 0x0000000108347547 */ /* 0x000fea000b800000 */
[----:B------:R-:W-:-:S09]  /*2830*/  UISETP.NE.AND UP0, UPT, UR4, 0x8, UPT ;  /* 0x000000080400788c */ /* 0x000fd2000bf05270 */
[----:B------:R-:W-:Y:S05]  /*2840*/  BRA.U !UP0, `(.L_x_700) ;  /* 0x0000000108187547 */ /* 0x000fea000b800000 */
[----:B------:R-:W-:-:S09]  /*2850*/  UISETP.NE.AND UP0, UPT, UR4, 0x9, UPT ;  /* 0x000000090400788c */ /* 0x000fd2000bf05270 */
[----:B------:R-:W-:Y:S05]  /*2860*/  BRA.U UP0, `(.L_x_693) ;  /* 0x0000000900447547 */ /* 0x000fea000b800000 */
[----:B------:R-:W-:Y:S02]  /*2870*/  HADD2.F32 R4, -RZ, R5.H0_H0 ;  /* 0x20000005ff047230 */ /* 0x000fe40000004100 */
[----:B------:R-:W-:-:S05]  /*2880*/  IMAD.MOV.U32 R5, RZ, RZ, RZ ;  /* 0x000000ffff057224 */ /* 0x000fca00078e00ff */
[----:B------:R0:W-:Y:S01]  /*2890*/  STG.E.64 desc[UR36][R2.64], R4 ;  /* 0x0000000402007986 */ /* 0x0001e2000c101b24 */
[----:B------:R-:W-:Y:S05]  /*28a0*/  BRA `(.L_x_694) ;  /* 0x0000000800d47947 */ /* 0x000fea0003800000 */
.L_x_700:
[----:B------:R-:W-:-:S05]  /*28b0*/  HADD2.F32 R0, -RZ, R5.H0_H0 ;  /* 0x20000005ff007230 */ /* 0x000fca0000004100 */
[----:B------:R-:W-:-:S04]  /*28c0*/  F2FP.F16.F32.PACK_AB R0, RZ, R0 ;  /* 0x00000000ff00723e */ /* 0x000fc800000000ff */
[----:B------:R-:W-:-:S05]  /*28d0*/  PRMT R0, R0, 0x5410, RZ ;  /* 0x0000541000007816 */ /* 0x000fca00000000ff */
[----:B------:R0:W-:Y:S01]  /*28e0*/  STG.E desc[UR36][R2.64], R0 ;  /* 0x0000000002007986 */ /* 0x0001e2000c101924 */
[----:B------:R-:W-:Y:S05]  /*28f0*/  BRA `(.L_x_694) ;  /* 0x0000000800c07947 */ /* 0x000fea0003800000 */
.L_x_699:
[----:B------:R-:W-:-:S05]  /*2900*/  HADD2.F32 R4, -RZ, R5.H0_H0 ;  /* 0x20000005ff047230 */ /* 0x000fca0000004100 */
[----:B------:R-:W-:-:S06]  /*2910*/  FMUL.FTZ R4, R4, 1 ;  /* 0x3f80000004047820 */ /* 0x000fcc0000410000 */
[----:B------:R-:W0:Y:S02]  /*2920*/  F2F.F64.F32 R4, R4 ;  /* 0x0000000400047310 */ /* 0x000e240000201800 */
[----:B0-----:R0:W-:Y:S01]  /*2930*/  STG.E.64 desc[UR36][R2.64], R4 ;  /* 0x0000000402007986 */ /* 0x0011e2000c101b24 */
[----:B------:R-:W-:Y:S05]  /*2940*/  BRA `(.L_x_694) ;  /* 0x0000000800ac7947 */ /* 0x000fea0003800000 */
.L_x_689:
        /* <DEDUP_REMOVED lines=8> */
[----:B------:R-:W-:-:S05]  /*29d0*/  HADD2.F32 R5, -RZ, R5.H0_H0 ;  /* 0x20000005ff057230 */ /* 0x000fca0000004100 */
[----:B------:R-:W-:-:S04]  /*29e0*/  FSETP.NEU.FTZ.AND P0, PT, R5, RZ, PT ;  /* 0x000000ff0500720b */ /* 0x000fc80003f1d000 */
[----:B------:R-:W-:-:S05]  /*29f0*/  SEL R5, RZ, 0x1, !P0 ;  /* 0x00000001ff057807 */ /* 0x000fca0004000000 */
[----:B------:R0:W-:Y:S01]  /*2a00*/  STG.E.U8 desc[UR36][R2.64], R5 ;  /* 0x0000000502007986 */ /* 0x0001e2000c101124 */
[----:B------:R-:W-:Y:S05]  /*2a10*/  BRA `(.L_x_694) ;  /* 0x0000000800787947 */ /* 0x000fea0003800000 */
.L_x_703:
[----:B------:R-:W-:Y:S01]  /*2a20*/  HADD2.F32 R5, -RZ, R5.H0_H0 ;  /* 0x20000005ff057230 */ /* 0x000fe20000004100 */
[----:B------:R-:W-:-:S04]  /*2a30*/  CS2R R6, SRZ ;  /* 0x0000000000067805 */ /* 0x000fc8000001ff00 */
[----:B------:R-:W-:-:S06]  /*2a40*/  FMUL.FTZ R5, R5, 1 ;  /* 0x3f80000005057820 */ /* 0x000fcc0000410000 */
[----:B------:R-:W0:Y:S02]  /*2a50*/  F2F.F64.F32 R4, R5 ;  /* 0x0000000500047310 */ /* 0x000e240000201800 */
[----:B0-----:R0:W-:Y:S01]  /*2a60*/  STG.E.128 desc[UR36][R2.64], R4 ;  /* 0x0000000402007986 */ /* 0x0011e2000c101d24 */
[----:B------:R-:W-:Y:S05]  /*2a70*/  BRA `(.L_x_694) ;  /* 0x0000000800607947 */ /* 0x000fea0003800000 */
.L_x_702:
[----:B------:R-:W-:-:S09]  /*2a80*/  UISETP.NE.AND UP0, UPT, UR4, 0xf, UPT ;  /* 0x0000000f0400788c */ /* 0x000fd2000bf05270 */
[----:B------:R-:W-:Y:S05]  /*2a90*/  BRA.U !UP0, `(.L_x_704) ;  /* 0x0000000108a07547 */ /* 0x000fea000b800000 */
[----:B------:R-:W-:-:S09]  /*2aa0*/  UISETP.NE.AND UP0, UPT, UR4, 0x17, UPT ;  /* 0x000000170400788c */ /* 0x000fd2000bf05270 */
[----:B------:R-:W-:Y:S05]  /*2ab0*/  BRA.U !UP0, `(.L_x_705) ;  /* 0x00000001084c7547 */ /* 0x000fea000b800000 */
[----:B------:R-:W-:-:S09]  /*2ac0*/  UISETP.NE.AND UP0, UPT, UR4, 0x18, UPT ;  /* 0x000000180400788c */ /* 0x000fd2000bf05270 */
[----:B------:R-:W-:Y:S05]  /*2ad0*/  BRA.U UP0, `(.L_x_693) ;  /* 0x0000000500a87547 */ /* 0x000fea000b800000 */
[----:B------:R-:W-:Y:S01]  /*2ae0*/  HADD2.F32 R7, -RZ, R5.H0_H0 ;  /* 0x20000005ff077230 */ /* 0x000fe20000004100 */
[----:B------:R-:W-:Y:S01]  /*2af0*/  BSSY.RECONVERGENT B0, `(.L_x_706) ;  /* 0x000000c000007945 */ /* 0x000fe20003800200 */
[----:B------:R-:W-:-:S03]  /*2b00*/  HFMA2 R0, -RZ, RZ, 0, 7.569789886474609375e-06 ;  /* 0x0000007fff007431 */ /* 0x000fc600000001ff */
        /* <DEDUP_REMOVED lines=10> */
.L_x_707:
[----:B------:R-:W-:Y:S05]  /*2bb0*/  BSYNC.RECONVERGENT B0 ;  /* 0x0000000000007941 */ /* 0x000fea0003800200 */
.L_x_706:
[----:B------:R-:W-:-:S05]  /*2bc0*/  LOP3.LUT R5, R0, 0x80, R5, 0xf8, !PT ;  /* 0x0000008000057812 */ /* 0x000fca00078ef805 */
[----:B------:R0:W-:Y:S01]  /*2bd0*/  STG.E.U8 desc[UR36][R2.64], R5 ;  /* 0x0000000502007986 */ /* 0x0001e2000c101124 */
[----:B------:R-:W-:Y:S05]  /*2be0*/  BRA `(.L_x_694) ;  /* 0x0000000800047947 */ /* 0x000fea0003800000 */
.L_x_705:
[----:B------:R-:W-:Y:S01]  /*2bf0*/  HADD2.F32 R7, -RZ, R5.H0_H0 ;  /* 0x20000005ff077230 */ /* 0x000fe20000004100 */
        /* <DEDUP_REMOVED lines=14> */
.L_x_709:
[----:B------:R-:W-:Y:S05]  /*2ce0*/  BSYNC.RECONVERGENT B0 ;  /* 0x0000000000007941 */ /* 0x000fea0003800200 */
.L_x_708:
[----:B------:R-:W-:-:S05]  /*2cf0*/  LOP3.LUT R5, R0, 0x80, R5, 0xf8, !PT ;  /* 0x0000008000057812 */ /* 0x000fca00078ef805 */
[----:B------:R0:W-:Y:S01]  /*2d00*/  STG.E.U8 desc[UR36][R2.64], R5 ;  /* 0x0000000502007986 */ /* 0x0001e2000c101124 */
[----:B------:R-:W-:Y:S05]  /*2d10*/  BRA `(.L_x_694) ;  /* 0x0000000400b87947 */ /* 0x000fea0003800000 */
.L_x_704:
[----:B------:R-:W-:-:S05]  /*2d20*/  HADD2.F32 R0, -RZ, R5.H0_H0 ;  /* 0x20000005ff007230 */ /* 0x000fca0000004100 */
[----:B------:R-:W-:-:S05]  /*2d30*/  F2FP.BF16.F32.PACK_AB R0, RZ, R0 ;  /* 0x00000000ff00723e */ /* 0x000fca00000010ff */
[----:B------:R0:W-:Y:S01]  /*2d40*/  STG.E.U16 desc[UR36][R2.64], R0 ;  /* 0x0000000002007986 */ /* 0x0001e2000c101524 */
[----:B------:R-:W-:Y:S05]  /*2d50*/  BRA `(.L_x_694) ;  /* 0x0000000400a87947 */ /* 0x000fea0003800000 */
.L_x_701:
        /* <DEDUP_REMOVED lines=8> */
[----:B------:R-:W-:-:S06]  /*2de0*/  HADD2.F32 R5, -RZ, R5.H0_H0 ;  /* 0x20000005ff057230 */ /* 0x000fcc0000004100 */
[----:B------:R-:W0:Y:S02]  /*2df0*/  F2I.FTZ.U32.TRUNC.NTZ R5, R5 ;  /* 0x0000000500057305 */ /* 0x000e24000021f000 */
[----:B0-----:R0:W-:Y:S01]  /*2e00*/  STG.E.U16 desc[UR36][R2.64], R5 ;  /* 0x0000000502007986 */ /* 0x0011e2000c101524 */
[----:B------:R-:W-:Y:S05]  /*2e10*/  BRA `(.L_x_694) ;  /* 0x0000000400787947 */ /* 0x000fea0003800000 */
.L_x_712:
[----:B------:R-:W-:Y:S01]  /*2e20*/  HADD2.F32 R5, -RZ, R5.H0_H0 ;  /* 0x20000005ff057230 */ /* 0x000fe20000004100 */
        /* <DEDUP_REMOVED lines=12> */
.L_x_715:
[----:B------:R-:W-:-:S04]  /*2ef0*/  SHF.R.U32.HI R0, RZ, 0x14, R5 ;  /* 0x00000014ff007819 */ /* 0x000fc80000011605 */
[----:B------:R-:W-:-:S04]  /*2f00*/  LOP3.LUT R0, R0, 0x1, RZ, 0xc0, !PT ;  /* 0x0000000100007812 */ /* 0x000fc800078ec0ff */
[----:B------:R-:W-:-:S04]  /*2f10*/  IADD3 R0, PT, PT, R5, 0x487ffff, R0 ;  /* 0x0487ffff05007810 */ /* 0x000fc80007ffe000 */
[----:B------:R-:W-:-:S04]  /*2f20*/  SHF.R.U32.HI R0, RZ, 0x14, R0 ;  /* 0x00000014ff007819 */ /* 0x000fc80000011600 */
[----:B------:R-:W-:-:S07]  /*2f30*/  LOP3.LUT R4, R0, 0xff, RZ, 0xc0, !PT ;  /* 0x000000ff00047812 */ /* 0x000fce00078ec0ff */
.L_x_716:
[----:B------:R-:W-:-:S04]  /*2f40*/  SHF.R.U32.HI R5, RZ, 0x18, R5 ;  /* 0x00000018ff057819 */ /* 0x000fc80000011605 */
[----:B------:R-:W-:-:S04]  /*2f50*/  LOP3.LUT R4, R4, 0x80, R5, 0xf8, !PT ;  /* 0x0000008004047812 */ /* 0x000fc800078ef805 */
[----:B------:R-:W-:-:S07]  /*2f60*/  PRMT R0, R4, 0x7610, R0 ;  /* 0x0000761004007816 */ /* 0x000fce0000000000 */
.L_x_714:
[----:B------:R-:W-:Y:S05]  /*2f70*/  BSYNC.RECONVERGENT B0 ;  /* 0x0000000000007941 */ /* 0x000fea0003800200 */
.L_x_713:
[----:B------:R0:W-:Y:S01]  /*2f80*/  STG.E.U8 desc[UR36][R2.64], R0 ;  /* 0x0000000002007986 */ /* 0x0001e2000c101124 */
[----:B------:R-:W-:Y:S05]  /*2f90*/  BRA `(.L_x_694) ;  /* 0x0000000400187947 */ /* 0x000fea0003800000 */
.L_x_711:
[----:B------:R-:W-:Y:S01]  /*2fa0*/  HADD2.F32 R5, -RZ, R5.H0_H0 ;  /* 0x20000005ff057230 */ /* 0x000fe20000004100 */
[----:B------:R-:W-:Y:S01]  /*2fb0*/  BSSY.RECONVERGENT B0, `(.L_x_717) ;  /* 0x0000014000007945 */ /* 0x000fe20003800200 */
[----:B------:R-:W-:-:S03]  /*2fc0*/  MOV R0, 0x80 ;  /* 0x0000008000007802 */ /* 0x000fc60000000f00 */
        /* <DEDUP_REMOVED lines=10> */
.L_x_719:
[----:B------:R-:W-:-:S04]  /*3070*/  SHF.R.U32.HI R0, RZ, 0x15, R5 ;  /* 0x00000015ff007819 */ /* 0x000fc80000011605 */
[----:B------:R-:W-:-:S04]  /*3080*/  LOP3.LUT R0, R0, 0x1, RZ, 0xc0, !PT ;  /* 0x0000000100007812 */ /* 0x000fc800078ec0ff */
[----:B------:R-:W-:-:S04]  /*3090*/  IADD3 R0, PT, PT, R5, 0x88fffff, R0 ;  /* 0x088fffff05007810 */ /* 0x000fc80007ffe000 */
[----:B------:R-:W-:-:S04]  /*30a0*/  SHF.R.U32.HI R0, RZ, 0x15, R0 ;  /* 0x00000015ff007819 */ /* 0x000fc80000011600 */
[----:B------:R-:W-:-:S07]  /*30b0*/  LOP3.LUT R4, R0, 0xff, RZ, 0xc0, !PT ;  /* 0x000000ff00047812 */ /* 0x000fce00078ec0ff */
.L_x_720:
[----:B------:R-:W-:-:S04]  /*30c0*/  SHF.R.U32.HI R5, RZ, 0x18, R5 ;  /* 0x00000018ff057819 */ /* 0x000fc80000011605 */
[----:B------:R-:W-:-:S04]  /*30d0*/  LOP3.LUT R4, R4, 0x80, R5, 0xf8, !PT ;  /* 0x0000008004047812 */ /* 0x000fc800078ef805 */
[----:B------:R-:W-:-:S07]  /*30e0*/  PRMT R0, R4, 0x7610, R0 ;  /* 0x0000761004007816 */ /* 0x000fce0000000000 */
.L_x_718:
[----:B------:R-:W-:Y:S05]  /*30f0*/  BSYNC.RECONVERGENT B0 ;  /* 0x0000000000007941 */ /* 0x000fea0003800200 */
.L_x_717:
[----:B------:R0:W-:Y:S01]  /*3100*/  STG.E.U8 desc[UR36][R2.64], R0 ;  /* 0x0000000002007986 */ /* 0x0001e2000c101124 */
[----:B------:R-:W-:Y:S05]  /*3110*/  BRA `(.L_x_694) ;  /* 0x0000000000b87947 */ /* 0x000fea0003800000 */
.L_x_710:
[----:B------:R-:W-:-:S09]  /*3120*/  UISETP.NE.AND UP0, UPT, UR4, 0x1c, UPT ;  /* 0x0000001c0400788c */ /* 0x000fd2000bf05270 */
[----:B------:R-:W-:Y:S05]  /*3130*/  BRA.U !UP0, `(.L_x_721) ;  /* 0x0000000108a47547 */ /* 0x000fea000b800000 */
[----:B------:R-:W-:-:S09]  /*3140*/  UISETP.NE.AND UP0, UPT, UR4, 0x1d, UPT ;  /* 0x0000001d0400788c */ /* 0x000fd2000bf05270 */
[----:B------:R-:W-:Y:S05]  /*3150*/  BRA.U !UP0, `(.L_x_722) ;  /* 0x00000001088c7547 */ /* 0x000fea000b800000 */
[----:B------:R-:W-:-:S09]  /*3160*/  UISETP.NE.AND UP0, UPT, UR4, 0x2c, UPT ;  /* 0x0000002c0400788c */ /* 0x000fd2000bf05270 */
[----:B------:R-:W-:Y:S05]  /*3170*/  BRA.U !UP0, `(.L_x_723) ;  /* 0x0000000108447547 */ /* 0x000fea000b800000 */
.L_x_693:
[----:B------:R-:W-:Y:S01]  /*3180*/  MOV R0, 0x0 ;  /* 0x0000000000007802 */ /* 0x000fe20000000f00 */
[----:B------:R-:W0:Y:S01]  /*3190*/  LDCU.64 UR6, c[0x4][0x128] ;  /* 0x01002500ff0677ac */ /* 0x000e220008000a00 */
[----:B------:R-:W-:Y:S02]  /*31a0*/  HFMA2 R13, -RZ, RZ, 0, 0 ;  /* 0x00000000ff0d7431 */ /* 0x000fe400000001ff */
[----:B------:R-:W-:Y:S01]  /*31b0*/  IMAD.MOV.U32 R8, RZ, RZ, 0x65 ;  /* 0x00000065ff087424 */ /* 0x000fe200078e00ff */
[----:B------:R1:W2:Y:S01]  /*31c0*/  LDC.64 R2, c[0x4][R0] ;  /* 0x0100000000027b82 */ /* 0x0002a20000000a00 */
[----:B------:R-:W3:Y:S01]  /*31d0*/  LDCU.64 UR8, c[0x4][0x130] ;  /* 0x01002600ff0877ac */ /* 0x000ee20008000a00 */
[----:B------:R-:W-:Y:S01]  /*31e0*/  IMAD.MOV.U32 R12, RZ, RZ, 0x1 ;  /* 0x00000001ff0c7424 */ /* 0x000fe200078e00ff */
[----:B------:R-:W4:Y:S01]  /*31f0*/  LDCU.64 UR4, c[0x4][0x30] ;  /* 0x01000600ff0477ac */ /* 0x000f220008000a00 */
[----:B0-----:R-:W-:Y:S02]  /*3200*/  IMAD.U32 R4, RZ, RZ, UR6 ;  /* 0x00000006ff047e24 */ /* 0x001fe4000f8e00ff */
[----:B------:R-:W-:Y:S01]  /*3210*/  IMAD.U32 R5, RZ, RZ, UR7 ;  /* 0x00000007ff057e24 */ /* 0x000fe2000f8e00ff */
[----:B---3--:R-:W-:Y:S01]  /*3220*/  MOV R6, UR8 ;  /* 0x0000000800067c02 */ /* 0x008fe20008000f00 */
[----:B------:R-:W-:-:S02]  /*3230*/  IMAD.U32 R7, RZ, RZ, UR9 ;  /* 0x00000009ff077e24 */ /* 0x000fc4000f8e00ff */
[----:B----4-:R-:W-:Y:S01]  /*3240*/  IMAD.U32 R10, RZ, RZ, UR4 ;  /* 0x00000004ff0a7e24 */ /* 0x010fe2000f8e00ff */
[----:B-1----:R-:W-:-:S07]  /*3250*/  MOV R11, UR5 ;  /* 0x00000005000b7c02 */ /* 0x002fce0008000f00 */
[----:B------:R-:W-:-:S07]  /*3260*/  LEPC R20, `(.L_x_724) ;  /* 0x000000001014794e */ /* 0x000fce0000000000 */
[----:B--2---:R-:W-:Y:S05]  /*3270*/  CALL.ABS.NOINC R2 ;  /* 0x0000000002007343 */ /* 0x004fea0003c00000 */
.L_x_724:
[----:B------:R-:W-:Y:S05]  /*3280*/  BRA `(.L_x_694) ;  /* 0x00000000005c7947 */ /* 0x000fea0003800000 */
.L_x_723:
[----:B------:R-:W-:-:S05]  /*3290*/  HADD2.F32 R5, -RZ, R5.H0_H0 ;  /* 0x20000005ff057230 */ /* 0x000fca0000004100 */
        /* <DEDUP_REMOVED lines=15> */
.L_x_722:
[----:B------:R-:W-:-:S06]  /*3390*/  HADD2.F32 R5, -RZ, R5.H0_H0 ;  /* 0x20000005ff057230 */ /* 0x000fcc0000004100 */
[----:B------:R-:W0:Y:S02]  /*33a0*/  F2I.U64.TRUNC R4, R5 ;  /* 0x0000000500047311 */ /* 0x000e24000020d800 */
[----:B0-----:R0:W-:Y:S01]  /*33b0*/  STG.E.64 desc[UR36][R2.64], R4 ;  /* 0x0000000402007986 */ /* 0x0011e2000c101b24 */
[----:B------:R-:W-:Y:S05]  /*33c0*/  BRA `(.L_x_694) ;  /* 0x00000000000c7947 */ /* 0x000fea0003800000 */
.L_x_721:
[----:B------:R-:W-:-:S06]  /*33d0*/  HADD2.F32 R5, -RZ, R5.H0_H0 ;  /* 0x20000005ff057230 */ /* 0x000fcc0000004100 */
[----:B------:R-:W0:Y:S02]  /*33e0*/  F2I.FTZ.U32.TRUNC.NTZ R5, R5 ;  /* 0x0000000500057305 */ /* 0x000e24000021f000 */
[----:B0-----:R0:W-:Y:S02]  /*33f0*/  STG.E desc[UR36][R2.64], R5 ;  /* 0x0000000502007986 */ /* 0x0011e4000c101924 */
.L_x_694:
[----:B------:R-:W-:-:S07]  /*3400*/  VIADD R17, R17, 0x80 ;  /* 0x0000008011117836 */ /* 0x000fce0000000000 */
.L_x_653:
[----:B------:R-:W-:Y:S05]  /*3410*/  BSYNC.RECONVERGENT B6 ;  /* 0x0000000000067941 */ /* 0x000fea0003800200 */
.L_x_652:
[----:B------:R-:W5:Y:S01]  /*3420*/  LDCU UR4, c[0x0][0x380] ;  /* 0x00007000ff0477ac */ /* 0x000f620008000800 */
[----:B------:R-:W-:Y:S01]  /*3430*/  BSSY.RECONVERGENT B6, `(.L_x_725) ;  /* 0x0000333000067945 */ /* 0x000fe20003800200 */
[----:B-----5:R-:W-:-:S13]  /*3440*/  ISETP.GE.AND P0, PT, R17, UR4, PT ;  /* 0x0000000411007c0c */ /* 0x020fda000bf06270 */
[----:B------:R-:W-:Y:S05]  /*3450*/  @P0 BRA `(.L_x_726) ;  /* 0x0000003000c00947 */ /* 0x000fea0003800000 */
[----:B------:R-:W5:Y:S01]  /*3460*/  LDCU UR4, c[0x0][0x388] ;  /* 0x00007100ff0477ac */ /* 0x000f620008000800 */
[----:B0-----:R-:W-:Y:S02]  /*3470*/  HFMA2 R0, -RZ, RZ, 0, 0 ;  /* 0x00000000ff007431 */ /* 0x001fe400000001ff */
[----:B------:R-:W-:Y:S01]  /*3480*/  IMAD.MOV.U32 R16, RZ, RZ, RZ ;  /* 0x000000ffff107224 */ /* 0x000fe200078e00ff */
        /* <DEDUP_REMOVED lines=8> */
[----:B------:R-:W-:-:S04]  /*3510*/  SHF.R.U32.HI R3, RZ, UR5, R2 ;  /* 0x00000005ff037c19 */ /* 0x000fc80008011602 */
[----:B------:R-:W-:-:S05]  /*3520*/  IADD3 R0, PT, PT, -R3, RZ, RZ ;  /* 0x000000ff03007210 */ /* 0x000fca0007ffe1ff */
[----:B0-----:R-:W-:-:S04]  /*3530*/  IMAD R0, R0, UR6, R17 ;  /* 0x0000000600007c24 */ /* 0x001fc8000f8e0211 */
[C---:B-----5:R-:W-:Y:S02]  /*3540*/  IMAD R16, R0.reuse, UR8, RZ ;  /* 0x0000000800107c24 */ /* 0x060fe4000f8e02ff */
        /* <DEDUP_REMOVED lines=283> */
[----:B------:R-:W-:-:S04]  /*4700*/  SHF.R.U32.HI R2, RZ, UR5, R2 ;  /* 0x00000005ff027c19 */ /* 0x000fc80008011602 */
[----:B------:R-:W-:-:S05]  /*4710*/  IADD3 R3, PT, PT, -R2, RZ, RZ ;  /* 0x000000ff02037210 */ /* 0x000fca0007ffe1ff */
[----:B-1----:R-:W-:-:S04]  /*4720*/  IMAD R5, R3, UR6, R5 ;  /* 0x0000000603057c24 */ /* 0x002fc8000f8e0205 */
[C---:B--2---:R-:W-:Y:S02]  /*4730*/  IMAD R16, R5.reuse, UR8, R16 ;  /* 0x0000000805107c24 */ /* 0x044fe4000f8e0210 */
[----:B------:R-:W-:-:S07]  /*4740*/  IMAD R0, R5, UR9, R0 ;  /* 0x0000000905007c24 */ /* 0x000fce000f8e0200 */
.L_x_727:
[----:B------:R-:W1:Y:S01]  /*4750*/  LDCU.64 UR6, c[0x0][0x588] ;  /* 0x0000b100ff0677ac */ /* 0x000e620008000a00 */
[----:B------:R-:W-:-:S04]  /*4760*/  UPRMT UR4, UR41, 0x9910, URZ ;  /* 0x0000991029047896 */ /* 0x000fc800080000ff */
[----:B------:R-:W-:Y:S01]  /*4770*/  UISETP.GT.AND UP0, UPT, UR4, 0x9, UPT ;  /* 0x000000090400788c */ /* 0x000fe2000bf04270 */
[----:B-1234-:R-:W-:-:S05]  /*4780*/  IADD3 R2, P0, PT, R0, UR6, RZ ;  /* 0x0000000600027c10 */ /* 0x01efca000ff1e0ff */
        /* <DEDUP_REMOVED lines=14> */
.L_x_731:
[----:B------:R-:W2:Y:S02]  /*4870*/  LDG.E.U8 R2, desc[UR36][R2.64] ;  /* 0x0000002402027981 */ /* 0x000ea4000c1e1100 */
[----:B--2---:R-:W-:-:S04]  /*4880*/  I2FP.F32.U32 R0, R2 ;  /* 0x0000000200007245 */ /* 0x004fc80000201000 */
[----:B------:R-:W-:Y:S01]  /*4890*/  F2FP.F16.F32.PACK_AB R0, RZ, R0 ;  /* 0x00000000ff00723e */ /* 0x000fe200000000ff */
[----:B------:R-:W-:Y:S06]  /*48a0*/  BRA `(.L_x_733) ;  /* 0x0000000c009c7947 */ /* 0x000fec0003800000 */
.L_x_730:
        /* <DEDUP_REMOVED lines=10> */
.L_x_735:
[----:B------:R-:W2:Y:S02]  /*4950*/  LDG.E R2, desc[UR36][R2.64] ;  /* 0x0000002402027981 */ /* 0x000ea4000c1e1900 */
[----:B--2---:R-:W-:-:S04]  /*4960*/  I2FP.F32.S32 R0, R2 ;  /* 0x0000000200007245 */ /* 0x004fc80000201400 */
[----:B------:R-:W-:Y:S01]  /*4970*/  F2FP.F16.F32.PACK_AB R0, RZ, R0 ;  /* 0x00000000ff00723e */ /* 0x000fe200000000ff */
[----:B------:R-:W-:Y:S06]  /*4980*/  BRA `(.L_x_733) ;  /* 0x0000000c00647947 */ /* 0x000fec0003800000 */
.L_x_734:
[----:B------:R-:W2:Y:S02]  /*4990*/  LDG.E.U16 R2, desc[UR36][R2.64] ;  /* 0x0000002402027981 */ /* 0x000ea4000c1e1500 */
[----:B--2---:R-:W0:Y:S02]  /*49a0*/  I2F.S16 R0, R2 ;  /* 0x0000000200007306 */ /* 0x004e240000101400 */
[----:B0-----:R-:W-:Y:S01]  /*49b0*/  F2FP.F16.F32.PACK_AB R0, RZ, R0 ;  /* 0x00000000ff00723e */ /* 0x001fe200000000ff */
[----:B------:R-:W-:Y:S06]  /*49c0*/  BRA `(.L_x_733) ;  /* 0x0000000c00547947 */ /* 0x000fec0003800000 */
.L_x_729:
        /* <DEDUP_REMOVED lines=9> */
.L_x_737:
[----:B------:R1:W5:Y:S01]  /*4a60*/  LDG.E.U16 R0, desc[UR36][R2.64] ;  /* 0x0000002402007981 */ /* 0x000362000c1e1500 */
[----:B------:R-:W-:Y:S05]  /*4a70*/  BRA `(.L_x_733) ;  /* 0x0000000c00287947 */ /* 0x000fea0003800000 */
.L_x_736:
        /* <DEDUP_REMOVED lines=9> */
.L_x_739:
[----:B------:R0:W5:Y:S01]  /*4b10*/  LDG.E.U16 R0, desc[UR36][R2.64] ;  /* 0x0000002402007981 */ /* 0x000162000c1e1500 */
[----:B------:R-:W-:Y:S05]  /*4b20*/  BRA `(.L_x_733) ;  /* 0x0000000800fc7947 */ /* 0x000fea0003800000 */
.L_x_738:
        /* <DEDUP_REMOVED lines=12> */
.L_x_728:
        /* <DEDUP_REMOVED lines=13> */
.L_x_742:
        /* <DEDUP_REMOVED lines=12> */
.L_x_741:
        /* <DEDUP_REMOVED lines=24> */
[----:B------:R-:W-:-:S04]  /*4f00*/  F2FP.F16.F32.PACK_AB R5, RZ, R5 ;  /* 0x00000005ff05723e */ /* 0x000fc800000000ff */
[----:B------:R-:W-:Y:S01]  /*4f10*/  PRMT R0, R5, 0x7610, R0 ;  /* 0x0000761005007816 */ /* 0x000fe20000000000 */
[----:B------:R-:W-:Y:S06]  /*4f20*/  BRA `(.L_x_733) ;  /* 0x0000000400fc7947 */ /* 0x000fec0003800000 */
.L_x_744:
        /* <DEDUP_REMOVED lines=11> */
[----:B------:R-:W-:Y:S01]  /*4fe0*/  F2FP.F16.F32.PACK_AB R0, RZ, R0 ;  /* 0x00000000ff00723e */ /* 0x000fe200000000ff */
[----:B------:R-:W-:Y:S06]  /*4ff0*/  BRA `(.L_x_733) ;  /* 0x0000000400c87947 */ /* 0x000fec0003800000 */
.L_x_743:
[----:B------:R-:W2:Y:S02]  /*5000*/  LDG.E.U16 R0, desc[UR36][R2.64] ;  /* 0x0000002402007981 */ /* 0x000ea4000c1e1500 */
[----:B--2---:R-:W-:-:S05]  /*5010*/  IMAD.U32 R0, R0, 0x10000, RZ ;  /* 0x0001000000007824 */ /* 0x004fca00078e00ff */
[----:B------:R-:W-:Y:S01]  /*5020*/  F2FP.F16.F32.PACK_AB R0, RZ, R0 ;  /* 0x00000000ff00723e */ /* 0x000fe200000000ff */
[----:B------:R-:W-:Y:S06]  /*5030*/  BRA `(.L_x_733) ;  /* 0x0000000400b87947 */ /* 0x000fec0003800000 */
.L_x_740:
        /* <DEDUP_REMOVED lines=12> */
.L_x_747:
[----:B------:R-:W2:Y:S01]  /*5100*/  LDG.E.U8 R3, desc[UR36][R2.64] ;  /* 0x0000002402037981 */ /* 0x000ea2000c1e1100 */
[----:B------:R-:W-:Y:S01]  /*5110*/  BSSY.RECONVERGENT B0, `(.L_x_748) ;  /* 0x0000018000007945 */ /* 0x000fe20003800200 */
[----:B------:R-:W-:Y:S01]  /*5120*/  HFMA2 R0, -RZ, RZ, 0, 0 ;  /* 0x00000000ff007431 */ /* 0x000fe200000001ff */
        /* <DEDUP_REMOVED lines=18> */
.L_x_751:
[----:B------:R-:W-:Y:S05]  /*5250*/  BSYNC.RECONVERGENT B1 ;  /* 0x0000000000017941 */ /* 0x000fea0003800200 */
.L_x_750:
[----:B------:R-:W-:Y:S01]  /*5260*/  IMAD.SHL.U32 R0, R0, 0x100000, RZ ;  /* 0x0010000000007824 */ /* 0x000fe200078e00ff */
[----:B------:R-:W-:-:S04]  /*5270*/  LEA R2, R2, 0x3b800000, 0x17 ;  /* 0x3b80000002027811 */ /* 0x000fc800078eb8ff */
[----:B------:R-:W-:-:S07]  /*5280*/  LOP3.LUT R0, R2, R0, R7, 0xfe, !PT ;  /* 0x0000000002007212 */ /* 0x000fce00078efe07 */
.L_x_749:
[----:B------:R-:W-:Y:S05]  /*5290*/  BSYNC.RECONVERGENT B0 ;  /* 0x0000000000007941 */ /* 0x000fea0003800200 */
.L_x_748:
[----:B------:R-:W-:Y:S01]  /*52a0*/  F2FP.F16.F32.PACK_AB R0, RZ, R0 ;  /* 0x00000000ff00723e */ /* 0x000fe200000000ff */
[----:B------:R-:W-:Y:S06]  /*52b0*/  BRA `(.L_x_733) ;  /* 0x0000000400187947 */ /* 0x000fec0003800000 */
.L_x_746:
        /* <DEDUP_REMOVED lines=21> */
.L_x_755:
[----:B------:R-:W-:Y:S05]  /*5410*/  BSYNC.RECONVERGENT B1 ;  /* 0x0000000000017941 */ /* 0x000fea0003800200 */
.L_x_754:
[----:B------:R-:W-:Y:S02]  /*5420*/  SHF.L.U32 R0, R0, 0x15, RZ ;  /* 0x0000001500007819 */ /* 0x000fe400000006ff */
[----:B------:R-:W-:-:S04]  /*5430*/  LEA R2, R2, 0x37800000, 0x17 ;  /* 0x3780000002027811 */ /* 0x000fc800078eb8ff */
[----:B------:R-:W-:-:S07]  /*5440*/  LOP3.LUT R0, R2, R0, R7, 0xfe, !PT ;  /* 0x0000000002007212 */ /* 0x000fce00078efe07 */
.L_x_753:
[----:B------:R-:W-:Y:S05]  /*5450*/  BSYNC.RECONVERGENT B0 ;  /* 0x0000000000007941 */ /* 0x000fea0003800200 */
.L_x_752:
[----:B------:R-:W-:Y:S01]  /*5460*/  F2FP.F16.F32.PACK_AB R0, RZ, R0 ;  /* 0x00000000ff00723e */ /* 0x000fe200000000ff */
[----:B------:R-:W-:Y:S06]  /*5470*/  BRA `(.L_x_733) ;  /* 0x0000000000a87947 */ /* 0x000fec0003800000 */
.L_x_745:
        /* <DEDUP_REMOVED lines=14> */
.L_x_759:
[----:B------:R-:W-:Y:S05]  /*5560*/  BSYNC.RECONVERGENT B0 ;  /* 0x0000000000007941 */ /* 0x000fea0003800200 */
.L_x_758:
[----:B------:R-:W-:Y:S01]  /*5570*/  F2FP.F16.F32.PACK_AB R0, RZ, R0 ;  /* 0x00000000ff00723e */ /* 0x000fe200000000ff */
[----:B------:R-:W-:Y:S06]  /*5580*/  BRA `(.L_x_733) ;  /* 0x0000000000647947 */ /* 0x000fec0003800000 */
.L_x_732:
        /* <DEDUP_REMOVED lines=16> */
.L_x_760:
[----:B------:R-:W-:Y:S01]  /*5690*/  PRMT R0, RZ, 0x7610, R0 ;  /* 0x00007610ff007816 */ /* 0x000fe20000000000 */
[----:B------:R-:W-:Y:S06]  /*56a0*/  BRA `(.L_x_733) ;  /* 0x00000000001c7947 */ /* 0x000fec0003800000 */
.L_x_757:
[----:B------:R-:W2:Y:S02]  /*56b0*/  LDG.E.64 R2, desc[UR36][R2.64] ;  /* 0x0000002402027981 */ /* 0x000ea4000c1e1b00 */
[----:B--2---:R-:W0:Y:S02]  /*56c0*/  I2F.U64 R0, R2 ;  /* 0x0000000200007312 */ /* 0x004e240000301000 */
[----:B0-----:R-:W-:Y:S01]  /*56d0*/  F2FP.F16.F32.PACK_AB R0, RZ, R0 ;  /* 0x00000000ff00723e */ /* 0x001fe200000000ff */
[----:B------:R-:W-:Y:S06]  /*56e0*/  BRA `(.L_x_733) ;  /* 0x00000000000c7947 */ /* 0x000fec0003800000 */
.L_x_756:
[----:B------:R-:W2:Y:S02]  /*56f0*/  LDG.E R2, desc[UR36][R2.64] ;  /* 0x0000002402027981 */ /* 0x000ea4000c1e1900 */
[----:B--2---:R-:W-:-:S04]  /*5700*/  I2FP.F32.U32 R0, R2 ;  /* 0x0000000200007245 */ /* 0x004fc80000201000 */
[----:B------:R-:W-:-:S07]  /*5710*/  F2FP.F16.F32.PACK_AB R0, RZ, R0 ;  /* 0x00000000ff00723e */ /* 0x000fce00000000ff */
.L_x_733:
        /* <DEDUP_REMOVED lines=21> */
[----:B------:R-:W-:-:S04]  /*5870*/  IADD3.X R3, PT, PT, RZ, UR7, RZ, P0, !PT ;  /* 0x00000007ff037c10 */ /* 0x000fc800087fe4ff */
        /* <DEDUP_REMOVED lines=14> */
.L_x_764:
[----:B------:R-:W-:-:S06]  /*5960*/  HADD2.F32 R5, -RZ, R5.H0_H0 ;  /* 0x20000005ff057230 */ /* 0x000fcc0000004100 */
[----:B------:R-:W0:Y:S02]  /*5970*/  F2I.S64.TRUNC R4, R5 ;  /* 0x0000000500047311 */ /* 0x000e24000020d900 */
[----:B0-----:R0:W-:Y:S01]  /*5980*/  STG.E.U8 desc[UR36][R2.64], R4 ;  /* 0x0000000402007986 */ /* 0x0011e2000c101124 */
[----:B------:R-:W-:Y:S05]  /*5990*/  BRA `(.L_x_766) ;  /* 0x0000000c006c7947 */ /* 0x000fea0003800000 */
.L_x_763:
        /* <DEDUP_REMOVED lines=10> */
.L_x_768:
[----:B------:R-:W-:-:S06]  /*5a40*/  HADD2.F32 R5, -RZ, R5.H0_H0 ;  /* 0x20000005ff057230 */ /* 0x000fcc0000004100 */
[----:B------:R-:W0:Y:S02]  /*5a50*/  F2I.FTZ.TRUNC.NTZ R5, R5 ;  /* 0x0000000500057305 */ /* 0x000e24000021f100 */
[----:B0-----:R0:W-:Y:S01]  /*5a60*/  STG.E desc[UR36][R2.64], R5 ;  /* 0x0000000502007986 */ /* 0x0011e2000c101924 */
[----:B------:R-:W-:Y:S05]  /*5a70*/  BRA `(.L_x_766) ;  /* 0x0000000c00347947 */ /* 0x000fea0003800000 */
.L_x_767:
[----:B------:R-:W-:-:S06]  /*5a80*/  HADD2.F32 R5, -RZ, R5.H0_H0 ;  /* 0x20000005ff057230 */ /* 0x000fcc0000004100 */
[----:B------:R-:W0:Y:S02]  /*5a90*/  F2I.FTZ.TRUNC.NTZ R5, R5 ;  /* 0x0000000500057305 */ /* 0x000e24000021f100 */
[----:B0-----:R0:W-:Y:S01]  /*5aa0*/  STG.E.U16 desc[UR36][R2.64], R5 ;  /* 0x0000000502007986 */ /* 0x0011e2000c101524 */
[----:B------:R-:W-:Y:S05]  /*5ab0*/  BRA `(.L_x_766) ;  /* 0x0000000c00247947 */ /* 0x000fea0003800000 */
.L_x_762:
        /* <DEDUP_REMOVED lines=9> */
.L_x_770:
[----:B------:R0:W-:Y:S01]  /*5b50*/  STG.E.U16 desc[UR36][R2.64], R5 ;  /* 0x0000000502007986 */ /* 0x0001e2000c101524 */
[----:B------:R-:W-:Y:S05]  /*5b60*/  BRA `(.L_x_766) ;  /* 0x0000000800f87947 */ /* 0x000fea0003800000 */
.L_x_769:
        /* <DEDUP_REMOVED lines=10> */
.L_x_772:
[----:B------:R-:W-:-:S05]  /*5c10*/  HADD2.F32 R0, -RZ, R5.H0_H0 ;  /* 0x20000005ff007230 */ /* 0x000fca0000004100 */
[----:B------:R-:W-:-:S04]  /*5c20*/  F2FP.F16.F32.PACK_AB R0, RZ, R0 ;  /* 0x00000000ff00723e */ /* 0x000fc800000000ff */
[----:B------:R-:W-:-:S05]  /*5c30*/  PRMT R0, R0, 0x5410, RZ ;  /* 0x0000541000007816 */ /* 0x000fca00000000ff */
[----:B------:R0:W-:Y:S01]  /*5c40*/  STG.E desc[UR36][R2.64], R0 ;  /* 0x0000000002007986 */ /* 0x0001e2000c101924 */
[----:B------:R-:W-:Y:S05]  /*5c50*/  BRA `(.L_x_766) ;  /* 0x0000000800bc7947 */ /* 0x000fea0003800000 */
.L_x_771:
[----:B------:R-:W-:-:S05]  /*5c60*/  HADD2.F32 R4, -RZ, R5.H0_H0 ;  /* 0x20000005ff047230 */ /* 0x000fca0000004100 */
[----:B------:R-:W-:-:S06]  /*5c70*/  FMUL.FTZ R4, R4, 1 ;  /* 0x3f80000004047820 */ /* 0x000fcc0000410000 */
[----:B------:R-:W0:Y:S02]  /*5c80*/  F2F.F64.F32 R4, R4 ;  /* 0x0000000400047310 */ /* 0x000e240000201800 */
[----:B0-----:R0:W-:Y:S01]  /*5c90*/  STG.E.64 desc[UR36][R2.64], R4 ;  /* 0x0000000402007986 */ /* 0x0011e2000c101b24 */
[----:B------:R-:W-:Y:S05]  /*5ca0*/  BRA `(.L_x_766) ;  /* 0x0000000800a87947 */ /* 0x000fea0003800000 */
.L_x_761:
        /* <DEDUP_REMOVED lines=14> */
.L_x_776:
[----:B------:R-:W-:Y:S01]  /*5d90*/  HADD2.F32 R5, -RZ, R5.H0_H0 ;  /* 0x20000005ff057230 */ /* 0x000fe20000004100 */
        /* <DEDUP_REMOVED lines=16> */
[----:B------:R-:W-:-:S07]  /*5ea0*/  MOV R0, R4 ;  /* 0x0000000400007202 */ /* 0x000fce0000000f00 */
.L_x_779:
[----:B------:R-:W-:-:S04]  /*5eb0*/  SHF.R.U32.HI R5, RZ, 0x18, R5 ;  /* 0x00000018ff057819 */ /* 0x000fc80000011605 */
[----:B------:R-:W-:-:S07]  /*5ec0*/  LOP3.LUT R0, R0, 0x80, R5, 0xf8, !PT ;  /* 0x0000008000007812 */ /* 0x000fce00078ef805 */
.L_x_778:
[----:B------:R-:W-:Y:S05]  /*5ed0*/  BSYNC.RECONVERGENT B0 ;  /* 0x0000000000007941 */ /* 0x000fea0003800200 */
.L_x_777:
[----:B------:R0:W-:Y:S01]  /*5ee0*/  STG.E.U8 desc[UR36][R2.64], R0 ;  /* 0x0000000002007986 */ /* 0x0001e2000c101124 */
[----:B------:R-:W-:Y:S05]  /*5ef0*/  BRA `(.L_x_766) ;  /* 0x0000000800147947 */ /* 0x000fea0003800000 */
.L_x_775:
        /* <DEDUP_REMOVED lines=18> */
.L_x_782:
[----:B------:R-:W-:-:S04]  /*6020*/  SHF.R.U32.HI R5, RZ, 0x18, R5 ;  /* 0x00000018ff057819 */ /* 0x000fc80000011605 */
[----:B------:R-:W-:-:S07]  /*6030*/  LOP3.LUT R0, R0, 0x80, R5, 0xf8, !PT ;  /* 0x0000008000007812 */ /* 0x000fce00078ef805 */
.L_x_781:
[----:B------:R-:W-:Y:S05]  /*6040*/  BSYNC.RECONVERGENT B0 ;  /* 0x0000000000007941 */ /* 0x000fea0003800200 */
.L_x_780:
[----:B------:R0:W-:Y:S01]  /*6050*/  STG.E.U8 desc[UR36][R2.64], R0 ;  /* 0x0000000002007986 */ /* 0x0001e2000c101124 */
[----:B------:R-:W-:Y:S05]  /*6060*/  BRA `(.L_x_766) ;  /* 0x0000000400b87947 */ /* 0x000fea0003800000 */
.L_x_774:
[----:B------:R-:W-:-:S09]  /*6070*/  UISETP.NE.AND UP0, UPT, UR4, 0x1c, UPT ;  /* 0x0000001c0400788c */ /* 0x000fd2000bf05270 */
[----:B------:R-:W-:Y:S05]  /*6080*/  BRA.U !UP0, `(.L_x_783) ;  /* 0x0000000108607547 */ /* 0x000fea000b800000 */
[----:B------:R-:W-:-:S09]  /*6090*/  UISETP.NE.AND UP0, UPT, UR4, 0x1d, UPT ;  /* 0x0000001d0400788c */ /* 0x000fd2000bf05270 */
[----:B------:R-:W-:Y:S05]  /*60a0*/  BRA.U !UP0, `(.L_x_784) ;  /* 0x0000000108487547 */ /* 0x000fea000b800000 */
[----:B------:R-:W-:-:S09]  /*60b0*/  UISETP.NE.AND UP0, UPT, UR4, 0x2c, UPT ;  /* 0x0000002c0400788c */ /* 0x000fd2000bf05270 */
[----:B------:R-:W-:Y:S05]  /*60c0*/  BRA.U UP0, `(.L_x_765) ;  /* 0x0000000100bc7547 */ /* 0x000fea000b800000 */
[----:B------:R-:W-:-:S05]  /*60d0*/  HADD2.F32 R5, -RZ, R5.H0_H0 ;  /* 0x20000005ff057230 */ /* 0x000fca0000004100 */
[----:B------:R-:W-:-:S04]  /*60e0*/  SHF.R.U32.HI R6, RZ, 0x17, R5 ;  /* 0x00000017ff067819 */ /* 0x000fc80000011605 */
[----:B------:R-:W-:-:S04]  /*60f0*/  LOP3.LUT R4, R6, 0xff, RZ, 0xc0, !PT ;  /* 0x000000ff06047812 */ /* 0x000fc800078ec0ff */
[----:B------:R-:W-:-:S13]  /*6100*/  ISETP.NE.AND P1, PT, R4, 0xff, PT ;  /* 0x000000ff0400780c */ /* 0x000fda0003f25270 */
[--C-:B------:R-:W-:Y:S02]  /*6110*/  @P1 SHF.R.U32.HI R0, RZ, 0x16, R5.reuse ;  /* 0x00000016ff001819 */ /* 0x100fe40000011605 */
[----:B------:R-:W-:Y:S01]  /*6120*/  @P1 LOP3.LUT P0, RZ, R4, 0x3fffff, R5, 0xf8, !PT ;  /* 0x003fffff04ff1812 */ /* 0x000fe2000780f805 */
[----:B------:R-:W-:Y:S01]  /*6130*/  HFMA2 R5, -RZ, RZ, 0, 1.5199184417724609375e-05 ;  /* 0x000000ffff057431 */ /* 0x000fe200000001ff */
[----:B------:R-:W-:-:S04]  /*6140*/  @P1 LOP3.LUT R0, R0, 0x1, RZ, 0xc0, !PT ;  /* 0x0000000100001812 */ /* 0x000fc800078ec0ff */
[----:B------:R-:W-:Y:S01]  /*6150*/  @P1 ISETP.EQ.U32.AND P2, PT, R0, 0x1, P0 ;  /* 0x000000010000180c */ /* 0x000fe20000742070 */
[----:B------:R-:W-:Y:S01]  /*6160*/  @P1 VIADD R0, R6, 0x1 ;  /* 0x0000000106001836 */ /* 0x000fe20000000000 */
[----:B------:R-:W-:Y:S02]  /*6170*/  PLOP3.LUT P0, PT, PT, PT, PT, 0x80, 0x8 ;  /* 0x000000000008781c */ /* 0x000fe40003f0f070 */
[----:B------:R-:W-:-:S13]  /*6180*/  @P1 PLOP3.LUT P0, PT, P2, PT, PT, 0x80, 0x8 ;  /* 0x000000000008181c */ /* 0x000fda000170f070 */
[----:B------:R-:W-:-:S05]  /*6190*/  @!P0 IMAD.MOV R0, RZ, RZ, R6 ;  /* 0x000000ffff008224 */ /* 0x000fca00078e0206 */
[----:B------:R-:W-:-:S05]  /*61a0*/  @P1 MOV R5, R0 ;  /* 0x0000000000051202 */ /* 0x000fca0000000f00 */
[----:B------:R0:W-:Y:S01]  /*61b0*/  STG.E.U8 desc[UR36][R2.64], R5 ;  /* 0x0000000502007986 */ /* 0x0001e2000c101124 */
[----:B------:R-:W-:Y:S05]  /*61c0*/  BRA `(.L_x_766) ;  /* 0x0000000400607947 */ /* 0x000fea0003800000 */
.L_x_784:
[----:B------:R-:W-:-:S06]  /*61d0*/  HADD2.F32 R5, -RZ, R5.H0_H0 ;  /* 0x20000005ff057230 */ /* 0x000fcc0000004100 */
[----:B------:R-:W0:Y:S02]  /*61e0*/  F2I.U64.TRUNC R4, R5 ;  /* 0x0000000500047311 */ /* 0x000e24000020d800 */
[----:B0-----:R0:W-:Y:S01]  /*61f0*/  STG.E.64 desc[UR36][R2.64], R4 ;  /* 0x0000000402007986 */ /* 0x0011e2000c101b24 */
[----:B------:R-:W-:Y:S05]  /*6200*/  BRA `(.L_x_766) ;  /* 0x0000000400507947 */ /* 0x000fea0003800000 */
.L_x_783:
[----:B------:R-:W-:-:S06]  /*6210*/  HADD2.F32 R5, -RZ, R5.H0_H0 ;  /* 0x20000005ff057230 */ /* 0x000fcc0000004100 */
[----:B------:R-:W0:Y:S02]  /*6220*/  F2I.FTZ.U32.TRUNC.NTZ R5, R5 ;  /* 0x0000000500057305 */ /* 0x000e24000021f000 */
[----:B0-----:R0:W-:Y:S01]  /*6230*/  STG.E desc[UR36][R2.64], R5 ;  /* 0x0000000502007986 */ /* 0x0011e2000c101924 */
[----:B------:R-:W-:Y:S05]  /*6240*/  BRA `(.L_x_766) ;  /* 0x0000000400407947 */ /* 0x000fea0003800000 */
.L_x_773:
        /* <DEDUP_REMOVED lines=11> */
.L_x_786:
[----:B------:R-:W-:Y:S01]  /*6300*/  HADD2.F32 R5, -RZ, R5.H0_H0 ;  /* 0x20000005ff057230 */ /* 0x000fe20000004100 */
[----:B------:R-:W-:-:S04]  /*6310*/  CS2R R6, SRZ ;  /* 0x0000000000067805 */ /* 0x000fc8000001ff00 */
[----:B------:R-:W-:-:S06]  /*6320*/  FMUL.FTZ R5, R5, 1 ;  /* 0x3f80000005057820 */ /* 0x000fcc0000410000 */
[----:B------:R-:W0:Y:S02]  /*6330*/  F2F.F64.F32 R4, R5 ;  /* 0x0000000500047310 */ /* 0x000e240000201800 */
[----:B0-----:R4:W-:Y:S01]  /*6340*/  STG.E.128 desc[UR36][R2.64], R4 ;  /* 0x0000000402007986 */ /* 0x0019e2000c101d24 */
[----:B------:R-:W-:Y:S05]  /*6350*/  BRA `(.L_x_766) ;  /* 0x0000000000fc7947 */ /* 0x000fea0003800000 */
.L_x_785:
[----:B------:R-:W-:-:S09]  /*6360*/  UISETP.NE.AND UP0, UPT, UR4, 0xf, UPT ;  /* 0x0000000f0400788c */ /* 0x000fd2000bf05270 */
[----:B------:R-:W-:Y:S05]  /*6370*/  BRA.U !UP0, `(.L_x_787) ;  /* 0x0000000108e87547 */ /* 0x000fea000b800000 */
[----:B------:R-:W-:-:S09]  /*6380*/  UISETP.NE.AND UP0, UPT, UR4, 0x17, UPT ;  /* 0x000000170400788c */ /* 0x000fd2000bf05270 */
[----:B------:R-:W-:Y:S05]  /*6390*/  BRA.U !UP0, `(.L_x_788) ;  /* 0x0000000108907547 */ /* 0x000fea000b800000 */
[----:B------:R-:W-:-:S09]  /*63a0*/  UISETP.NE.AND UP0, UPT, UR4, 0x18, UPT ;  /* 0x000000180400788c */ /* 0x000fd2000bf05270 */
[----:B------:R-:W-:Y:S05]  /*63b0*/  BRA.U !UP0, `(.L_x_789) ;  /* 0x0000000108447547 */ /* 0x000fea000b800000 */
.L_x_765:
        /* <DEDUP_REMOVED lines=16> */
.L_x_790:
[----:B------:R-:W-:Y:S05]  /*64c0*/  BRA `(.L_x_766) ;  /* 0x0000000000a07947 */ /* 0x000fea0003800000 */
.L_x_789:
[----:B------:R-:W-:Y:S01]  /*64d0*/  HADD2.F32 R7, -RZ, R5.H0_H0 ;  /* 0x20000005ff077230 */ /* 0x000fe20000004100 */
        /* <DEDUP_REMOVED lines=12> */
.L_x_792:
[----:B------:R-:W-:Y:S05]  /*65a0*/  BSYNC.RECONVERGENT B0 ;  /* 0x0000000000007941 */ /* 0x000fea0003800200 */
.L_x_791:
[----:B------:R-:W-:-:S05]  /*65b0*/  LOP3.LUT R5, R0, 0x80, R5, 0xf8, !PT ;  /* 0x0000008000057812 */ /* 0x000fca00078ef805 */
[----:B------:R2:W-:Y:S01]  /*65c0*/  STG.E.U8 desc[UR36][R2.64], R5 ;  /* 0x0000000502007986 */ /* 0x0005e2000c101124 */
[----:B------:R-:W-:Y:S05]  /*65d0*/  BRA `(.L_x_766) ;  /* 0x00000000005c7947 */ /* 0x000fea0003800000 */
.L_x_788:
[----:B------:R-:W-:Y:S01]  /*65e0*/  HADD2.F32 R5, -RZ, R5.H0_H0 ;  /* 0x20000005ff057230 */ /* 0x000fe20000004100 */
        /* <DEDUP_REMOVED lines=11> */
.L_x_794:
[----:B------:R-:W-:Y:S01]  /*66a0*/  IMAD.MOV.U32 R0, RZ, RZ, 0x7f ;  /* 0x0000007fff007424 */ /* 0x000fe200078e00ff */
[----:B------:R-:W-:-:S04]  /*66b0*/  ISETP.GT.U32.AND P0, PT, R4, 0x7f800000, PT ;  /* 0x7f8000000400780c */ /* 0x000fc80003f04070 */
[----:B------:R-:W-:-:S09]  /*66c0*/  SEL R0, R0, 0x7c, P0 ;  /* 0x0000007c00007807 */ /* 0x000fd20000000000 */
.L_x_795:
[----:B------:R-:W-:Y:S05]  /*66d0*/  BSYNC.RECONVERGENT B0 ;  /* 0x0000000000007941 */ /* 0x000fea0003800200 */
.L_x_793:
[----:B------:R-:W-:-:S04]  /*66e0*/  SHF.R.U32.HI R5, RZ, 0x18, R5 ;  /* 0x00000018ff057819 */ /* 0x000fc80000011605 */
[----:B------:R-:W-:-:S05]  /*66f0*/  LOP3.LUT R5, R0, 0x80, R5, 0xf8, !PT ;  /* 0x0000008000057812 */ /* 0x000fca00078ef805 */
[----:B------:R1:W-:Y:S01]  /*6700*/  STG.E.U8 desc[UR36][R2.64], R5 ;  /* 0x0000000502007986 */ /* 0x0003e2000c101124 */
[----:B------:R-:W-:Y:S05]  /*6710*/  BRA `(.L_x_766) ;  /* 0x00000000000c7947 */ /* 0x000fea0003800000 */
.L_x_787:
[----:B------:R-:W-:-:S05]  /*6720*/  HADD2.F32 R0, -RZ, R5.H0_H0 ;  /* 0x20000005ff007230 */ /* 0x000fca0000004100 */
[----:B------:R-:W-:-:S05]  /*6730*/  F2FP.BF16.F32.PACK_AB R0, RZ, R0 ;  /* 0x00000000ff00723e */ /* 0x000fca00000010ff */
[----:B------:R0:W-:Y:S02]  /*6740*/  STG.E.U16 desc[UR36][R2.64], R0 ;  /* 0x0000000002007986 */ /* 0x0001e4000c101524 */
.L_x_766:
[----:B------:R-:W-:-:S07]  /*6750*/  IADD3 R17, PT, PT, R17, 0x80, RZ ;  /* 0x0000008011117810 */ /* 0x000fce0007ffe0ff */
.L_x_726:
[----:B------:R-:W-:Y:S05]  /*6760*/  BSYNC.RECONVERGENT B6 ;  /* 0x0000000000067941 */ /* 0x000fea0003800200 */
.L_x_725:
[----:B------:R-:W5:Y:S01]  /*6770*/  LDCU UR4, c[0x0][0x380] ;  /* 0x00007000ff0477ac */ /* 0x000f620008000800 */
[----:B------:R-:W-:Y:S01]  /*6780*/  BSSY.RECONVERGENT B6, `(.L_x_796) ;  /* 0x0000333000067945 */ /* 0x000fe20003800200 */
[----:B-----5:R-:W-:-:S13]  /*6790*/  ISETP.GE.AND P0, PT, R17, UR4, PT ;  /* 0x0000000411007c0c */ /* 0x020fda000bf06270 */
[----:B------:R-:W-:Y:S05]  /*67a0*/  @P0 BRA `(.L_x_797) ;  /* 0x0000003000c00947 */ /* 0x000fea0003800000 */
[----:B------:R-:W5:Y:S01]  /*67b0*/  LDCU UR4, c[0x0][0x388] ;  /* 0x00007100ff0477ac */ /* 0x000f620008000800 */
[----:B0-----:R-:W-:Y:S02]  /*67c0*/  IMAD.MOV.U32 R0, RZ, RZ, RZ ;  /* 0x000000ffff007224 */ /* 0x001fe400078e00ff */
[----:B------:R-:W-:Y:S01]  /*67d0*/  IMAD.MOV.U32 R16, RZ, RZ, RZ ;  /* 0x000000ffff107224 */ /* 0x000fe200078e00ff */
[----:B-----5:R-:W-:-:S09]  /*67e0*/  UISETP.NE.AND UP0, UPT, UR4, URZ, UPT ;  /* 0x000000ff0400728c */ /* 0x020fd2000bf05270 */
[----:B------:R-:W-:Y:S05]  /*67f0*/  BRA.U !UP0, `(.L_x_798) ;  /* 0x0000001108a87547 */ /* 0x000fea000b800000 */
[----:B------:R-:W1:Y:S01]  /*6800*/  LDCU.64 UR4, c[0x0][0x390] ;  /* 0x00007200ff0477ac */ /* 0x000e620008000a00 */
[----:B------:R-:W-:Y:S01]  /*6810*/  MOV R16, RZ ;  /* 0x000000ff00107202 */ /* 0x000fe20000000f00 */
[----:B------:R-:W0:Y:S01]  /*6820*/  LDCU UR6, c[0x0][0x38c] ;  /* 0x00007180ff0677ac */ /* 0x000e220008000800 */
[----:B------:R-:W5:Y:S01]  /*6830*/  LDCU.64 UR8, c[0x0][0x4b8] ;  /* 0x00009700ff0877ac */ /* 0x000f620008000a00 */
[----:B------:R-:W-:Y:S02]  /*6840*/  UISETP.NE.AND UP0, UPT, UR40, URZ, UPT ;  /* 0x000000ff2800728c */ /* 0x000fe4000bf05270 */
        /* <DEDUP_REMOVED lines=293> */
.L_x_798:
        /* <DEDUP_REMOVED lines=18> */
.L_x_802:
[----:B------:R-:W2:Y:S02]  /*7bc0*/  LDG.E.U8 R2, desc[UR36][R2.64] ;  /* 0x0000002402027981 */ /* 0x000ea4000c1e1100 */
[----:B--2---:R-:W-:-:S04]  /*7bd0*/  I2FP.F32.U32 R0, R2 ;  /* 0x0000000200007245 */ /* 0x004fc80000201000 */
[----:B------:R-:W-:Y:S01]  /*7be0*/  F2FP.F16.F32.PACK_AB R0, RZ, R0 ;  /* 0x00000000ff00723e */ /* 0x000fe200000000ff */
[----:B------:R-:W-:Y:S06]  /*7bf0*/  BRA `(.L_x_804) ;  /* 0x0000000c009c7947 */ /* 0x000fec0003800000 */
.L_x_801:
        /* <DEDUP_REMOVED lines=10> */
.L_x_806:
[----:B------:R-:W2:Y:S02]  /*7ca0*/  LDG.E R2, desc[UR36][R2.64] ;  /* 0x0000002402027981 */ /* 0x000ea4000c1e1900 */
[----:B--2---:R-:W-:-:S04]  /*7cb0*/  I2FP.F32.S32 R0, R2 ;  /* 0x0000000200007245 */ /* 0x004fc80000201400 */
[----:B------:R-:W-:Y:S01]  /*7cc0*/  F2FP.F16.F32.PACK_AB R0, RZ, R0 ;  /* 0x00000000ff00723e */ /* 0x000fe200000000ff */
[----:B------:R-:W-:Y:S06]  /*7cd0*/  BRA `(.L_x_804) ;  /* 0x0000000c00647947 */ /* 0x000fec0003800000 */
.L_x_805:
[----:B------:R-:W2:Y:S02]  /*7ce0*/  LDG.E.U16 R2, desc[UR36][R2.64] ;  /* 0x0000002402027981 */ /* 0x000ea4000c1e1500 */
[----:B--2---:R-:W0:Y:S02]  /*7cf0*/  I2F.S16 R0, R2 ;  /* 0x0000000200007306 */ /* 0x004e240000101400 */
[----:B0-----:R-:W-:Y:S01]  /*7d00*/  F2FP.F16.F32.PACK_AB R0, RZ, R0 ;  /* 0x00000000ff00723e */ /* 0x001fe200000000ff */
[----:B------:R-:W-:Y:S06]  /*7d10*/  BRA `(.L_x_804) ;  /* 0x0000000c00547947 */ /* 0x000fec0003800000 */
.L_x_800:
        /* <DEDUP_REMOVED lines=9> */
.L_x_808:
[----:B------:R1:W5:Y:S01]  /*7db0*/  LDG.E.U16 R0, desc[UR36][R2.64] ;  /* 0x0000002402007981 */ /* 0x000362000c1e1500 */
[----:B------:R-:W-:Y:S05]  /*7dc0*/  BRA `(.L_x_804) ;  /* 0x0000000c00287947 */ /* 0x000fea0003800000 */
.L_x_807:
        /* <DEDUP_REMOVED lines=9> */
.L_x_810:
[----:B------:R0:W5:Y:S01]  /*7e60*/  LDG.E.U16 R0, desc[UR36][R2.64] ;  /* 0x0000002402007981 */ /* 0x000162000c1e1500 */
[----:B------:R-:W-:Y:S05]  /*7e70*/  BRA `(.L_x_804) ;  /* 0x0000000800fc7947 */ /* 0x000fea0003800000 */
.L_x_809:
        /* <DEDUP_REMOVED lines=12> */
.L_x_799:
        /* <DEDUP_REMOVED lines=13> */
.L_x_813:
        /* <DEDUP_REMOVED lines=12> */
.L_x_812:
        /* <DEDUP_REMOVED lines=27> */
.L_x_815:
[----:B------:R-:W2:Y:S02]  /*8280*/  LDG.E.U8 R2, desc[UR36][R2.64] ;  /* 0x0000002402027981 */ /* 0x000ea4000c1e1100 */
[C---:B--2---:R-:W-:Y:S02]  /*8290*/  IMAD.SHL.U32 R0, R2.reuse, 0x2000000, RZ ;  /* 0x0200000002007824 */ /* 0x044fe400078e00ff */
        /* <DEDUP_REMOVED lines=11> */
.L_x_814:
[----:B------:R-:W2:Y:S02]  /*8350*/  LDG.E.U16 R0, desc[UR36][R2.64] ;  /* 0x0000002402007981 */ /* 0x000ea4000c1e1500 */
[----:B--2---:R-:W-:-:S04]  /*8360*/  SHF.L.U32 R0, R0, 0x10, RZ ;  /* 0x0000001000007819 */ /* 0x004fc800000006ff */
[----:B------:R-:W-:Y:S01]  /*8370*/  F2FP.F16.F32.PACK_AB R0, RZ, R0 ;  /* 0x00000000ff00723e */ /* 0x000fe200000000ff */
[----:B------:R-:W-:Y:S06]  /*8380*/  BRA `(.L_x_804) ;  /* 0x0000000400b87947 */ /* 0x000fec0003800000 */
.L_x_811:
        /* <DEDUP_REMOVED lines=12> */
.L_x_818:
        /* <DEDUP_REMOVED lines=21> */
.L_x_822:
[----:B------:R-:W-:Y:S05]  /*85a0*/  BSYNC.RECONVERGENT B1 ;  /* 0x0000000000017941 */ /* 0x000fea0003800200 */
.L_x_821:
[----:B------:R-:W-:Y:S01]  /*85b0*/  IMAD.SHL.U32 R0, R0, 0x100000, RZ ;  /* 0x0010000000007824 */ /* 0x000fe200078e00ff */
[----:B------:R-:W-:-:S04]  /*85c0*/  LEA R2, R2, 0x3b800000, 0x17 ;  /* 0x3b80000002027811 */ /* 0x000fc800078eb8ff */
[----:B------:R-:W-:-:S07]  /*85d0*/  LOP3.LUT R0, R2, R0, R7, 0xfe, !PT ;  /* 0x0000000002007212 */ /* 0x000fce00078efe07 */
.L_x_820:
[----:B------:R-:W-:Y:S05]  /*85e0*/  BSYNC.RECONVERGENT B0 ;  /* 0x0000000000007941 */ /* 0x000fea0003800200 */
.L_x_819:
[----:B------:R-:W-:Y:S01]  /*85f0*/  F2FP.F16.F32.PACK_AB R0, RZ, R0 ;  /* 0x00000000ff00723e */ /* 0x000fe200000000ff */
[----:B------:R-:W-:Y:S06]  /*8600*/  BRA `(.L_x_804) ;  /* 0x0000000400187947 */ /* 0x000fec0003800000 */
.L_x_817:
        /* <DEDUP_REMOVED lines=21> */
.L_x_826:
[----:B------:R-:W-:Y:S05]  /*8760*/  BSYNC.RECONVERGENT B1 ;  /* 0x0000000000017941 */ /* 0x000fea0003800200 */
.L_x_825:
[----:B------:R-:W-:Y:S01]  /*8770*/  IMAD.SHL.U32 R0, R0, 0x200000, RZ ;  /* 0x0020000000007824 */ /* 0x000fe200078e00ff */
[----:B------:R-:W-:-:S04]  /*8780*/  LEA R2, R2, 0x37800000, 0x17 ;  /* 0x3780000002027811 */ /* 0x000fc800078eb8ff */
[----:B------:R-:W-:-:S07]  /*8790*/  LOP3.LUT R0, R2, R0, R7, 0xfe, !PT ;  /* 0x0000000002007212 */ /* 0x000fce00078efe07 */
.L_x_824:
[----:B------:R-:W-:Y:S05]  /*87a0*/  BSYNC.RECONVERGENT B0 ;  /* 0x0000000000007941 */ /* 0x000fea0003800200 */
.L_x_823:
[----:B------:R-:W-:Y:S01]  /*87b0*/  F2FP.F16.F32.PACK_AB R0, RZ, R0 ;  /* 0x00000000ff00723e */ /* 0x000fe200000000ff */
[----:B------:R-:W-:Y:S06]  /*87c0*/  BRA `(.L_x_804) ;  /* 0x0000000000a87947 */ /* 0x000fec0003800000 */
.L_x_816:
        /* <DEDUP_REMOVED lines=14> */
.L_x_830:
[----:B------:R-:W-:Y:S05]  /*88b0*/  BSYNC.RECONVERGENT B0 ;  /* 0x0000000000007941 */ /* 0x000fea0003800200 */
.L_x_829:
[----:B------:R-:W-:Y:S01]  /*88c0*/  F2FP.F16.F32.PACK_AB R0, RZ, R0 ;  /* 0x00000000ff00723e */ /* 0x000fe200000000ff */
[----:B------:R-:W-:Y:S06]  /*88d0*/  BRA `(.L_x_804) ;  /* 0x0000000000647947 */ /* 0x000fec0003800000 */
.L_x_803:
[----:B------:R-:W-:Y:S01]  /*88e0*/  MOV R2, 0x0 ;  /* 0x0000000000027802 */ /* 0x000fe20000000f00 */
[----:B------:R-:W0:Y:S01]  /*88f0*/  LDCU.64 UR4, c[0x4][0x128] ;  /* 0x01002500ff0477ac */ /* 0x000e220008000a00 */
[----:B------:R-:W-:Y:S02]  /*8900*/  HFMA2 R8, -RZ, RZ, 0, 4.64916229248046875e-06 ;  /* 0x0000004eff087431 */ /* 0x000fe400000001ff */
[----:B------:R-:W-:Y:S01]  /*8910*/  IMAD.MOV.U32 R12, RZ, RZ, 0x1 ;  /* 0x00000001ff0c7424 */ /* 0x000fe200078e00ff */
[----:B------:R-:W-:Y:S01]  /*8920*/  MOV R13, RZ ;  /* 0x000000ff000d7202 */ /* 0x000fe20000000f00 */
[----:B------:R-:W1:Y:S01]  /*8930*/  LDCU.64 UR6, c[0x4][0x130] ;  /* 0x01002600ff0677ac */ /* 0x000e620008000a00 */
[----:B------:R-:W2:Y:S01]  /*8940*/  LDC.64 R2, c[0x4][R2] ;  /* 0x0100000002027b82 */ /* 0x000ea20000000a00 */
        /* <DEDUP_REMOVED lines=9> */
.L_x_831:
[----:B------:R-:W-:Y:S01]  /*89e0*/  PRMT R0, RZ, 0x7610, R0 ;  /* 0x00007610ff007816 */ /* 0x000fe20000000000 */
[----:B------:R-:W-:Y:S06]  /*89f0*/  BRA `(.L_x_804) ;  /* 0x00000000001c7947 */ /* 0x000fec0003800000 */
.L_x_828:
[----:B------:R-:W2:Y:S02]  /*8a00*/  LDG.E.64 R2, desc[UR36][R2.64] ;  /* 0x0000002402027981 */ /* 0x000ea4000c1e1b00 */
[----:B--2---:R-:W0:Y:S02]  /*8a10*/  I2F.U64 R0, R2 ;  /* 0x0000000200007312 */ /* 0x004e240000301000 */
[----:B0-----:R-:W-:Y:S01]  /*8a20*/  F2FP.F16.F32.PACK_AB R0, RZ, R0 ;  /* 0x00000000ff00723e */ /* 0x001fe200000000ff */
[----:B------:R-:W-:Y:S06]  /*8a30*/  BRA `(.L_x_804) ;  /* 0x00000000000c7947 */ /* 0x000fec0003800000 */
.L_x_827:
[----:B------:R-:W2:Y:S02]  /*8a40*/  LDG.E R2, desc[UR36][R2.64] ;  /* 0x0000002402027981 */ /* 0x000ea4000c1e1900 */
[----:B--2---:R-:W-:-:S04]  /*8a50*/  I2FP.F32.U32 R0, R2 ;  /* 0x0000000200007245 */ /* 0x004fc80000201000 */
[----:B------:R-:W-:-:S07]  /*8a60*/  F2FP.F16.F32.PACK_AB R0, RZ, R0 ;  /* 0x00000000ff00723e */ /* 0x000fce00000000ff */
.L_x_804:
        /* <DEDUP_REMOVED lines=36> */
.L_x_835:
[----:B------:R-:W-:-:S06]  /*8cb0*/  HADD2.F32 R5, -RZ, R5.H0_H0 ;  /* 0x20000005ff057230 */ /* 0x000fcc0000004100 */
[----:B------:R-:W0:Y:S02]  /*8cc0*/  F2I.S64.TRUNC R4, R5 ;  /* 0x0000000500047311 */ /* 0x000e24000020d900 */
[----:B0-----:R4:W-:Y:S01]  /*8cd0*/  STG.E.U8 desc[UR36][R2.64], R4 ;  /* 0x0000000402007986 */ /* 0x0019e2000c101124 */
[----:B------:R-:W-:Y:S05]  /*8ce0*/  BRA `(.L_x_837) ;  /* 0x0000000c006c7947 */ /* 0x000fea0003800000 */
.L_x_834:
        /* <DEDUP_REMOVED lines=10> */
.L_x_839:
[----:B------:R-:W-:-:S06]  /*8d90*/  HADD2.F32 R5, -RZ, R5.H0_H0 ;  /* 0x20000005ff057230 */ /* 0x000fcc0000004100 */
[----:B------:R-:W0:Y:S02]  /*8da0*/  F2I.FTZ.TRUNC.NTZ R5, R5 ;  /* 0x0000000500057305 */ /* 0x000e24000021f100 */
[----:B0-----:R2:W-:Y:S01]  /*8db0*/  STG.E desc[UR36][R2.64], R5 ;  /* 0x0000000502007986 */ /* 0x0015e2000c101924 */
[----:B------:R-:W-:Y:S05]  /*8dc0*/  BRA `(.L_x_837) ;  /* 0x0000000c00347947 */ /* 0x000fea0003800000 */
.L_x_838:
[----:B------:R-:W-:-:S06]  /*8dd0*/  HADD2.F32 R5, -RZ, R5.H0_H0 ;  /* 0x20000005ff057230 */ /* 0x000fcc0000004100 */
[----:B------:R-:W0:Y:S02]  /*8de0*/  F2I.FTZ.TRUNC.NTZ R5, R5 ;  /* 0x0000000500057305 */ /* 0x000e24000021f100 */
[----:B0-----:R0:W-:Y:S01]  /*8df0*/  STG.E.U16 desc[UR36][R2.64], R5 ;  /* 0x0000000502007986 */ /* 0x0011e2000c101524 */
[----:B------:R-:W-:Y:S05]  /*8e00*/  BRA `(.L_x_837) ;  /* 0x0000000c00247947 */ /* 0x000fea0003800000 */
.L_x_833:
        /* <DEDUP_REMOVED lines=9> */
.L_x_841:
[----:B------:R0:W-:Y:S01]  /*8ea0*/  STG.E.U16 desc[UR36][R2.64], R5 ;  /* 0x0000000502007986 */ /* 0x0001e2000c101524 */
[----:B------:R-:W-:Y:S05]  /*8eb0*/  BRA `(.L_x_837) ;  /* 0x0000000800f87947 */ /* 0x000fea0003800000 */
.L_x_840:
[----:B------:R-:W-:-:S09]  /*8ec0*/  UISETP.NE.AND UP0, UPT, UR4, 0x7, UPT ;  /* 0x000000070400788c */ /* 0x000fd2000bf05270 */
[----:B------:R-:W-:Y:S05]  /*8ed0*/  BRA.U !UP0, `(.L_x_842) ;  /* 0x0000000108347547 */ /* 0x000fea000b800000 */
[----:B------:R-:W-:-:S09]  /*8ee0*/  UISETP.NE.AND UP0, UPT, UR4, 0x8, UPT ;  /* 0x000000080400788c */ /* 0x000fd2000bf05270 */
[----:B------:R-:W-:Y:S05]  /*8ef0*/  BRA.U !UP0, `(.L_x_843) ;  /* 0x0000000108187547 */ /* 0x000fea000b800000 */
[----:B------:R-:W-:-:S09]  /*8f00*/  UISETP.NE.AND UP0, UPT, UR4, 0x9, UPT ;  /* 0x000000090400788c */ /* 0x000fd2000bf05270 */
[----:B------:R-:W-:Y:S05]  /*8f10*/  BRA.U UP0, `(.L_x_836) ;  /* 0x0000000500fc7547 */ /* 0x000fea000b800000 */
[----:B------:R-:W-:Y:S02]  /*8f20*/  HADD2.F32 R4, -RZ, R5.H0_H0 ;  /* 0x20000005ff047230 */ /* 0x000fe40000004100 */
[----:B------:R-:W-:-:S05]  /*8f30*/  HFMA2 R5, -RZ, RZ, 0, 0 ;  /* 0x00000000ff057431 */ /* 0x000fca00000001ff */
[----:B------:R0:W-:Y:S01]  /*8f40*/  STG.E.64 desc[UR36][R2.64], R4 ;  /* 0x0000000402007986 */ /* 0x0001e2000c101b24 */
[----:B------:R-:W-:Y:S05]  /*8f50*/  BRA `(.L_x_837) ;  /* 0x0000000800d07947 */ /* 0x000fea0003800000 */
.L_x_843:
[----:B------:R-:W-:-:S05]  /*8f60*/  HADD2.F32 R0, -RZ, R5.H0_H0 ;  /* 0x20000005ff007230 */ /* 0x000fca0000004100 */
[----:B------:R-:W-:-:S04]  /*8f70*/  F2FP.F16.F32.PACK_AB R0, RZ, R0 ;  /* 0x00000000ff00723e */ /* 0x000fc800000000ff */
[----:B------:R-:W-:-:S05]  /*8f80*/  PRMT R0, R0, 0x5410, RZ ;  /* 0x0000541000007816 */ /* 0x000fca00000000ff */
[----:B------:R0:W-:Y:S01]  /*8f90*/  STG.E desc[UR36][R2.64], R0 ;  /* 0x0000000002007986 */ /* 0x0001e2000c101924 */
[----:B------:R-:W-:Y:S05]  /*8fa0*/  BRA `(.L_x_837) ;  /* 0x0000000800bc7947 */ /* 0x000fea0003800000 */
.L_x_842:
[----:B------:R-:W-:-:S05]  /*8fb0*/  HADD2.F32 R4, -RZ, R5.H0_H0 ;  /* 0x20000005ff047230 */ /* 0x000fca0000004100 */
[----:B------:R-:W-:-:S06]  /*8fc0*/  FMUL.FTZ R4, R4, 1 ;  /* 0x3f80000004047820 */ /* 0x000fcc0000410000 */
[----:B------:R-:W0:Y:S02]  /*8fd0*/  F2F.F64.F32 R4, R4 ;  /* 0x0000000400047310 */ /* 0x000e240000201800 */
[----:B0-----:R0:W-:Y:S01]  /*8fe0*/  STG.E.64 desc[UR36][R2.64], R4 ;  /* 0x0000000402007986 */ /* 0x0011e2000c101b24 */
[----:B------:R-:W-:Y:S05]  /*8ff0*/  BRA `(.L_x_837) ;  /* 0x0000000800a87947 */ /* 0x000fea0003800000 */
.L_x_832:
        /* <DEDUP_REMOVED lines=14> */
.L_x_847:
        /* <DEDUP_REMOVED lines=18> */
.L_x_850:
[----:B------:R-:W-:-:S04]  /*9200*/  SHF.R.U32.HI R5, RZ, 0x18, R5 ;  /* 0x00000018ff057819 */ /* 0x000fc80000011605 */
[----:B------:R-:W-:-:S07]  /*9210*/  LOP3.LUT R0, R0, 0x80, R5, 0xf8, !PT ;  /* 0x0000008000007812 */ /* 0x000fce00078ef805 */
.L_x_849:
[----:B------:R-:W-:Y:S05]  /*9220*/  BSYNC.RECONVERGENT B0 ;  /* 0x0000000000007941 */ /* 0x000fea0003800200 */
.L_x_848:
[----:B------:R0:W-:Y:S01]  /*9230*/  STG.E.U8 desc[UR36][R2.64], R0 ;  /* 0x0000000002007986 */ /* 0x0001e2000c101124 */
[----:B------:R-:W-:Y:S05]  /*9240*/  BRA `(.L_x_837) ;  /* 0x0000000800147947 */ /* 0x000fea0003800000 */
.L_x_846:
        /* <DEDUP_REMOVED lines=18> */
.L_x_853:
[----:B------:R-:W-:-:S04]  /*9370*/  SHF.R.U32.HI R5, RZ, 0x18, R5 ;  /* 0x00000018ff057819 */ /* 0x000fc80000011605 */
[----:B------:R-:W-:-:S07]  /*9380*/  LOP3.LUT R0, R0, 0x80, R5, 0xf8, !PT ;  /* 0x0000008000007812 */ /* 0x000fce00078ef805 */
.L_x_852:
[----:B------:R-:W-:Y:S05]  /*9390*/  BSYNC.RECONVERGENT B0 ;  /* 0x0000000000007941 */ /* 0x000fea0003800200 */
.L_x_851:
[----:B------:R0:W-:Y:S01]  /*93a0*/  STG.E.U8 desc[UR36][R2.64], R0 ;  /* 0x0000000002007986 */ /* 0x0001e2000c101124 */
[----:B------:R-:W-:Y:S05]  /*93b0*/  BRA `(.L_x_837) ;  /* 0x0000000400b87947 */ /* 0x000fea0003800000 */
.L_x_845:
        /* <DEDUP_REMOVED lines=14> */
[----:B------:R-:W-:Y:S02]  /*94a0*/  @P1 ISETP.EQ.U32.AND P2, PT, R0, 0x1, P0 ;  /* 0x000000010000180c */ /* 0x000fe40000742070 */
[----:B------:R-:W-:Y:S02]  /*94b0*/  PLOP3.LUT P0, PT, PT, PT, PT, 0x80, 0x8 ;  /* 0x000000000008781c */ /* 0x000fe40003f0f070 */
[----:B------:R-:W-:Y:S02]  /*94c0*/  @P1 PLOP3.LUT P0, PT, P2, PT, PT, 0x80, 0x8 ;  /* 0x000000000008181c */ /* 0x000fe4000170f070 */
[----:B------:R-:W-:-:S11]  /*94d0*/  @P1 IADD3 R0, PT, PT, R6, 0x1, RZ ;  /* 0x0000000106001810 */ /* 0x000fd60007ffe0ff */
[----:B------:R-:W-:-:S05]  /*94e0*/  @!P0 IMAD.MOV R0, RZ, RZ, R6 ;  /* 0x000000ffff008224 */ /* 0x000fca00078e0206 */
[----:B------:R-:W-:-:S05]  /*94f0*/  @P1 MOV R5, R0 ;  /* 0x0000000000051202 */ /* 0x000fca0000000f00 */
[----:B------:R0:W-:Y:S01]  /*9500*/  STG.E.U8 desc[UR36][R2.64], R5 ;  /* 0x0000000502007986 */ /* 0x0001e2000c101124 */
[----:B------:R-:W-:Y:S05]  /*9510*/  BRA `(.L_x_837) ;  /* 0x0000000400607947 */ /* 0x000fea0003800000 */
.L_x_855:
[----:B------:R-:W-:-:S06]  /*9520*/  HADD2.F32 R5, -RZ, R5.H0_H0 ;  /* 0x20000005ff057230 */ /* 0x000fcc0000004100 */
[----:B------:R-:W0:Y:S02]  /*9530*/  F2I.U64.TRUNC R4, R5 ;  /* 0x0000000500047311 */ /* 0x000e24000020d800 */
[----:B0-----:R0:W-:Y:S01]  /*9540*/  STG.E.64 desc[UR36][R2.64], R4 ;  /* 0x0000000402007986 */ /* 0x0011e2000c101b24 */
[----:B------:R-:W-:Y:S05]  /*9550*/  BRA `(.L_x_837) ;  /* 0x0000000400507947 */ /* 0x000fea0003800000 */
.L_x_854:
[----:B------:R-:W-:-:S06]  /*9560*/  HADD2.F32 R5, -RZ, R5.H0_H0 ;  /* 0x20000005ff057230 */ /* 0x000fcc0000004100 */
[----:B------:R-:W0:Y:S02]  /*9570*/  F2I.FTZ.U32.TRUNC.NTZ R5, R5 ;  /* 0x0000000500057305 */ /* 0x000e24000021f000 */
[----:B0-----:R0:W-:Y:S01]  /*9580*/  STG.E desc[UR36][R2.64], R5 ;  /* 0x0000000502007986 */ /* 0x0011e2000c101924 */
[----:B------:R-:W-:Y:S05]  /*9590*/  BRA `(.L_x_837) ;  /* 0x0000000400407947 */ /* 0x000fea0003800000 */
.L_x_844:
        /* <DEDUP_REMOVED lines=11> */
.L_x_857:
[----:B------:R-:W-:Y:S01]  /*9650*/  HADD2.F32 R5, -RZ, R5.H0_H0 ;  /* 0x20000005ff057230 */ /* 0x000fe20000004100 */
[----:B------:R-:W-:-:S04]  /*9660*/  CS2R R6, SRZ ;  /* 0x0000000000067805 */ /* 0x000fc8000001ff00 */
[----:B------:R-:W-:-:S06]  /*9670*/  FMUL.FTZ R5, R5, 1 ;  /* 0x3f80000005057820 */ /* 0x000fcc0000410000 */
[----:B------:R-:W0:Y:S02]  /*9680*/  F2F.F64.F32 R4, R5 ;  /* 0x0000000500047310 */ /* 0x000e240000201800 */
[----:B0-----:R0:W-:Y:S01]  /*9690*/  STG.E.128 desc[UR36][R2.64], R4 ;  /* 0x0000000402007986 */ /* 0x0011e2000c101d24 */
[----:B------:R-:W-:Y:S05]  /*96a0*/  BRA `(.L_x_837) ;  /* 0x0000000000fc7947 */ /* 0x000fea0003800000 */
.L_x_856:
[----:B------:R-:W-:-:S09]  /*96b0*/  UISETP.NE.AND UP0, UPT, UR4, 0xf, UPT ;  /* 0x0000000f0400788c */ /* 0x000fd2000bf05270 */
[----:B------:R-:W-:Y:S05]  /*96c0*/  BRA.U !UP0, `(.L_x_858) ;  /* 0x0000000108e87547 */ /* 0x000fea000b800000 */
[----:B------:R-:W-:-:S09]  /*96d0*/  UISETP.NE.AND UP0, UPT, UR4, 0x17, UPT ;  /* 0x000000170400788c */ /* 0x000fd2000bf05270 */
[----:B------:R-:W-:Y:S05]  /*96e0*/  BRA.U !UP0, `(.L_x_859) ;  /* 0x0000000108907547 */ /* 0x000fea000b800000 */
[----:B------:R-:W-:-:S09]  /*96f0*/  UISETP.NE.AND UP0, UPT, UR4, 0x18, UPT ;  /* 0x000000180400788c */ /* 0x000fd2000bf05270 */
[----:B------:R-:W-:Y:S05]  /*9700*/  BRA.U !UP0, `(.L_x_860) ;  /* 0x0000000108447547 */ /* 0x000fea000b800000 */
.L_x_836:
[----:B------:R-:W-:Y:S01]  /*9710*/  MOV R0, 0x0 ;  /* 0x0000000000007802 */ /* 0x000fe20000000f00 */
[----:B------:R-:W0:Y:S01]  /*9720*/  LDCU.64 UR4, c[0x4][0x128] ;  /* 0x01002500ff0477ac */ /* 0x000e220008000a00 */
[----:B------:R-:W-:Y:S02]  /*9730*/  HFMA2 R12, -RZ, RZ, 0, 5.9604644775390625e-08 ;  /* 0x00000001ff0c7431 */ /* 0x000fe400000001ff */
[----:B------:R-:W-:Y:S01]  /*9740*/  IMAD.MOV.U32 R8, RZ, RZ, 0x65 ;  /* 0x00000065ff087424 */ /* 0x000fe200078e00ff */
[----:B------:R1:W2:Y:S01]  /*9750*/  LDC.64 R2, c[0x4][R0] ;  /* 0x0100000000027b82 */ /* 0x0002a20000000a00 */
[----:B------:R-:W3:Y:S01]  /*9760*/  LDCU.64 UR6, c[0x4][0x130] ;  /* 0x01002600ff0677ac */ /* 0x000ee20008000a00 */
[----:B------:R-:W-:Y:S01]  /*9770*/  IMAD.MOV.U32 R13, RZ, RZ, RZ ;  /* 0x000000ffff0d7224 */ /* 0x000fe200078e00ff */
[----:B------:R-:W4:Y:S01]  /*9780*/  LDCU.64 UR8, c[0x4][0x30] ;  /* 0x01000600ff0877ac */ /* 0x000f220008000a00 */
[----:B0-----:R-:W-:Y:S01]  /*9790*/  IMAD.U32 R4, RZ, RZ, UR4 ;  /* 0x00000004ff047e24 */ /* 0x001fe2000f8e00ff */
[----:B------:R-:W-:Y:S01]  /*97a0*/  MOV R5, UR5 ;  /* 0x0000000500057c02 */ /* 0x000fe20008000f00 */
[----:B---3--:R-:W-:Y:S01]  /*97b0*/  IMAD.U32 R6, RZ, RZ, UR6 ;  /* 0x00000006ff067e24 */ /* 0x008fe2000f8e00ff */
[----:B------:R-:W-:Y:S01]  /*97c0*/  MOV R7, UR7 ;  /* 0x0000000700077c02 */ /* 0x000fe20008000f00 */
[----:B----4-:R-:W-:Y:S01]  /*97d0*/  IMAD.U32 R10, RZ, RZ, UR8 ;  /* 0x00000008ff0a7e24 */ /* 0x010fe2000f8e00ff */
[----:B-1----:R-:W-:-:S07]  /*97e0*/  MOV R11, UR9 ;  /* 0x00000009000b7c02 */ /* 0x002fce0008000f00 */
[----:B------:R-:W-:-:S07]  /*97f0*/  LEPC R20, `(.L_x_861) ;  /* 0x000000001014794e */ /* 0x000fce0000000000 */
[----:B--2---:R-:W-:Y:S05]  /*9800*/  CALL.ABS.NOINC R2 ;  /* 0x0000000002007343 */ /* 0x004fea0003c00000 */
.L_x_861:
[----:B------:R-:W-:Y:S05]  /*9810*/  BRA `(.L_x_837) ;  /* 0x0000000000a07947 */ /* 0x000fea0003800000 */
.L_x_860:
[----:B------:R-:W-:Y:S01]  /*9820*/  HADD2.F32 R7, -RZ, R5.H0_H0 ;  /* 0x20000005ff077230 */ /* 0x000fe20000004100 */
[----:B------:R-:W-:Y:S01]  /*9830*/  BSSY.RECONVERGENT B0, `(.L_x_862) ;  /* 0x000000c000007945 */ /* 0x000fe20003800200 */
[----:B------:R-:W-:-:S03]  /*9840*/  MOV R0, 0x7f ;  /* 0x0000007f00007802 */ /* 0x000fc60000000f00 */
        /* <DEDUP_REMOVED lines=10> */
.L_x_863:
[----:B------:R-:W-:Y:S05]  /*98f0*/  BSYNC.RECONVERGENT B0 ;  /* 0x0000000000007941 */ /* 0x000fea0003800200 */
.L_x_862:
[----:B------:R-:W-:-:S05]  /*9900*/  LOP3.LUT R5, R0, 0x80, R5, 0xf8, !PT ;  /* 0x0000008000057812 */ /* 0x000fca00078ef805 */
[----:B------:R0:W-:Y:S01]  /*9910*/  STG.E.U8 desc[UR36][R2.64], R5 ;  /* 0x0000000502007986 */ /* 0x0001e2000c101124 */
[----:B------:R-:W-:Y:S05]  /*9920*/  BRA `(.L_x_837) ;  /* 0x00000000005c7947 */ /* 0x000fea0003800000 */
.L_x_859:
        /* <DEDUP_REMOVED lines=12> */
.L_x_865:
[----:B------:R-:W-:Y:S01]  /*99f0*/  IMAD.MOV.U32 R0, RZ, RZ, 0x7f ;  /* 0x0000007fff007424 */ /* 0x000fe200078e00ff */
[----:B------:R-:W-:-:S04]  /*9a00*/  ISETP.GT.U32.AND P0, PT, R4, 0x7f800000, PT ;  /* 0x7f8000000400780c */ /* 0x000fc80003f04070 */
[----:B------:R-:W-:-:S09]  /*9a10*/  SEL R0, R0, 0x7c, P0 ;  /* 0x0000007c00007807 */ /* 0x000fd20000000000 */
.L_x_866:
[----:B------:R-:W-:Y:S05]  /*9a20*/  BSYNC.RECONVERGENT B0 ;  /* 0x0000000000007941 */ /* 0x000fea0003800200 */
.L_x_864:
[----:B------:R-:W-:-:S04]  /*9a30*/  SHF.R.U32.HI R5, RZ, 0x18, R5 ;  /* 0x00000018ff057819 */ /* 0x000fc80000011605 */
[----:B------:R-:W-:-:S05]  /*9a40*/  LOP3.LUT R5, R0, 0x80, R5, 0xf8, !PT ;  /* 0x0000008000057812 */ /* 0x000fca00078ef805 */
[----:B------:R0:W-:Y:S01]  /*9a50*/  STG.E.U8 desc[UR36][R2.64], R5 ;  /* 0x0000000502007986 */ /* 0x0001e2000c101124 */
[----:B------:R-:W-:Y:S05]  /*9a60*/  BRA `(.L_x_837) ;  /* 0x00000000000c7947 */ /* 0x000fea0003800000 */
.L_x_858:
[----:B------:R-:W-:-:S05]  /*9a70*/  HADD2.F32 R0, -RZ, R5.H0_H0 ;  /* 0x20000005ff007230 */ /* 0x000fca0000004100 */
[----:B------:R-:W-:-:S05]  /*9a80*/  F2FP.BF16.F32.PACK_AB R0, RZ, R0 ;  /* 0x00000000ff00723e */ /* 0x000fca00000010ff */
[----:B------:R0:W-:Y:S02]  /*9a90*/  STG.E.U16 desc[UR36][R2.64], R0 ;  /* 0x0000000002007986 */ /* 0x0001e4000c101524 */
.L_x_837:
[----:B------:R-:W-:-:S07]  /*9aa0*/  IADD3 R17, PT, PT, R17, 0x80, RZ ;  /* 0x0000008011117810 */ /* 0x000fce0007ffe0ff */
.L_x_797:
[----:B------:R-:W-:Y:S05]  /*9ab0*/  BSYNC.RECONVERGENT B6 ;  /* 0x0000000000067941 */ /* 0x000fea0003800200 */
.L_x_796:
        /* <DEDUP_REMOVED lines=306> */
.L_x_867:
[----:B------:R-:W0:Y:S01]  /*ade0*/  LDCU.128 UR8, c[0x0][0x580] ;  /* 0x0000b000ff0877ac */ /* 0x000e220008000c00 */
[----:B------:R-:W-:-:S04]  /*adf0*/  UPRMT UR4, UR41, 0x9910, URZ ;  /* 0x0000991029047896 */ /* 0x000fc800080000ff */
[----:B------:R-:W-:Y:S01]  /*ae00*/  UISETP.GT.AND UP0, UPT, UR4, 0x9, UPT ;  /* 0x000000090400788c */ /* 0x000fe2000bf04270 */
[----:B0-----:R-:W-:Y:S02]  /*ae10*/  IADD3 R16, P0, PT, R16, UR8, RZ ;  /* 0x0000000810107c10 */ /* 0x001fe4000ff1e0ff */
[----:B-1234-:R-:W-:-:S03]  /*ae20*/  IADD3 R2, P1, PT, R0, UR10, RZ ;  /* 0x0000000a00027c10 */ /* 0x01efc6000ff3e0ff */
        /* <DEDUP_REMOVED lines=15> */
.L_x_871:
[----:B------:R-:W2:Y:S02]  /*af20*/  LDG.E.U8 R2, desc[UR36][R2.64] ;  /* 0x0000002402027981 */ /* 0x000ea4000c1e1100 */
[----:B--2---:R-:W-:-:S04]  /*af30*/  I2FP.F32.U32 R0, R2 ;  /* 0x0000000200007245 */ /* 0x004fc80000201000 */
[----:B------:R-:W-:Y:S01]  /*af40*/  F2FP.F16.F32.PACK_AB R0, RZ, R0 ;  /* 0x00000000ff00723e */ /* 0x000fe200000000ff */
[----:B------:R-:W-:Y:S06]  /*af50*/  BRA `(.L_x_873) ;  /* 0x0000000c009c7947 */ /* 0x000fec0003800000 */
.L_x_870:
        /* <DEDUP_REMOVED lines=10> */
.L_x_875:
[----:B------:R-:W2:Y:S02]  /*b000*/  LDG.E R2, desc[UR36][R2.64] ;  /* 0x0000002402027981 */ /* 0x000ea4000c1e1900 */
[----:B--2---:R-:W-:-:S04]  /*b010*/  I2FP.F32.S32 R0, R2 ;  /* 0x0000000200007245 */ /* 0x004fc80000201400 */
[----:B------:R-:W-:Y:S01]  /*b020*/  F2FP.F16.F32.PACK_AB R0, RZ, R0 ;  /* 0x00000000ff00723e */ /* 0x000fe200000000ff */
[----:B------:R-:W-:Y:S06]  /*b030*/  BRA `(.L_x_873) ;  /* 0x0000000c00647947 */ /* 0x000fec0003800000 */
.L_x_874:
[----:B------:R-:W2:Y:S02]  /*b040*/  LDG.E.U16 R2, desc[UR36][R2.64] ;  /* 0x0000002402027981 */ /* 0x000ea4000c1e1500 */
[----:B--2---:R-:W0:Y:S02]  /*b050*/  I2F.S16 R0, R2 ;  /* 0x0000000200007306 */ /* 0x004e240000101400 */
[----:B0-----:R-:W-:Y:S01]  /*b060*/  F2FP.F16.F32.PACK_AB R0, RZ, R0 ;  /* 0x00000000ff00723e */ /* 0x001fe200000000ff */
[----:B------:R-:W-:Y:S06]  /*b070*/  BRA `(.L_x_873) ;  /* 0x0000000c00547947 */ /* 0x000fec0003800000 */
.L_x_869:
        /* <DEDUP_REMOVED lines=9> */
.L_x_877:
[----:B------:R1:W5:Y:S01]  /*b110*/  LDG.E.U16 R0, desc[UR36][R2.64] ;  /* 0x0000002402007981 */ /* 0x000362000c1e1500 */
[----:B------:R-:W-:Y:S05]  /*b120*/  BRA `(.L_x_873) ;  /* 0x0000000c00287947 */ /* 0x000fea0003800000 */
.L_x_876:
        /* <DEDUP_REMOVED lines=9> */
.L_x_879:
[----:B------:R0:W5:Y:S01]  /*b1c0*/  LDG.E.U16 R0, desc[UR36][R2.64] ;  /* 0x0000002402007981 */ /* 0x000162000c1e1500 */
[----:B------:R-:W-:Y:S05]  /*b1d0*/  BRA `(.L_x_873) ;  /* 0x0000000800fc7947 */ /* 0x000fea0003800000 */
.L_x_878:
        /* <DEDUP_REMOVED lines=12> */
.L_x_868:
        /* <DEDUP_REMOVED lines=13> */
.L_x_882:
        /* <DEDUP_REMOVED lines=12> */
.L_x_881:
        /* <DEDUP_REMOVED lines=13> */
[----:B------:R-:W-:-:S04]  /*b500*/  VIADDMNMX.U32 R5, R5, R6, 0x4, !PT ;  /* 0x0000000405057446 */ /* 0x000fc80007800006 */
[----:B------:R-:W-:-:S04]  /*b510*/  IADD3 R5, PT, PT, R5, -0x4, RZ ;  /* 0xfffffffc05057810 */ /* 0x000fc80007ffe0ff */
[C---:B------:R-:W-:Y:S01]  /*b520*/  SHF.L.U32 R6, R4.reuse, R5, RZ ;  /* 0x0000000504067219 */ /* 0x040fe200000006ff */
[----:B------:R-:W-:Y:S01]  /*b530*/  IMAD.SHL.U32 R7, R5, 0x800000, RZ ;  /* 0x0080000005077824 */ /* 0x000fe200078e00ff */
[----:B------:R-:W-:-:S04]  /*b540*/  IADD3 R5, PT, PT, R4, 0x1000000, RZ ;  /* 0x0100000004057810 */ /* 0x000fc80007ffe0ff */
        /* <DEDUP_REMOVED lines=9> */
.L_x_884:
        /* <DEDUP_REMOVED lines=13> */
.L_x_883:
[----:B------:R-:W2:Y:S02]  /*b6b0*/  LDG.E.U16 R0, desc[UR36][R2.64] ;  /* 0x0000002402007981 */ /* 0x000ea4000c1e1500 */
[----:B--2---:R-:W-:-:S04]  /*b6c0*/  SHF.L.U32 R0, R0, 0x10, RZ ;  /* 0x0000001000007819 */ /* 0x004fc800000006ff */
[----:B------:R-:W-:Y:S01]  /*b6d0*/  F2FP.F16.F32.PACK_AB R0, RZ, R0 ;  /* 0x00000000ff00723e */ /* 0x000fe200000000ff */
[----:B------:R-:W-:Y:S06]  /*b6e0*/  BRA `(.L_x_873) ;  /* 0x0000000400b87947 */ /* 0x000fec0003800000 */
.L_x_880:
        /* <DEDUP_REMOVED lines=12> */
.L_x_887:
        /* <DEDUP_REMOVED lines=21> */
.L_x_891:
[----:B------:R-:W-:Y:S05]  /*b900*/  BSYNC.RECONVERGENT B1 ;  /* 0x0000000000017941 */ /* 0x000fea0003800200 */
.L_x_890:
[----:B------:R-:W-:Y:S01]  /*b910*/  IMAD.SHL.U32 R0, R0, 0x100000, RZ ;  /* 0x0010000000007824 */ /* 0x000fe200078e00ff */
[----:B------:R-:W-:-:S04]  /*b920*/  LEA R2, R2, 0x3b800000, 0x17 ;  /* 0x3b80000002027811 */ /* 0x000fc800078eb8ff */
[----:B------:R-:W-:-:S07]  /*b930*/  LOP3.LUT R0, R2, R0, R7, 0xfe, !PT ;  /* 0x0000000002007212 */ /* 0x000fce00078efe07 */
.L_x_889:
[----:B------:R-:W-:Y:S05]  /*b940*/  BSYNC.RECONVERGENT B0 ;  /* 0x0000000000007941 */ /* 0x000fea0003800200 */
.L_x_888:
[----:B------:R-:W-:Y:S01]  /*b950*/  F2FP.F16.F32.PACK_AB R0, RZ, R0 ;  /* 0x00000000ff00723e */ /* 0x000fe200000000ff */
[----:B------:R-:W-:Y:S06]  /*b960*/  BRA `(.L_x_873) ;  /* 0x0000000400187947 */ /* 0x000fec0003800000 */
.L_x_886:
        /* <DEDUP_REMOVED lines=21> */
.L_x_895:
[----:B------:R-:W-:Y:S05]  /*bac0*/  BSYNC.RECONVERGENT B1 ;  /* 0x0000000000017941 */ /* 0x000fea0003800200 */
.L_x_894:
[----:B------:R-:W-:Y:S02]  /*bad0*/  SHF.L.U32 R0, R0, 0x15, RZ ;  /* 0x0000001500007819 */ /* 0x000fe400000006ff */
[----:B------:R-:W-:-:S04]  /*bae0*/  LEA R2, R2, 0x37800000, 0x17 ;  /* 0x3780000002027811 */ /* 0x000fc800078eb8ff */
[----:B------:R-:W-:-:S07]  /*baf0*/  LOP3.LUT R0, R2, R0, R7, 0xfe, !PT ;  /* 0x0000000002007212 */ /* 0x000fce00078efe07 */
.L_x_893:
[----:B------:R-:W-:Y:S05]  /*bb00*/  BSYNC.RECONVERGENT B0 ;  /* 0x0000000000007941 */ /* 0x000fea0003800200 */
.L_x_892:
[----:B------:R-:W-:Y:S01]  /*bb10*/  F2FP.F16.F32.PACK_AB R0, RZ, R0 ;  /* 0x00000000ff00723e */ /* 0x000fe200000000ff */
[----:B------:R-:W-:Y:S06]  /*bb20*/  BRA `(.L_x_873) ;  /* 0x0000000000a87947 */ /* 0x000fec0003800000 */
.L_x_885:
        /* <DEDUP_REMOVED lines=14> */
.L_x_899:
[----:B------:R-:W-:Y:S05]  /*bc10*/  BSYNC.RECONVERGENT B0 ;  /* 0x0000000000007941 */ /* 0x000fea0003800200 */
.L_x_898:
[----:B------:R-:W-:Y:S01]  /*bc20*/  F2FP.F16.F32.PACK_AB R0, RZ, R0 ;  /* 0x00000000ff00723e */ /* 0x000fe200000000ff */
[----:B------:R-:W-:Y:S06]  /*bc30*/  BRA `(.L_x_873) ;  /* 0x0000000000647947 */ /* 0x000fec0003800000 */
.L_x_872:
[----:B------:R-:W-:Y:S01]  /*bc40*/  MOV R0, 0x0 ;  /* 0x0000000000007802 */ /* 0x000fe20000000f00 */
[----:B------:R-:W0:Y:S01]  /*bc50*/  LDCU.64 UR4, c[0x4][0x128] ;  /* 0x01002500ff0477ac */ /* 0x000e220008000a00 */
[----:B------:R-:W-:Y:S02]  /*bc60*/  HFMA2 R8, -RZ, RZ, 0, 4.64916229248046875e-06 ;  /* 0x0000004eff087431 */ /* 0x000fe400000001ff */
[----:B------:R-:W-:Y:S01]  /*bc70*/  IMAD.MOV.U32 R12, RZ, RZ, 0x1 ;  /* 0x00000001ff0c7424 */ /* 0x000fe200078e00ff */
[----:B------:R1:W2:Y:S01]  /*bc80*/  LDC.64 R2, c[0x4][R0] ;  /* 0x0100000000027b82 */ /* 0x0002a20000000a00 */
[----:B------:R-:W3:Y:S01]  /*bc90*/  LDCU.64 UR6, c[0x4][0x130] ;  /* 0x01002600ff0677ac */ /* 0x000ee20008000a00 */
[----:B------:R-:W-:Y:S01]  /*bca0*/  MOV R13, RZ ;  /* 0x000000ff000d7202 */ /* 0x000fe20000000f00 */
[----:B------:R-:W4:Y:S01]  /*bcb0*/  LDCU.64 UR8, c[0x4][0x28] ;  /* 0x01000500ff0877ac */ /* 0x000f220008000a00 */
[----:B0-----:R-:W-:Y:S01]  /*bcc0*/  MOV R4, UR4 ;  /* 0x0000000400047c02 */ /* 0x001fe20008000f00 */
[----:B------:R-:W-:Y:S01]  /*bcd0*/  IMAD.U32 R5, RZ, RZ, UR5 ;  /* 0x00000005ff057e24 */ /* 0x000fe2000f8e00ff */
[----:B---3--:R-:W-:Y:S01]  /*bce0*/  MOV R6, UR6 ;  /* 0x0000000600067c02 */ /* 0x008fe20008000f00 */
[----:B------:R-:W-:Y:S01]  /*bcf0*/  IMAD.U32 R7, RZ, RZ, UR7 ;  /* 0x00000007ff077e24 */ /* 0x000fe2000f8e00ff */
[----:B----4-:R-:W-:Y:S01]  /*bd00*/  MOV R10, UR8 ;  /* 0x00000008000a7c02 */ /* 0x010fe20008000f00 */
[----:B-1----:R-:W-:-:S07]  /*bd10*/  IMAD.U32 R11, RZ, RZ, UR9 ;  /* 0x00000009ff0b7e24 */ /* 0x002fce000f8e00ff */
[----:B------:R-:W-:-:S07]  /*bd20*/  LEPC R20, `(.L_x_900) ;  /* 0x000000001014794e */ /* 0x000fce0000000000 */
[----:B--2---:R-:W-:Y:S05]  /*bd30*/  CALL.ABS.NOINC R2 ;  /* 0x0000000002007343 */ /* 0x004fea0003c00000 */
.L_x_900:
[----:B------:R-:W-:Y:S01]  /*bd40*/  PRMT R0, RZ, 0x7610, R0 ;  /* 0x00007610ff007816 */ /* 0x000fe20000000000 */
[----:B------:R-:W-:Y:S06]  /*bd50*/  BRA `(.L_x_873) ;  /* 0x00000000001c7947 */ /* 0x000fec0003800000 */
.L_x_897:
[----:B------:R-:W2:Y:S02]  /*bd60*/  LDG.E.64 R2, desc[UR36][R2.64] ;  /* 0x0000002402027981 */ /* 0x000ea4000c1e1b00 */
[----:B--2---:R-:W0:Y:S02]  /*bd70*/  I2F.U64 R0, R2 ;  /* 0x0000000200007312 */ /* 0x004e240000301000 */
[----:B0-----:R-:W-:Y:S01]  /*bd80*/  F2FP.F16.F32.PACK_AB R0, RZ, R0 ;  /* 0x00000000ff00723e */ /* 0x001fe200000000ff */
[----:B------:R-:W-:Y:S06]  /*bd90*/  BRA `(.L_x_873) ;  /* 0x00000000000c7947 */ /* 0x000fec0003800000 */
.L_x_896:
[----:B------:R-:W2:Y:S02]  /*bda0*/  LDG.E R2, desc[UR36][R2.64] ;  /* 0x0000002402027981 */ /* 0x000ea4000c1e1900 */
[----:B--2---:R-:W-:-:S04]  /*bdb0*/  I2FP.F32.U32 R0, R2 ;  /* 0x0000000200007245 */ /* 0x004fc80000201000 */
[----:B------:R-:W-:-:S07]  /*bdc0*/  F2FP.F16.F32.PACK_AB R0, RZ, R0 ;  /* 0x00000000ff00723e */ /* 0x000fce00000000ff */
.L_x_873:
[----:B-----5:R-:W-:Y:S01]  /*bdd0*/  HADD2.F32 R0, -RZ, R0.H0_H0 ;  /* 0x20000000ff007230 */ /* 0x020fe20000004100 */
[----:B------:R-:W-:Y:S01]  /*bde0*/  UPRMT UR4, UR42, 0x9910, URZ ;  /* 0x000099102a047896 */ /* 0x000fe200080000ff */
[----:B01----:R-:W-:-:S03]  /*bdf0*/  IMAD.MOV.U32 R3, RZ, RZ, 0x42fc0000 ;  /* 0x42fc0000ff037424 */ /* 0x003fc600078e00ff */
        /* <DEDUP_REMOVED lines=28> */
[----:B0-----:R-:W-:Y:S01]  /*bfc0*/  STG.E.U8 desc[UR36][R16.64], R3 ;  /* 0x0000000310007986 */ /* 0x001fe2000c101124 */
[----:B------:R-:W-:Y:S05]  /*bfd0*/  EXIT ;  /* 0x000000000000794d */ /* 0x000fea0003800000 */
.L_x_904:
[----:B------:R-:W-:-:S06]  /*bfe0*/  HADD2.F32 R3, -RZ, R2.H0_H0 ;  /* 0x20000002ff037230 */ /* 0x000fcc0000004100 */
[----:B------:R-:W0:Y:S02]  /*bff0*/  F2I.S64.TRUNC R2, R3 ;  /* 0x0000000300027311 */ /* 0x000e24000020d900 */
[----:B0-----:R-:W-:Y:S01]  /*c000*/  STG.E.U8 desc[UR36][R16.64], R2 ;  /* 0x0000000210007986 */ /* 0x001fe2000c101124 */
[----:B------:R-:W-:Y:S05]  /*c010*/  EXIT ;  /* 0x000000000000794d */ /* 0x000fea0003800000 */
.L_x_903:
        /* <DEDUP_REMOVED lines=8> */
[----:B0-----:R-:W-:Y:S01]  /*c0a0*/  STG.E.64 desc[UR36][R16.64], R2 ;  /* 0x0000000210007986 */ /* 0x001fe2000c101b24 */
[----:B------:R-:W-:Y:S05]  /*c0b0*/  EXIT ;  /* 0x000000000000794d */ /* 0x000fea0003800000 */
.L_x_907:
[----:B------:R-:W-:-:S04]  /*c0c0*/  HADD2.F32 R2, -RZ, R2.H0_H0 ;  /* 0x20000002ff027230 */ /* 0x000fc80000004100 */
[----:B------:R-:W0:Y:S02]  /*c0d0*/  F2I.FTZ.TRUNC.NTZ R3, R2 ;  /* 0x0000000200037305 */ /* 0x000e24000021f100 */
[----:B0-----:R-:W-:Y:S01]  /*c0e0*/  STG.E desc[UR36][R16.64], R3 ;  /* 0x0000000310007986 */ /* 0x001fe2000c101924 */
[----:B------:R-:W-:Y:S05]  /*c0f0*/  EXIT ;  /* 0x000000000000794d */ /* 0x000fea0003800000 */
.L_x_906:
[----:B------:R-:W-:-:S04]  /*c100*/  HADD2.F32 R2, -RZ, R2.H0_H0 ;  /* 0x20000002ff027230 */ /* 0x000fc80000004100 */
[----:B------:R-:W0:Y:S02]  /*c110*/  F2I.FTZ.TRUNC.NTZ R3, R2 ;  /* 0x0000000200037305 */ /* 0x000e24000021f100 */
[----:B0-----:R-:W-:Y:S01]  /*c120*/  STG.E.U16 desc[UR36][R16.64], R3 ;  /* 0x0000000310007986 */ /* 0x001fe2000c101524 */
[----:B------:R-:W-:Y:S05]  /*c130*/  EXIT ;  /* 0x000000000000794d */ /* 0x000fea0003800000 */
.L_x_902:
[----:B------:R-:W-:-:S09]  /*c140*/  UISETP.GT.AND UP0, UPT, UR4, 0x6, UPT ;  /* 0x000000060400788c */ /* 0x000fd2000bf04270 */
[----:B------:R-:W-:Y:S05]  /*c150*/  BRA.U UP0, `(.L_x_908) ;  /* 0x0000000100247547 */ /* 0x000fea000b800000 */
[----:B------:R-:W-:-:S09]  /*c160*/  UISETP.NE.AND UP0, UPT, UR4, 0x5, UPT ;  /* 0x000000050400788c */ /* 0x000fd2000bf05270 */
[----:B------:R-:W-:Y:S05]  /*c170*/  BRA.U !UP0, `(.L_x_909) ;  /* 0x0000000108147547 */ /* 0x000fea000b800000 */
[----:B------:R-:W-:-:S09]  /*c180*/  UISETP.NE.AND UP0, UPT, UR4, 0x6, UPT ;  /* 0x000000060400788c */ /* 0x000fd2000bf05270 */
[----:B------:R-:W-:Y:S05]  /*c190*/  BRA.U UP0, `(.L_x_905) ;  /* 0x0000000900287547 */ /* 0x000fea000b800000 */
[----:B------:R-:W-:-:S05]  /*c1a0*/  HADD2.F32 R3, -RZ, R2.H0_H0 ;  /* 0x20000002ff037230 */ /* 0x000fca0000004100 */
[----:B------:R-:W-:Y:S01]  /*c1b0*/  STG.E desc[UR36][R16.64], R3 ;  /* 0x0000000310007986 */ /* 0x000fe2000c101924 */
[----:B------:R-:W-:Y:S05]  /*c1c0*/  EXIT ;  /* 0x000000000000794d */ /* 0x000fea0003800000 */
.L_x_909:
[----:B------:R-:W-:Y:S01]  /*c1d0*/  STG.E.U16 desc[UR36][R16.64], R2 ;  /* 0x0000000210007986 */ /* 0x000fe2000c101524 */
[----:B------:R-:W-:Y:S05]  /*c1e0*/  EXIT ;  /* 0x000000000000794d */ /* 0x000fea0003800000 */
.L_x_908:
        /* <DEDUP_REMOVED lines=8> */
[----:B------:R-:W-:Y:S01]  /*c270*/  STG.E.64 desc[UR36][R16.64], R2 ;  /* 0x0000000210007986 */ /* 0x000fe2000c101b24 */
[----:B------:R-:W-:Y:S05]  /*c280*/  EXIT ;  /* 0x000000000000794d */ /* 0x000fea0003800000 */
.L_x_911:
[----:B------:R-:W-:-:S05]  /*c290*/  HADD2.F32 R0, -RZ, R2.H0_H0 ;  /* 0x20000002ff007230 */ /* 0x000fca0000004100 */
[----:B------:R-:W-:-:S04]  /*c2a0*/  F2FP.F16.F32.PACK_AB R0, RZ, R0 ;  /* 0x00000000ff00723e */ /* 0x000fc800000000ff */
[----:B------:R-:W-:-:S05]  /*c2b0*/  PRMT R0, R0, 0x5410, RZ ;  /* 0x0000541000007816 */ /* 0x000fca00000000ff */
[----:B------:R-:W-:Y:S01]  /*c2c0*/  STG.E desc[UR36][R16.64], R0 ;  /* 0x0000000010007986 */ /* 0x000fe2000c101924 */
[----:B------:R-:W-:Y:S05]  /*c2d0*/  EXIT ;  /* 0x000000000000794d */ /* 0x000fea0003800000 */
.L_x_910:
[----:B------:R-:W-:-:S05]  /*c2e0*/  HADD2.F32 R2, -RZ, R2.H0_H0 ;  /* 0x20000002ff027230 */ /* 0x000fca0000004100 */
[----:B------:R-:W-:-:S06]  /*c2f0*/  FMUL.FTZ R2, R2, 1 ;  /* 0x3f80000002027820 */ /* 0x000fcc0000410000 */
[----:B------:R-:W0:Y:S02]  /*c300*/  F2F.F64.F32 R2, R2 ;  /* 0x0000000200027310 */ /* 0x000e240000201800 */
[----:B0-----:R-:W-:Y:S01]  /*c310*/  STG.E.64 desc[UR36][R16.64], R2 ;  /* 0x0000000210007986 */ /* 0x001fe2000c101b24 */
[----:B------:R-:W-:Y:S05]  /*c320*/  EXIT ;  /* 0x000000000000794d */ /* 0x000fea0003800000 */
.L_x_901:
        /* <DEDUP_REMOVED lines=12> */
[----:B0-----:R-:W-:Y:S01]  /*c3f0*/  STG.E.U16 desc[UR36][R16.64], R3 ;  /* 0x0000000310007986 */ /* 0x001fe2000c101524 */
[----:B------:R-:W-:Y:S05]  /*c400*/  EXIT ;  /* 0x000000000000794d */ /* 0x000fea0003800000 */
.L_x_915:
[----:B------:R-:W-:Y:S01]  /*c410*/  HADD2.F32 R3, -RZ, R2.H0_H0 ;  /* 0x20000002ff037230 */ /* 0x000fe20000004100 */
[----:B------:R-:W-:Y:S01]  /*c420*/  BSSY.RECONVERGENT B0, `(.L_x_916) ;  /* 0x0000013000007945 */ /* 0x000fe20003800200 */
[----:B------:R-:W-:-:S03]  /*c430*/  HFMA2 R8, -RZ, RZ, 0, 7.62939453125e-06 ;  /* 0x00000080ff087431 */ /* 0x000fc600000001ff */
        /* <DEDUP_REMOVED lines=14> */
.L_x_918:
[----:B------:R-:W-:-:S04]  /*c520*/  SHF.R.U32.HI R3, RZ, 0x18, R3 ;  /* 0x00000018ff037819 */ /* 0x000fc80000011603 */
[----:B------:R-:W-:-:S04]  /*c530*/  LOP3.LUT R0, R0, 0x80, R3, 0xf8, !PT ;  /* 0x0000008000007812 */ /* 0x000fc800078ef803 */
[----:B------:R-:W-:-:S07]  /*c540*/  PRMT R8, R0, 0x7610, R8 ;  /* 0x0000761000087816 */ /* 0x000fce0000000008 */
.L_x_917:
[----:B------:R-:W-:Y:S05]  /*c550*/  BSYNC.RECONVERGENT B0 ;  /* 0x0000000000007941 */ /* 0x000fea0003800200 */
.L_x_916:
[----:B------:R-:W-:Y:S01]  /*c560*/  STG.E.U8 desc[UR36][R16.64], R8 ;  /* 0x0000000810007986 */ /* 0x000fe2000c101124 */
[----:B------:R-:W-:Y:S05]  /*c570*/  EXIT ;  /* 0x000000000000794d */ /* 0x000fea0003800000 */
.L_x_914:
        /* <DEDUP_REMOVED lines=17> */
.L_x_921:
[----:B------:R-:W-:-:S04]  /*c690*/  SHF.R.U32.HI R3, RZ, 0x18, R3 ;  /* 0x00000018ff037819 */ /* 0x000fc80000011603 */
[----:B------:R-:W-:-:S04]  /*c6a0*/  LOP3.LUT R0, R0, 0x80, R3, 0xf8, !PT ;  /* 0x0000008000007812 */ /* 0x000fc800078ef803 */
[----:B------:R-:W-:-:S07]  /*c6b0*/  PRMT R8, R0, 0x7610, R8 ;  /* 0x0000761000087816 */ /* 0x000fce0000000008 */
.L_x_920:
[----:B------:R-:W-:Y:S05]  /*c6c0*/  BSYNC.RECONVERGENT B0 ;  /* 0x0000000000007941 */ /* 0x000fea0003800200 */
.L_x_919:
[----:B------:R-:W-:Y:S01]  /*c6d0*/  STG.E.U8 desc[UR36][R16.64], R8 ;  /* 0x0000000810007986 */ /* 0x000fe2000c101124 */
[----:B------:R-:W-:Y:S05]  /*c6e0*/  EXIT ;  /* 0x000000000000794d */ /* 0x000fea0003800000 */
.L_x_913:
        /* <DEDUP_REMOVED lines=18> */
[----:B------:R-:W-:-:S05]  /*c810*/  @!P0 IADD3 R0, PT, PT, R4, RZ, RZ ;  /* 0x000000ff04008210 */ /* 0x000fca0007ffe0ff */
[----:B------:R-:W-:-:S05]  /*c820*/  @P1 IMAD.MOV.U32 R3, RZ, RZ, R0 ;  /* 0x000000ffff031224 */ /* 0x000fca00078e0000 */
[----:B------:R-:W-:Y:S01]  /*c830*/  STG.E.U8 desc[UR36][R16.64], R3 ;  /* 0x0000000310007986 */ /* 0x000fe2000c101124 */
[----:B------:R-:W-:Y:S05]  /*c840*/  EXIT ;  /* 0x000000000000794d */ /* 0x000fea0003800000 */
.L_x_923:
[----:B------:R-:W-:-:S06]  /*c850*/  HADD2.F32 R2, -RZ, R2.H0_H0 ;  /* 0x20000002ff027230 */ /* 0x000fcc0000004100 */
[----:B------:R-:W0:Y:S02]  /*c860*/  F2I.U64.TRUNC R2, R2 ;  /* 0x0000000200027311 */ /* 0x000e24000020d800 */
[----:B0-----:R-:W-:Y:S01]  /*c870*/  STG.E.64 desc[UR36][R16.64], R2 ;  /* 0x0000000210007986 */ /* 0x001fe2000c101b24 */
[----:B------:R-:W-:Y:S05]  /*c880*/  EXIT ;  /* 0x000000000000794d */ /* 0x000fea0003800000 */
.L_x_922:
[----:B------:R-:W-:-:S04]  /*c890*/  HADD2.F32 R2, -RZ, R2.H0_H0 ;  /* 0x20000002ff027230 */ /* 0x000fc80000004100 */
[----:B------:R-:W0:Y:S02]  /*c8a0*/  F2I.FTZ.U32.TRUNC.NTZ R3, R2 ;  /* 0x0000000200037305 */ /* 0x000e24000021f000 */
[----:B0-----:R-:W-:Y:S01]  /*c8b0*/  STG.E desc[UR36][R16.64], R3 ;  /* 0x0000000310007986 */ /* 0x001fe2000c101924 */
[----:B------:R-:W-:Y:S05]  /*c8c0*/  EXIT ;  /* 0x000000000000794d */ /* 0x000fea0003800000 */
.L_x_912:
        /* <DEDUP_REMOVED lines=9> */
[----:B------:R-:W-:Y:S01]  /*c960*/  STG.E.U8 desc[UR36][R16.64], R3 ;  /* 0x0000000310007986 */ /* 0x000fe2000c101124 */
[----:B------:R-:W-:Y:S05]  /*c970*/  EXIT ;  /* 0x000000000000794d */ /* 0x000fea0003800000 */
.L_x_925:
[----:B------:R-:W-:Y:S01]  /*c980*/  HADD2.F32 R2, -RZ, R2.H0_H0 ;  /* 0x20000002ff027230 */ /* 0x000fe20000004100 */
[----:B------:R-:W-:-:S04]  /*c990*/  CS2R R6, SRZ ;  /* 0x0000000000067805 */ /* 0x000fc8000001ff00 */
[----:B------:R-:W-:-:S04]  /*c9a0*/  FMUL.FTZ R2, R2, 1 ;  /* 0x3f80000002027820 */ /* 0x000fc80000410000 */
[----:B------:R-:W0:Y:S02]  /*c9b0*/  F2F.F64.F32 R4, R2 ;  /* 0x0000000200047310 */ /* 0x000e240000201800 */
[----:B0-----:R-:W-:Y:S01]  /*c9c0*/  STG.E.128 desc[UR36][R16.64], R4 ;  /* 0x0000000410007986 */ /* 0x001fe2000c101d24 */
[----:B------:R-:W-:Y:S05]  /*c9d0*/  EXIT ;  /* 0x000000000000794d */ /* 0x000fea0003800000 */
.L_x_924:
[----:B------:R-:W-:-:S09]  /*c9e0*/  UISETP.NE.AND UP0, UPT, UR4, 0xf, UPT ;  /* 0x0000000f0400788c */ /* 0x000fd2000bf05270 */
[----:B------:R-:W-:Y:S05]  /*c9f0*/  BRA.U !UP0, `(.L_x_926) ;  /* 0x0000000108e87547 */ /* 0x000fea000b800000 */
[----:B------:R-:W-:-:S09]  /*ca00*/  UISETP.NE.AND UP0, UPT, UR4, 0x17, UPT ;  /* 0x000000170400788c */ /* 0x000fd2000bf05270 */
[----:B------:R-:W-:Y:S05]  /*ca10*/  BRA.U !UP0, `(.L_x_927) ;  /* 0x0000000108907547 */ /* 0x000fea000b800000 */
[----:B------:R-:W-:-:S09]  /*ca20*/  UISETP.NE.AND UP0, UPT, UR4, 0x18, UPT ;  /* 0x000000180400788c */ /* 0x000fd2000bf05270 */
[----:B------:R-:W-:Y:S05]  /*ca30*/  BRA.U !UP0, `(.L_x_928) ;  /* 0x0000000108447547 */ /* 0x000fea000b800000 */
.L_x_905:
[----:B------:R-:W-:Y:S01]  /*ca40*/  MOV R0, 0x0 ;  /* 0x0000000000007802 */ /* 0x000fe20000000f00 */
[----:B------:R-:W0:Y:S01]  /*ca50*/  LDCU.64 UR4, c[0x4][0x128] ;  /* 0x01002500ff0477ac */ /* 0x000e220008000a00 */
[----:B------:R-:W-:Y:S02]  /*ca60*/  HFMA2 R8, -RZ, RZ, 0, 6.020069122314453125e-06 ;  /* 0x00000065ff087431 */ /* 0x000fe400000001ff */
        /* <DEDUP_REMOVED lines=13> */
.L_x_929:
[----:B------:R-:W-:Y:S05]  /*cb40*/  EXIT ;  /* 0x000000000000794d */ /* 0x000fea0003800000 */
.L_x_928:
        /* <DEDUP_REMOVED lines=13> */
.L_x_931:
[----:B------:R-:W-:Y:S05]  /*cc20*/  BSYNC.RECONVERGENT B0 ;  /* 0x0000000000007941 */ /* 0x000fea0003800200 */
.L_x_930:
[----:B------:R-:W-:-:S05]  /*cc30*/  LOP3.LUT R3, R0, 0x80, R3, 0xf8, !PT ;  /* 0x0000008000037812 */ /* 0x000fca00078ef803 */
[----:B------:R-:W-:Y:S01]  /*cc40*/  STG.E.U8 desc[UR36][R16.64], R3 ;  /* 0x0000000310007986 */ /* 0x000fe2000c101124 */
[----:B------:R-:W-:Y:S05]  /*cc50*/  EXIT ;  /* 0x000000000000794d */ /* 0x000fea0003800000 */
.L_x_927:
        /* <DEDUP_REMOVED lines=12> */
.L_x_933:
[----:B------:R-:W-:Y:S01]  /*cd20*/  HFMA2 R0, -RZ, RZ, 0, 7.569789886474609375e-06 ;  /* 0x0000007fff007431 */ /* 0x000fe200000001ff */
[----:B------:R-:W-:-:S04]  /*cd30*/  ISETP.GT.U32.AND P0, PT, R2, 0x7f800000, PT ;  /* 0x7f8000000200780c */ /* 0x000fc80003f04070 */
[----:B------:R-:W-:-:S09]  /*cd40*/  SEL R0, R0, 0x7c, P0 ;  /* 0x0000007c00007807 */ /* 0x000fd20000000000 */
.L_x_934:
[----:B------:R-:W-:Y:S05]  /*cd50*/  BSYNC.RECONVERGENT B0 ;  /* 0x0000000000007941 */ /* 0x000fea0003800200 */
.L_x_932:
[----:B------:R-:W-:-:S04]  /*cd60*/  SHF.R.U32.HI R3, RZ, 0x18, R3 ;  /* 0x00000018ff037819 */ /* 0x000fc80000011603 */
[----:B------:R-:W-:-:S05]  /*cd70*/  LOP3.LUT R3, R0, 0x80, R3, 0xf8, !PT ;  /* 0x0000008000037812 */ /* 0x000fca00078ef803 */
[----:B------:R-:W-:Y:S01]  /*cd80*/  STG.E.U8 desc[UR36][R16.64], R3 ;  /* 0x0000000310007986 */ /* 0x000fe2000c101124 */
[----:B------:R-:W-:Y:S05]  /*cd90*/  EXIT ;  /* 0x000000000000794d */ /* 0x000fea0003800000 */
.L_x_926:
[----:B------:R-:W-:-:S05]  /*cda0*/  HADD2.F32 R0, -RZ, R2.H0_H0 ;  /* 0x20000002ff007230 */ /* 0x000fca0000004100 */
[----:B------:R-:W-:-:S05]  /*cdb0*/  F2FP.BF16.F32.PACK_AB R0, RZ, R0 ;  /* 0x00000000ff00723e */ /* 0x000fca00000010ff */
[----:B------:R-:W-:Y:S01]  /*cdc0*/  STG.E.U16 desc[UR36][R16.64], R0 ;  /* 0x0000000010007986 */ /* 0x000fe2000c101524 */
[----:B------:R-:W-:Y:S05]  /*cdd0*/  EXIT ;  /* 0x000000000000794d */ /* 0x000fea0003800000 */
.L_x_935:
        /* <DEDUP_REMOVED lines=10> */
.L_x_2623:


//--------------------- .text._ZN2at6native27unrolled_elementwise_kernelIZZZNS0_16cosh_kernel_cudaERNS_18TensorIteratorBaseEENKUlvE0_clEvENKUlvE1_clEvEUlN3c104HalfEE_St5arrayIPcLm2EELi4E23TrivialOffsetCalculatorILi1EjESD_NS0_6memory12LoadWithCastILi1EEENSE_13StoreWithCastILi1EEEEEviT_T0_T2_T3_T4_T5_ --------------------------
	.section	.text._ZN2at6native27unrolled_elementwise_kernelIZZZNS0_16cosh_kernel_cudaERNS_18TensorIteratorBaseEENKUlvE0_clEvENKUlvE1_clEvEUlN3c104HalfEE_St5arrayIPcLm2EELi4E23TrivialOffsetCalculatorILi1EjESD_NS0_6memory12LoadWithCastILi1EEENSE_13StoreWithCastILi1EEEEEviT_T0_T2_T3_T4_T5_,"ax",@progbits
	.align	128
        .global         _ZN2at6native27unrolled_elementwise_kernelIZZZNS0_16cosh_kernel_cudaERNS_18TensorIteratorBaseEENKUlvE0_clEvENKUlvE1_clEvEUlN3c104HalfEE_St5arrayIPcLm2EELi4E23TrivialOffsetCalculatorILi1EjESD_NS0_6memory12LoadWithCastILi1EEENSE_13StoreWithCastILi1EEEEEviT_T0_T2_T3_T4_T5_
        .type           _ZN2at6native27unrolled_elementwise_kernelIZZZNS0_16cosh_kernel_cudaERNS_18TensorIteratorBaseEENKUlvE0_clEvENKUlvE1_clEvEUlN3c104HalfEE_St5arrayIPcLm2EELi4E23TrivialOffsetCalculatorILi1EjESD_NS0_6memory12LoadWithCastILi1EEENSE_13StoreWithCastILi1EEEEEviT_T0_T2_T3_T4_T5_,@function
        .size           _ZN2at6native27unrolled_elementwise_kernelIZZZNS0_16cosh_kernel_cudaERNS_18TensorIteratorBaseEENKUlvE0_clEvENKUlvE1_clEvEUlN3c104HalfEE_St5arrayIPcLm2EELi4E23TrivialOffsetCalculatorILi1EjESD_NS0_6memory12LoadWithCastILi1EEENSE_13StoreWithCastILi1EEEEEviT_T0_T2_T3_T4_T5_,(.L_x_2624 - _ZN2at6native27unrolled_elementwise_kernelIZZZNS0_16cosh_kernel_cudaERNS_18TensorIteratorBaseEENKUlvE0_clEvENKUlvE1_clEvEUlN3c104HalfEE_St5arrayIPcLm2EELi4E23TrivialOffsetCalculatorILi1EjESD_NS0_6memory12LoadWithCastILi1EEENSE_13StoreWithCastILi1EEEEEviT_T0_T2_T3_T4_T5_)
        .other          _ZN2at6native27unrolled_elementwise_kernelIZZZNS0_16cosh_kernel_cudaERNS_18TensorIteratorBaseEENKUlvE0_clEvENKUlvE1_clEvEUlN3c104HalfEE_St5arrayIPcLm2EELi4E23TrivialOffsetCalculatorILi1EjESD_NS0_6memory12LoadWithCastILi1EEENSE_13StoreWithCastILi1EEEEEviT_T0_T2_T3_T4_T5_,@"STO_CUDA_ENTRY STV_DEFAULT"
_ZN2at6native27unrolled_elementwise_kernelIZZZNS0_16cosh_kernel_cudaERNS_18TensorIteratorBaseEENKUlvE0_clEvENKUlvE1_clEvEUlN3c104HalfEE_St5arrayIPcLm2EELi4E23TrivialOffsetCalculatorILi1EjESD_NS0_6memory12LoadWithCastILi1EEENSE_13StoreWithCastILi1EEEEEviT_T0_T2_T3_T4_T5_:
.text._ZN2at6native27unrolled_elementwise_kernelIZZZNS0_16cosh_kernel_cudaERNS_18TensorIteratorBaseEENKUlvE0_clEvENKUlvE1_clEvEUlN3c104HalfEE_St5arrayIPcLm2EELi4E23TrivialOffsetCalculatorILi1EjESD_NS0_6memory12LoadWithCastILi1EEENSE_13StoreWithCastILi1EEEEEviT_T0_T2_T3_T4_T5_:
        /* <DEDUP_REMOVED lines=31> */
[----:B0-----:R-:W-:-:S04]  /*01f0*/  F2FP.F16.F32.PACK_AB R0, RZ, R0 ;  /* 0x00000000ff00723e */ /* 0x001fc800000000ff */
[----:B------:R-:W-:Y:S01]  /*0200*/  PRMT R24, R0, 0x7610, R24 ;  /* 0x0000761000187816 */ /* 0x000fe20000000018 */
[----:B------:R-:W-:Y:S06]  /*0210*/  BRA `(.L_x_943) ;  /* 0x0000000c00e87947 */ /* 0x000fec0003800000 */
.L_x_941:
[----:B------:R-:W2:Y:S02]  /*0220*/  LDG.E.U8 R2, desc[UR36][R2.64] ;  /* 0x0000002402027981 */ /* 0x000ea4000c1e1100 */
[----:B--2---:R-:W-:-:S04]  /*0230*/  I2FP.F32.U32 R0, R2 ;  /* 0x0000000200007245 */ /* 0x004fc80000201000 */
[----:B------:R-:W-:-:S04]  /*0240*/  F2FP.F16.F32.PACK_AB R0, RZ, R0 ;  /* 0x00000000ff00723e */ /* 0x000fc800000000ff */
[----:B------:R-:W-:Y:S01]  /*0250*/  PRMT R24, R0, 0x7610, R24 ;  /* 0x0000761000187816 */ /* 0x000fe20000000018 */
[----:B------:R-:W-:Y:S06]  /*0260*/  BRA `(.L_x_943) ;  /* 0x0000000c00d47947 */ /* 0x000fec0003800000 */
.L_x_940:
        /* <DEDUP_REMOVED lines=8> */
[----:B0-----:R-:W-:-:S04]  /*02f0*/  F2FP.F16.F32.PACK_AB R0, RZ, R0 ;  /* 0x00000000ff00723e */ /* 0x001fc800000000ff */
[----:B------:R-:W-:Y:S01]  /*0300*/  PRMT R24, R0, 0x7610, R24 ;  /* 0x0000761000187816 */ /* 0x000fe20000000018 */
[----:B------:R-:W-:Y:S06]  /*0310*/  BRA `(.L_x_943) ;  /* 0x0000000c00a87947 */ /* 0x000fec0003800000 */
.L_x_945:
[----:B------:R-:W2:Y:S02]  /*0320*/  LDG.E R2, desc[UR36][R2.64] ;  /* 0x0000002402027981 */ /* 0x000ea4000c1e1900 */
[----:B--2---:R-:W-:-:S04]  /*0330*/  I2FP.F32.S32 R0, R2 ;  /* 0x0000000200007245 */ /* 0x004fc80000201400 */
[----:B------:R-:W-:-:S04]  /*0340*/  F2FP.F16.F32.PACK_AB R0, RZ, R0 ;  /* 0x00000000ff00723e */ /* 0x000fc800000000ff */
[----:B------:R-:W-:Y:S01]  /*0350*/  PRMT R24, R0, 0x7610, R24 ;  /* 0x0000761000187816 */ /* 0x000fe20000000018 */
[----:B------:R-:W-:Y:S06]  /*0360*/  BRA `(.L_x_943) ;  /* 0x0000000c00947947 */ /* 0x000fec0003800000 */
.L_x_944:
[----:B------:R-:W2:Y:S02]  /*0370*/  LDG.E.U16 R2, desc[UR36][R2.64] ;  /* 0x0000002402027981 */ /* 0x000ea4000c1e1500 */
[----:B--2---:R-:W0:Y:S02]  /*0380*/  I2F.S16 R0, R2 ;  /* 0x0000000200007306 */ /* 0x004e240000101400 */
[----:B0-----:R-:W-:-:S04]  /*0390*/  F2FP.F16.F32.PACK_AB R0, RZ, R0 ;  /* 0x00000000ff00723e */ /* 0x001fc800000000ff */
[----:B------:R-:W-:Y:S01]  /*03a0*/  PRMT R24, R0, 0x7610, R24 ;  /* 0x0000761000187816 */ /* 0x000fe20000000018 */
[----:B------:R-:W-:Y:S06]  /*03b0*/  BRA `(.L_x_943) ;  /* 0x0000000c00807947 */ /* 0x000fec0003800000 */
.L_x_939:
        /* <DEDUP_REMOVED lines=9> */
.L_x_947:
[----:B------:R1:W5:Y:S01]  /*0450*/  LDG.E.U16 R24, desc[UR36][R2.64] ;  /* 0x0000002402187981 */ /* 0x000362000c1e1500 */
[----:B------:R-:W-:Y:S05]  /*0460*/  BRA `(.L_x_943) ;  /* 0x0000000c00547947 */ /* 0x000fea0003800000 */
.L_x_946:
        /* <DEDUP_REMOVED lines=9> */
.L_x_949:
[----:B------:R0:W5:Y:S01]  /*0500*/  LDG.E.U16 R24, desc[UR36][R2.64] ;  /* 0x0000002402187981 */ /* 0x000162000c1e1500 */
[----:B------:R-:W-:Y:S05]  /*0510*/  BRA `(.L_x_943) ;  /* 0x0000000c00287947 */ /* 0x000fea0003800000 */
.L_x_948:
        /* <DEDUP_REMOVED lines=10> */
[----:B------:R-:W-:-:S04]  /*05c0*/  F2FP.F16.F32.PACK_AB R0, RZ, R0 ;  /* 0x00000000ff00723e */ /* 0x000fc800000000ff */
[----:B------:R-:W-:Y:S01]  /*05d0*/  PRMT R24, R0, 0x7610, R24 ;  /* 0x0000761000187816 */ /* 0x000fe20000000018 */
[----:B------:R-:W-:Y:S06]  /*05e0*/  BRA `(.L_x_943) ;  /* 0x0000000800f47947 */ /* 0x000fec0003800000 */
.L_x_938:
        /* <DEDUP_REMOVED lines=11> */
[----:B------:R-:W-:-:S04]  /*06a0*/  F2FP.F16.F32.PACK_AB R0, RZ, R0 ;  /* 0x00000000ff00723e */ /* 0x000fc800000000ff */
[----:B------:R-:W-:Y:S01]  /*06b0*/  PRMT R24, R0, 0x7610, R24 ;  /* 0x0000761000187816 */ /* 0x000fe20000000018 */
[----:B------:R-:W-:Y:S06]  /*06c0*/  BRA `(.L_x_943) ;  /* 0x0000000800bc7947 */ /* 0x000fec0003800000 */
.L_x_952:
        /* <DEDUP_REMOVED lines=13> */
.L_x_951:
        /* <DEDUP_REMOVED lines=27> */
.L_x_954:
        /* <DEDUP_REMOVED lines=11> */
[----:B------:R-:W-:-:S04]  /*0a00*/  F2FP.F16.F32.PACK_AB R0, RZ, R0 ;  /* 0x00000000ff00723e */ /* 0x000fc800000000ff */
[----:B------:R-:W-:Y:S01]  /*0a10*/  PRMT R24, R0, 0x7610, R24 ;  /* 0x0000761000187816 */ /* 0x000fe20000000018 */
[----:B------:R-:W-:Y:S06]  /*0a20*/  BRA `(.L_x_943) ;  /* 0x0000000400e47947 */ /* 0x000fec0003800000 */
.L_x_953:
[----:B------:R-:W2:Y:S02]  /*0a30*/  LDG.E.U16 R0, desc[UR36][R2.64] ;  /* 0x0000002402007981 */ /* 0x000ea4000c1e1500 */
[----:B--2---:R-:W-:-:S05]  /*0a40*/  IMAD.U32 R0, R0, 0x10000, RZ ;  /* 0x0001000000007824 */ /* 0x004fca00078e00ff */
[----:B------:R-:W-:-:S04]  /*0a50*/  F2FP.F16.F32.PACK_AB R0, RZ, R0 ;  /* 0x00000000ff00723e */ /* 0x000fc800000000ff */
[----:B------:R-:W-:Y:S01]  /*0a60*/  PRMT R24, R0, 0x7610, R24 ;  /* 0x0000761000187816 */ /* 0x000fe20000000018 */
[----:B------:R-:W-:Y:S06]  /*0a70*/  BRA `(.L_x_943) ;  /* 0x0000000400d07947 */ /* 0x000fec0003800000 */
.L_x_950:
        /* <DEDUP_REMOVED lines=10> */
[----:B------:R-:W-:-:S04]  /*0b20*/  F2FP.F16.F32.PACK_AB R0, RZ, R0 ;  /* 0x00000000ff00723e */ /* 0x000fc800000000ff */
[----:B------:R-:W-:Y:S01]  /*0b30*/  PRMT R24, R0, 0x7610, R24 ;  /* 0x0000761000187816 */ /* 0x000fe20000000018 */
[----:B------:R-:W-:Y:S06]  /*0b40*/  BRA `(.L_x_943) ;  /* 0x00000004009c7947 */ /* 0x000fec0003800000 */
.L_x_957:
        /* <DEDUP_REMOVED lines=21> */
.L_x_961:
[----:B------:R-:W-:Y:S05]  /*0ca0*/  BSYNC.RECONVERGENT B1 ;  /* 0x0000000000017941 */ /* 0x000fea0003800200 */
.L_x_960:
[----:B------:R-:W-:Y:S01]  /*0cb0*/  IMAD.SHL.U32 R0, R0, 0x100000, RZ ;  /* 0x0010000000007824 */ /* 0x000fe200078e00ff */
[----:B------:R-:W-:-:S04]  /*0cc0*/  LEA R2, R2, 0x3b800000, 0x17 ;  /* 0x3b80000002027811 */ /* 0x000fc800078eb8ff */
[----:B------:R-:W-:-:S07]  /*0cd0*/  LOP3.LUT R0, R2, R0, R7, 0xfe, !PT ;  /* 0x0000000002007212 */ /* 0x000fce00078efe07 */
.L_x_959:
[----:B------:R-:W-:Y:S05]  /*0ce0*/  BSYNC.RECONVERGENT B0 ;  /* 0x0000000000007941 */ /* 0x000fea0003800200 */
.L_x_958:
[----:B------:R-:W-:-:S04]  /*0cf0*/  F2FP.F16.F32.PACK_AB R0, RZ, R0 ;  /* 0x00000000ff00723e */ /* 0x000fc800000000ff */
[----:B------:R-:W-:Y:S01]  /*0d00*/  PRMT R24, R0, 0x7610, R24 ;  /* 0x0000761000187816 */ /* 0x000fe20000000018 */
[----:B------:R-:W-:Y:S06]  /*0d10*/  BRA `(.L_x_943) ;  /* 0x0000000400287947 */ /* 0x000fec0003800000 */
.L_x_956:
        /* <DEDUP_REMOVED lines=21> */
.L_x_965:
[----:B------:R-:W-:Y:S05]  /*0e70*/  BSYNC.RECONVERGENT B1 ;  /* 0x0000000000017941 */ /* 0x000fea0003800200 */
.L_x_964:
[----:B------:R-:W-:Y:S01]  /*0e80*/  IMAD.SHL.U32 R0, R0, 0x200000, RZ ;  /* 0x0020000000007824 */ /* 0x000fe200078e00ff */
[----:B------:R-:W-:-:S04]  /*0e90*/  LEA R2, R2, 0x37800000, 0x17 ;  /* 0x3780000002027811 */ /* 0x000fc800078eb8ff */
[----:B------:R-:W-:-:S07]  /*0ea0*/  LOP3.LUT R0, R2, R0, R7, 0xfe, !PT ;  /* 0x0000000002007212 */ /* 0x000fce00078efe07 */
.L_x_963:
[----:B------:R-:W-:Y:S05]  /*0eb0*/  BSYNC.RECONVERGENT B0 ;  /* 0x0000000000007941 */ /* 0x000fea0003800200 */
.L_x_962:
[----:B------:R-:W-:-:S04]  /*0ec0*/  F2FP.F16.F32.PACK_AB R0, RZ, R0 ;  /* 0x00000000ff00723e */ /* 0x000fc800000000ff */
[----:B------:R-:W-:Y:S01]  /*0ed0*/  PRMT R24, R0, 0x7610, R24 ;  /* 0x0000761000187816 */ /* 0x000fe20000000018 */
[----:B------:R-:W-:Y:S06]  /*0ee0*/  BRA `(.L_x_943) ;  /* 0x0000000000b47947 */ /* 0x000fec0003800000 */
.L_x_955:
[----:B------:R-:W-:-:S09]  /*0ef0*/  UISETP.NE.AND UP0, UPT, UR4, 0x1c, UPT ;  /* 0x0000001c0400788c */ /* 0x000fd2000bf05270 */
[----:B------:R-:W-:Y:S05]  /*0f00*/  BRA.U !UP0, `(.L_x_966) ;  /* 0x00000001089c7547 */ /* 0x000fea000b800000 */
[----:B------:R-:W-:-:S09]  /*0f10*/  UISETP.NE.AND UP0, UPT, UR4, 0x1d, UPT ;  /* 0x0000001d0400788c */ /* 0x000fd2000bf05270 */
[----:B------:R-:W-:Y:S05]  /*0f20*/  BRA.U !UP0, `(.L_x_967) ;  /* 0x0000000108807547 */ /* 0x000fea000b800000 */
[----:B------:R-:W-:-:S09]  /*0f30*/  UISETP.NE.AND UP0, UPT, UR4, 0x2c, UPT ;  /* 0x0000002c0400788c */ /* 0x000fd2000bf05270 */
[----:B------:R-:W-:Y:S05]  /*0f40*/  BRA.U !UP0, `(.L_x_968) ;  /* 0x0000000108487547 */ /* 0x000fea000b800000 */
.L_x_942:
        /* <DEDUP_REMOVED lines=16> */
.L_x_969:
[----:B------:R-:W-:Y:S01]  /*1050*/  PRMT R24, RZ, 0x7610, R24 ;  /* 0x00007610ff187816 */ /* 0x000fe20000000018 */
[----:B------:R-:W-:Y:S06]  /*1060*/  BRA `(.L_x_943) ;  /* 0x0000000000547947 */ /* 0x000fec0003800000 */
.L_x_968:
        /* <DEDUP_REMOVED lines=8> */
.L_x_971:
[----:B------:R-:W-:Y:S05]  /*10f0*/  BSYNC.RECONVERGENT B0 ;  /* 0x0000000000007941 */ /* 0x000fea0003800200 */
.L_x_970:
[----:B------:R-:W-:-:S04]  /*1100*/  F2FP.F16.F32.PACK_AB R0, RZ, R0 ;  /* 0x00000000ff00723e */ /* 0x000fc800000000ff */
[----:B------:R-:W-:Y:S01]  /*1110*/  PRMT R24, R0, 0x7610, R24 ;  /* 0x0000761000187816 */ /* 0x000fe20000000018 */
[----:B------:R-:W-:Y:S06]  /*1120*/  BRA `(.L_x_943) ;  /* 0x0000000000247947 */ /* 0x000fec0003800000 */
.L_x_967:
[----:B------:R-:W2:Y:S02]  /*1130*/  LDG.E.64 R2, desc[UR36][R2.64] ;  /* 0x0000002402027981 */ /* 0x000ea4000c1e1b00 */
[----:B--2---:R-:W0:Y:S02]  /*1140*/  I2F.U64 R0, R2 ;  /* 0x0000000200007312 */ /* 0x004e240000301000 */
[----:B0-----:R-:W-:-:S04]  /*1150*/  F2FP.F16.F32.PACK_AB R0, RZ, R0 ;  /* 0x00000000ff00723e */ /* 0x001fc800000000ff */
[----:B------:R-:W-:Y:S01]  /*1160*/  PRMT R24, R0, 0x7610, R24 ;  /* 0x0000761000187816 */ /* 0x000fe20000000018 */
[----:B------:R-:W-:Y:S06]  /*1170*/  BRA `(.L_x_943) ;  /* 0x0000000000107947 */ /* 0x000fec0003800000 */
.L_x_966:
[----:B------:R-:W2:Y:S02]  /*1180*/  LDG.E R2, desc[UR36][R2.64] ;  /* 0x0000002402027981 */ /* 0x000ea4000c1e1900 */
[----:B--2---:R-:W-:-:S04]  /*1190*/  I2FP.F32.U32 R0, R2 ;  /* 0x0000000200007245 */ /* 0x004fc80000201000 */
[----:B------:R-:W-:-:S04]  /*11a0*/  F2FP.F16.F32.PACK_AB R0, RZ, R0 ;  /* 0x00000000ff00723e */ /* 0x000fc800000000ff */
[----:B------:R-:W-:-:S07]  /*11b0*/  PRMT R24, R0, 0x7610, R24 ;  /* 0x0000761000187816 */ /* 0x000fce0000000018 */
.L_x_943:
[----:B------:R-:W-:-:S07]  /*11c0*/  VIADD R16, R19, 0x80 ;  /* 0x0000008013107836 */ /* 0x000fce0000000000 */
.L_x_937:
[----:B------:R-:W-:Y:S05]  /*11d0*/  BSYNC.RECONVERGENT B6 ;  /* 0x0000000000067941 */ /* 0x000fea0003800200 */
.L_x_936:
[----:B------:R-:W-:Y:S01]  /*11e0*/  ISETP.GE.AND P0, PT, R16, R17, PT ;  /* 0x000000111000720c */ /* 0x000fe20003f06270 */
[----:B------:R-:W-:Y:S01]  /*11f0*/  BSSY.RECONVERGENT B6, `(.L_x_972) ;  /* 0x0000114000067945 */ /* 0x000fe20003800200 */
[----:B------:R-:W-:-:S11]  /*1200*/  PRMT R23, RZ, 0x7610, R23 ;  /* 0x00007610ff177816 */ /* 0x000fd60000000017 */
[----:B------:R-:W-:Y:S05]  /*1210*/  @P0 BRA `(.L_x_973) ;  /* 0x0000001000440947 */ /* 0x000fea0003800000 */
[----:B01----:R-:W0:Y:S01]  /*1220*/  LDC.64 R2, c[0x0][0x390] ;  /* 0x0000e400ff027b82 */ /* 0x003e220000000a00 */
        /* <DEDUP_REMOVED lines=21> */
.L_x_977:
[----:B------:R-:W2:Y:S02]  /*1380*/  LDG.E.U8 R2, desc[UR36][R2.64] ;  /* 0x0000002402027981 */ /* 0x000ea4000c1e1100 */
[----:B--2---:R-:W-:-:S04]  /*1390*/  I2FP.F32.U32 R0, R2 ;  /* 0x0000000200007245 */ /* 0x004fc80000201000 */
[----:B------:R-:W-:-:S04]  /*13a0*/  F2FP.F16.F32.PACK_AB R0, RZ, R0 ;  /* 0x00000000ff00723e */ /* 0x000fc800000000ff */
[----:B------:R-:W-:Y:S01]  /*13b0*/  PRMT R23, R0, 0x7610, R23 ;  /* 0x0000761000177816 */ /* 0x000fe20000000017 */
[----:B------:R-:W-:Y:S06]  /*13c0*/  BRA `(.L_x_979) ;  /* 0x0000000c00d47947 */ /* 0x000fec0003800000 */
.L_x_976:
        /* <DEDUP_REMOVED lines=11> */
.L_x_981:
[----:B------:R-:W2:Y:S02]  /*1480*/  LDG.E R2, desc[UR36][R2.64] ;  /* 0x0000002402027981 */ /* 0x000ea4000c1e1900 */
[----:B--2---:R-:W-:-:S04]  /*1490*/  I2FP.F32.S32 R0, R2 ;  /* 0x0000000200007245 */ /* 0x004fc80000201400 */
[----:B------:R-:W-:-:S04]  /*14a0*/  F2FP.F16.F32.PACK_AB R0, RZ, R0 ;  /* 0x00000000ff00723e */ /* 0x000fc800000000ff */
[----:B------:R-:W-:Y:S01]  /*14b0*/  PRMT R23, R0, 0x7610, R23 ;  /* 0x0000761000177816 */ /* 0x000fe20000000017 */
[----:B------:R-:W-:Y:S06]  /*14c0*/  BRA `(.L_x_979) ;  /* 0x0000000c00947947 */ /* 0x000fec0003800000 */
.L_x_980:
[----:B------:R-:W2:Y:S02]  /*14d0*/  LDG.E.U16 R2, desc[UR36][R2.64] ;  /* 0x0000002402027981 */ /* 0x000ea4000c1e1500 */
[----:B--2---:R-:W0:Y:S02]  /*14e0*/  I2F.S16 R0, R2 ;  /* 0x0000000200007306 */ /* 0x004e240000101400 */
[----:B0-----:R-:W-:-:S04]  /*14f0*/  F2FP.F16.F32.PACK_AB R0, RZ, R0 ;  /* 0x00000000ff00723e */ /* 0x001fc800000000ff */
[----:B------:R-:W-:Y:S01]  /*1500*/  PRMT R23, R0, 0x7610, R23 ;  /* 0x0000761000177816 */ /* 0x000fe20000000017 */
[----:B------:R-:W-:Y:S06]  /*1510*/  BRA `(.L_x_979) ;  /* 0x0000000c00807947 */ /* 0x000fec0003800000 */
.L_x_975:
        /* <DEDUP_REMOVED lines=9> */
.L_x_983:
[----:B------:R0:W5:Y:S01]  /*15b0*/  LDG.E.U16 R23, desc[UR36][R2.64] ;  /* 0x0000002402177981 */ /* 0x000162000c1e1500 */
[----:B------:R-:W-:Y:S05]  /*15c0*/  BRA `(.L_x_979) ;  /* 0x0000000c00547947 */ /* 0x000fea0003800000 */
.L_x_982:
        /* <DEDUP_REMOVED lines=9> */
.L_x_985:
[----:B------:R1:W5:Y:S01]  /*1660*/  LDG.E.U16 R23, desc[UR36][R2.64] ;  /* 0x0000002402177981 */ /* 0x000362000c1e1500 */
[----:B------:R-:W-:Y:S05]  /*1670*/  BRA `(.L_x_979) ;  /* 0x0000000c00287947 */ /* 0x000fea0003800000 */
.L_x_984:
        /* <DEDUP_REMOVED lines=13> */
.L_x_974:
        /* <DEDUP_REMOVED lines=14> */
.L_x_988:
        /* <DEDUP_REMOVED lines=13> */
.L_x_987:
        /* <DEDUP_REMOVED lines=27> */
.L_x_990:
        /* <DEDUP_REMOVED lines=11> */
[----:B------:R-:W-:-:S04]  /*1b60*/  F2FP.F16.F32.PACK_AB R0, RZ, R0 ;  /* 0x00000000ff00723e */ /* 0x000fc800000000ff */
[----:B------:R-:W-:Y:S01]  /*1b70*/  PRMT R23, R0, 0x7610, R23 ;  /* 0x0000761000177816 */ /* 0x000fe20000000017 */
[----:B------:R-:W-:Y:S06]  /*1b80*/  BRA `(.L_x_979) ;  /* 0x0000000400e47947 */ /* 0x000fec0003800000 */
.L_x_989:
[----:B------:R-:W2:Y:S02]  /*1b90*/  LDG.E.U16 R0, desc[UR36][R2.64] ;  /* 0x0000002402007981 */ /* 0x000ea4000c1e1500 */
[----:B--2---:R-:W-:-:S05]  /*1ba0*/  IMAD.U32 R0, R0, 0x10000, RZ ;  /* 0x0001000000007824 */ /* 0x004fca00078e00ff */
[----:B------:R-:W-:-:S04]  /*1bb0*/  F2FP.F16.F32.PACK_AB R0, RZ, R0 ;  /* 0x00000000ff00723e */ /* 0x000fc800000000ff */
[----:B------:R-:W-:Y:S01]  /*1bc0*/  PRMT R23, R0, 0x7610, R23 ;  /* 0x0000761000177816 */ /* 0x000fe20000000017 */
[----:B------:R-:W-:Y:S06]  /*1bd0*/  BRA `(.L_x_979) ;  /* 0x0000000400d07947 */ /* 0x000fec0003800000 */
.L_x_986:
        /* <DEDUP_REMOVED lines=13> */
.L_x_993:
        /* <DEDUP_REMOVED lines=21> */
.L_x_997:
[----:B------:R-:W-:Y:S05]  /*1e00*/  BSYNC.RECONVERGENT B1 ;  /* 0x0000000000017941 */ /* 0x000fea0003800200 */
.L_x_996:
[----:B------:R-:W-:Y:S01]  /*1e10*/  IMAD.SHL.U32 R0, R0, 0x100000, RZ ;  /* 0x0010000000007824 */ /* 0x000fe200078e00ff */
[----:B------:R-:W-:-:S04]  /*1e20*/  LEA R2, R2, 0x3b800000, 0x17 ;  /* 0x3b80000002027811 */ /* 0x000fc800078eb8ff */
[----:B------:R-:W-:-:S07]  /*1e30*/  LOP3.LUT R0, R2, R0, R7, 0xfe, !PT ;  /* 0x0000000002007212 */ /* 0x000fce00078efe07 */
.L_x_995:
[----:B------:R-:W-:Y:S05]  /*1e40*/  BSYNC.RECONVERGENT B0 ;  /* 0x0000000000007941 */ /* 0x000fea0003800200 */
.L_x_994:
[----:B------:R-:W-:-:S04]  /*1e50*/  F2FP.F16.F32.PACK_AB R0, RZ, R0 ;  /* 0x00000000ff00723e */ /* 0x000fc800000000ff */
[----:B------:R-:W-:Y:S01]  /*1e60*/  PRMT R23, R0, 0x7610, R23 ;  /* 0x0000761000177816 */ /* 0x000fe20000000017 */
[----:B------:R-:W-:Y:S06]  /*1e70*/  BRA `(.L_x_979) ;  /* 0x0000000400287947 */ /* 0x000fec0003800000 */
.L_x_992:
        /* <DEDUP_REMOVED lines=21> */
.L_x_1001:
[----:B------:R-:W-:Y:S05]  /*1fd0*/  BSYNC.RECONVERGENT B1 ;  /* 0x0000000000017941 */ /* 0x000fea0003800200 */
.L_x_1000:
[----:B------:R-:W-:Y:S01]  /*1fe0*/  IMAD.SHL.U32 R0, R0, 0x200000, RZ ;  /* 0x0020000000007824 */ /* 0x000fe200078e00ff */
[----:B------:R-:W-:-:S04]  /*1ff0*/  LEA R2, R2, 0x37800000, 0x17 ;  /* 0x3780000002027811 */ /* 0x000fc800078eb8ff */
[----:B------:R-:W-:-:S07]  /*2000*/  LOP3.LUT R0, R2, R0, R7, 0xfe, !PT ;  /* 0x0000000002007212 */ /* 0x000fce00078efe07 */
.L_x_999:
[----:B------:R-:W-:Y:S05]  /*2010*/  BSYNC.RECONVERGENT B0 ;  /* 0x0000000000007941 */ /* 0x000fea0003800200 */
.L_x_998:
[----:B------:R-:W-:-:S04]  /*2020*/  F2FP.F16.F32.PACK_AB R0, RZ, R0 ;  /* 0x00000000ff00723e */ /* 0x000fc800000000ff */
[----:B------:R-:W-:Y:S01]  /*2030*/  PRMT R23, R0, 0x7610, R23 ;  /* 0x0000761000177816 */ /* 0x000fe20000000017 */
[----:B------:R-:W-:Y:S06]  /*2040*/  BRA `(.L_x_979) ;  /* 0x0000000000b47947 */ /* 0x000fec0003800000 */
.L_x_991:
        /* <DEDUP_REMOVED lines=14> */
.L_x_1005:
[----:B------:R-:W-:Y:S05]  /*2130*/  BSYNC.RECONVERGENT B0 ;  /* 0x0000000000007941 */ /* 0x000fea0003800200 */
.L_x_1004:
[----:B------:R-:W-:-:S04]  /*2140*/  F2FP.F16.F32.PACK_AB R0, RZ, R0 ;  /* 0x00000000ff00723e */ /* 0x000fc800000000ff */
[----:B------:R-:W-:Y:S01]  /*2150*/  PRMT R23, R0, 0x7610, R23 ;  /* 0x0000761000177816 */ /* 0x000fe20000000017 */
[----:B------:R-:W-:Y:S06]  /*2160*/  BRA `(.L_x_979) ;  /* 0x00000000006c7947 */ /* 0x000fec0003800000 */
.L_x_978:
        /* <DEDUP_REMOVED lines=16> */
.L_x_1006:
[----:B------:R-:W-:Y:S01]  /*2270*/  PRMT R23, RZ, 0x7610, R23 ;  /* 0x00007610ff177816 */ /* 0x000fe20000000017 */
[----:B------:R-:W-:Y:S06]  /*2280*/  BRA `(.L_x_979) ;  /* 0x0000000000247947 */ /* 0x000fec0003800000 */
.L_x_1003:
[----:B------:R-:W2:Y:S02]  /*2290*/  LDG.E.64 R2, desc[UR36][R2.64] ;  /* 0x0000002402027981 */ /* 0x000ea4000c1e1b00 */
[----:B--2---:R-:W0:Y:S02]  /*22a0*/  I2F.U64 R0, R2 ;  /* 0x0000000200007312 */ /* 0x004e240000301000 */
[----:B0-----:R-:W-:-:S04]  /*22b0*/  F2FP.F16.F32.PACK_AB R0, RZ, R0 ;  /* 0x00000000ff00723e */ /* 0x001fc800000000ff */
[----:B------:R-:W-:Y:S01]  /*22c0*/  PRMT R23, R0, 0x7610, R23 ;  /* 0x0000761000177816 */ /* 0x000fe20000000017 */
[----:B------:R-:W-:Y:S06]  /*22d0*/  BRA `(.L_x_979) ;  /* 0x0000000000107947 */ /* 0x000fec0003800000 */
.L_x_1002:
[----:B------:R-:W2:Y:S02]  /*22e0*/  LDG.E R2, desc[UR36][R2.64] ;  /* 0x0000002402027981 */ /* 0x000ea4000c1e1900 */
[----:B--2---:R-:W-:-:S04]  /*22f0*/  I2FP.F32.U32 R0, R2 ;  /* 0x0000000200007245 */ /* 0x004fc80000201000 */
[----:B------:R-:W-:-:S04]  /*2300*/  F2FP.F16.F32.PACK_AB R0, RZ, R0 ;  /* 0x00000000ff00723e */ /* 0x000fc800000000ff */
[----:B------:R-:W-:-:S07]  /*2310*/  PRMT R23, R0, 0x7610, R23 ;  /* 0x0000761000177816 */ /* 0x000fce0000000017 */
.L_x_979:
[----:B------:R-:W-:-:S07]  /*2320*/  VIADD R16, R16, 0x80 ;  /* 0x0000008010107836 */ /* 0x000fce0000000000 */
.L_x_973:
[----:B------:R-:W-:Y:S05]  /*2330*/  BSYNC.RECONVERGENT B6 ;  /* 0x0000000000067941 */ /* 0x000fea0003800200 */
.L_x_972:
        /* <DEDUP_REMOVED lines=26> */
.L_x_1012:
[----:B------:R-:W2:Y:S02]  /*24e0*/  LDG.E.U8 R2, desc[UR36][R2.64] ;  /* 0x0000002402027981 */ /* 0x000ea4000c1e1100 */
[----:B--2---:R-:W-:-:S04]  /*24f0*/  I2FP.F32.U32 R0, R2 ;  /* 0x0000000200007245 */ /* 0x004fc80000201000 */
[----:B------:R-:W-:-:S04]  /*2500*/  F2FP.F16.F32.PACK_AB R0, RZ, R0 ;  /* 0x00000000ff00723e */ /* 0x000fc800000000ff */
[----:B------:R-:W-:Y:S01]  /*2510*/  PRMT R25, R0, 0x7610, R25 ;  /* 0x0000761000197816 */ /* 0x000fe20000000019 */
[----:B------:R-:W-:Y:S06]  /*2520*/  BRA `(.L_x_1014) ;  /* 0x0000000c00d47947 */ /* 0x000fec0003800000 */
.L_x_1011:
        /* <DEDUP_REMOVED lines=11> */
.L_x_1016:
[----:B------:R-:W2:Y:S02]  /*25e0*/  LDG.E R2, desc[UR36][R2.64] ;  /* 0x0000002402027981 */ /* 0x000ea4000c1e1900 */
[----:B--2---:R-:W-:-:S04]  /*25f0*/  I2FP.F32.S32 R0, R2 ;  /* 0x0000000200007245 */ /* 0x004fc80000201400 */
[----:B------:R-:W-:-:S04]  /*2600*/  F2FP.F16.F32.PACK_AB R0, RZ, R0 ;  /* 0x00000000ff00723e */ /* 0x000fc800000000ff */
[----:B------:R-:W-:Y:S01]  /*2610*/  PRMT R25, R0, 0x7610, R25 ;  /* 0x0000761000197816 */ /* 0x000fe20000000019 */
[----:B------:R-:W-:Y:S06]  /*2620*/  BRA `(.L_x_1014) ;  /* 0x0000000c00947947 */ /* 0x000fec0003800000 */
.L_x_1015:
[----:B------:R-:W2:Y:S02]  /*2630*/  LDG.E.U16 R2, desc[UR36][R2.64] ;  /* 0x0000002402027981 */ /* 0x000ea4000c1e1500 */
[----:B--2---:R-:W0:Y:S02]  /*2640*/  I2F.S16 R0, R2 ;  /* 0x0000000200007306 */ /* 0x004e240000101400 */
[----:B0-----:R-:W-:-:S04]  /*2650*/  F2FP.F16.F32.PACK_AB R0, RZ, R0 ;  /* 0x00000000ff00723e */ /* 0x001fc800000000ff */
[----:B------:R-:W-:Y:S01]  /*2660*/  PRMT R25, R0, 0x7610, R25 ;  /* 0x0000761000197816 */ /* 0x000fe20000000019 */
[----:B------:R-:W-:Y:S06]  /*2670*/  BRA `(.L_x_1014) ;  /* 0x0000000c00807947 */ /* 0x000fec0003800000 */
.L_x_1010:
        /* <DEDUP_REMOVED lines=9> */
.L_x_1018:
[----:B------:R0:W5:Y:S01]  /*2710*/  LDG.E.U16 R25, desc[UR36][R2.64] ;  /* 0x0000002402197981 */ /* 0x000162000c1e1500 */
[----:B------:R-:W-:Y:S05]  /*2720*/  BRA `(.L_x_1014) ;  /* 0x0000000c00547947 */ /* 0x000fea0003800000 */
.L_x_1017:
        /* <DEDUP_REMOVED lines=9> */
.L_x_1020:
[----:B------:R1:W5:Y:S01]  /*27c0*/  LDG.E.U16 R25, desc[UR36][R2.64] ;  /* 0x0000002402197981 */ /* 0x000362000c1e1500 */
[----:B------:R-:W-:Y:S05]  /*27d0*/  BRA `(.L_x_1014) ;  /* 0x0000000c00287947 */ /* 0x000fea0003800000 */
.L_x_1019:
        /* <DEDUP_REMOVED lines=13> */
.L_x_1009:
        /* <DEDUP_REMOVED lines=14> */
.L_x_1023:
        /* <DEDUP_REMOVED lines=13> */
.L_x_1022:
        /* <DEDUP_REMOVED lines=27> */
.L_x_1025:
        /* <DEDUP_REMOVED lines=14> */
.L_x_1024:
[----:B------:R-:W2:Y:S02]  /*2cf0*/  LDG.E.U16 R0, desc[UR36][R2.64] ;  /* 0x0000002402007981 */ /* 0x000ea4000c1e1500 */
[----:B--2---:R-:W-:-:S05]  /*2d00*/  IMAD.U32 R0, R0, 0x10000, RZ ;  /* 0x0001000000007824 */ /* 0x004fca00078e00ff */
[----:B------:R-:W-:-:S04]  /*2d10*/  F2FP.F16.F32.PACK_AB R0, RZ, R0 ;  /* 0x00000000ff00723e */ /* 0x000fc800000000ff */
[----:B------:R-:W-:Y:S01]  /*2d20*/  PRMT R25, R0, 0x7610, R25 ;  /* 0x0000761000197816 */ /* 0x000fe20000000019 */
[----:B------:R-:W-:Y:S06]  /*2d30*/  BRA `(.L_x_1014) ;  /* 0x0000000400d07947 */ /* 0x000fec0003800000 */
.L_x_1021:
        /* <DEDUP_REMOVED lines=13> */
.L_x_1028:
        /* <DEDUP_REMOVED lines=21> */
.L_x_1032:
[----:B------:R-:W-:Y:S05]  /*2f60*/  BSYNC.RECONVERGENT B1 ;  /* 0x0000000000017941 */ /* 0x000fea0003800200 */
.L_x_1031:
[----:B------:R-:W-:Y:S01]  /*2f70*/  IMAD.SHL.U32 R0, R0, 0x100000, RZ ;  /* 0x0010000000007824 */ /* 0x000fe200078e00ff */
[----:B------:R-:W-:-:S04]  /*2f80*/  LEA R2, R2, 0x3b800000, 0x17 ;  /* 0x3b80000002027811 */ /* 0x000fc800078eb8ff */
[----:B------:R-:W-:-:S07]  /*2f90*/  LOP3.LUT R0, R2, R0, R7, 0xfe, !PT ;  /* 0x0000000002007212 */ /* 0x000fce00078efe07 */
.L_x_1030:
[----:B------:R-:W-:Y:S05]  /*2fa0*/  BSYNC.RECONVERGENT B0 ;  /* 0x0000000000007941 */ /* 0x000fea0003800200 */
.L_x_1029:
[----:B------:R-:W-:-:S04]  /*2fb0*/  F2FP.F16.F32.PACK_AB R0, RZ, R0 ;  /* 0x00000000ff00723e */ /* 0x000fc800000000ff */
[----:B------:R-:W-:Y:S01]  /*2fc0*/  PRMT R25, R0, 0x7610, R25 ;  /* 0x0000761000197816 */ /* 0x000fe20000000019 */
[----:B------:R-:W-:Y:S06]  /*2fd0*/  BRA `(.L_x_1014) ;  /* 0x0000000400287947 */ /* 0x000fec0003800000 */
.L_x_1027:
        /* <DEDUP_REMOVED lines=21> */
.L_x_1036:
[----:B------:R-:W-:Y:S05]  /*3130*/  BSYNC.RECONVERGENT B1 ;  /* 0x0000000000017941 */ /* 0x000fea0003800200 */
.L_x_1035:
[----:B------:R-:W-:Y:S01]  /*3140*/  IMAD.SHL.U32 R0, R0, 0x200000, RZ ;  /* 0x0020000000007824 */ /* 0x000fe200078e00ff */
[----:B------:R-:W-:-:S04]  /*3150*/  LEA R2, R2, 0x37800000, 0x17 ;  /* 0x3780000002027811 */ /* 0x000fc800078eb8ff */
[----:B------:R-:W-:-:S07]  /*3160*/  LOP3.LUT R0, R2, R0, R7, 0xfe, !PT ;  /* 0x0000000002007212 */ /* 0x000fce00078efe07 */
.L_x_1034:
[----:B------:R-:W-:Y:S05]  /*3170*/  BSYNC.RECONVERGENT B0 ;  /* 0x0000000000007941 */ /* 0x000fea0003800200 */
.L_x_1033:
[----:B------:R-:W-:-:S04]  /*3180*/  F2FP.F16.F32.PACK_AB R0, RZ, R0 ;  /* 0x00000000ff00723e */ /* 0x000fc800000000ff */
[----:B------:R-:W-:Y:S01]  /*3190*/  PRMT R25, R0, 0x7610, R25 ;  /* 0x0000761000197816 */ /* 0x000fe20000000019 */
[----:B------:R-:W-:Y:S06]  /*31a0*/  BRA `(.L_x_1014) ;  /* 0x0000000000b47947 */ /* 0x000fec0003800000 */
.L_x_1026:
        /* <DEDUP_REMOVED lines=14> */
.L_x_1040:
[----:B------:R-:W-:Y:S05]  /*3290*/  BSYNC.RECONVERGENT B0 ;  /* 0x0000000000007941 */ /* 0x000fea0003800200 */
.L_x_1039:
[----:B------:R-:W-:-:S04]  /*32a0*/  F2FP.F16.F32.PACK_AB R0, RZ, R0 ;  /* 0x00000000ff00723e */ /* 0x000fc800000000ff */
[----:B------:R-:W-:Y:S01]  /*32b0*/  PRMT R25, R0, 0x7610, R25 ;  /* 0x0000761000197816 */ /* 0x000fe20000000019 */
[----:B------:R-:W-:Y:S06]  /*32c0*/  BRA `(.L_x_1014) ;  /* 0x00000000006c7947 */ /* 0x000fec0003800000 */
.L_x_1013:
        /* <DEDUP_REMOVED lines=16> */
.L_x_1041:
[----:B------:R-:W-:Y:S01]  /*33d0*/  PRMT R25, RZ, 0x7610, R25 ;  /* 0x00007610ff197816 */ /* 0x000fe20000000019 */
[----:B------:R-:W-:Y:S06]  /*33e0*/  BRA `(.L_x_1014) ;  /* 0x0000000000247947 */ /* 0x000fec0003800000 */
.L_x_1038:
[----:B------:R-:W2:Y:S02]  /*33f0*/  LDG.E.64 R2, desc[UR36][R2.64] ;  /* 0x0000002402027981 */ /* 0x000ea4000c1e1b00 */
[----:B--2---:R-:W0:Y:S02]  /*3400*/  I2F.U64 R0, R2 ;  /* 0x0000000200007312 */ /* 0x004e240000301000 */
[----:B0-----:R-:W-:-:S04]  /*3410*/  F2FP.F16.F32.PACK_AB R0, RZ, R0 ;  /* 0x00000000ff00723e */ /* 0x001fc800000000ff */
[----:B------:R-:W-:Y:S01]  /*3420*/  PRMT R25, R0, 0x7610, R25 ;  /* 0x0000761000197816 */ /* 0x000fe20000000019 */
[----:B------:R-:W-:Y:S06]  /*3430*/  BRA `(.L_x_1014) ;  /* 0x0000000000107947 */ /* 0x000fec0003800000 */
.L_x_1037:
[----:B------:R-:W2:Y:S02]  /*3440*/  LDG.E R2, desc[UR36][R2.64] ;  /* 0x0000002402027981 */ /* 0x000ea4000c1e1900 */
[----:B--2---:R-:W-:-:S04]  /*3450*/  I2FP.F32.U32 R0, R2 ;  /* 0x0000000200007245 */ /* 0x004fc80000201000 */
[----:B------:R-:W-:-:S04]  /*3460*/  F2FP.F16.F32.PACK_AB R0, RZ, R0 ;  /* 0x00000000ff00723e */ /* 0x000fc800000000ff */
[----:B------:R-:W-:-:S07]  /*3470*/  PRMT R25, R0, 0x7610, R25 ;  /* 0x0000761000197816 */ /* 0x000fce0000000019 */
.L_x_1014:
[----:B------:R-:W-:-:S07]  /*3480*/  VIADD R16, R16, 0x80 ;  /* 0x0000008010107836 */ /* 0x000fce0000000000 */
.L_x_1008:
[----:B------:R-:W-:Y:S05]  /*3490*/  BSYNC.RECONVERGENT B6 ;  /* 0x0000000000067941 */ /* 0x000fea0003800200 */
.L_x_1007:
        /* <DEDUP_REMOVED lines=25> */
.L_x_1047:
[----:B------:R-:W2:Y:S02]  /*3630*/  LDG.E.U8 R2, desc[UR36][R2.64] ;  /* 0x0000002402027981 */ /* 0x000ea4000c1e1100 */
[----:B--2---:R-:W-:-:S04]  /*3640*/  I2FP.F32.U32 R0, R2 ;  /* 0x0000000200007245 */ /* 0x004fc80000201000 */
[----:B------:R-:W-:Y:S01]  /*3650*/  F2FP.F16.F32.PACK_AB R0, RZ, R0 ;  /* 0x00000000ff00723e */ /* 0x000fe200000000ff */
[----:B------:R-:W-:Y:S06]  /*3660*/  BRA `(.L_x_1043) ;  /* 0x0000000c009c7947 */ /* 0x000fec0003800000 */
.L_x_1046:
        /* <DEDUP_REMOVED lines=10> */
.L_x_1050:
[----:B------:R-:W2:Y:S02]  /*3710*/  LDG.E R2, desc[UR36][R2.64] ;  /* 0x0000002402027981 */ /* 0x000ea4000c1e1900 */
[----:B--2---:R-:W-:-:S04]  /*3720*/  I2FP.F32.S32 R0, R2 ;  /* 0x0000000200007245 */ /* 0x004fc80000201400 */
[----:B------:R-:W-:Y:S01]  /*3730*/  F2FP.F16.F32.PACK_AB R0, RZ, R0 ;  /* 0x00000000ff00723e */ /* 0x000fe200000000ff */
[----:B------:R-:W-:Y:S06]  /*3740*/  BRA `(.L_x_1043) ;  /* 0x0000000c00647947 */ /* 0x000fec0003800000 */
.L_x_1049:
[----:B------:R-:W2:Y:S02]  /*3750*/  LDG.E.U16 R2, desc[UR36][R2.64] ;  /* 0x0000002402027981 */ /* 0x000ea4000c1e1500 */
[----:B--2---:R-:W0:Y:S02]  /*3760*/  I2F.S16 R0, R2 ;  /* 0x0000000200007306 */ /* 0x004e240000101400 */
[----:B0-----:R-:W-:Y:S01]  /*3770*/  F2FP.F16.F32.PACK_AB R0, RZ, R0 ;  /* 0x00000000ff00723e */ /* 0x001fe200000000ff */
[----:B------:R-:W-:Y:S06]  /*3780*/  BRA `(.L_x_1043) ;  /* 0x0000000c00547947 */ /* 0x000fec0003800000 */
.L_x_1045:
        /* <DEDUP_REMOVED lines=9> */
.L_x_1052:
[----:B------:R2:W5:Y:S01]  /*3820*/  LDG.E.U16 R0, desc[UR36][R2.64] ;  /* 0x0000002402007981 */ /* 0x000562000c1e1500 */
[----:B------:R-:W-:Y:S05]  /*3830*/  BRA `(.L_x_1043) ;  /* 0x0000000c00287947 */ /* 0x000fea0003800000 */
.L_x_1051:
        /* <DEDUP_REMOVED lines=9> */
.L_x_1054:
[----:B------:R3:W5:Y:S01]  /*38d0*/  LDG.E.U16 R0, desc[UR36][R2.64] ;  /* 0x0000002402007981 */ /* 0x000762000c1e1500 */
[----:B------:R-:W-:Y:S05]  /*38e0*/  BRA `(.L_x_1043) ;  /* 0x0000000800fc7947 */ /* 0x000fea0003800000 */
.L_x_1053:
        /* <DEDUP_REMOVED lines=12> */
.L_x_1044:
        /* <DEDUP_REMOVED lines=13> */
.L_x_1057:
        /* <DEDUP_REMOVED lines=12> */
.L_x_1056:
        /* <DEDUP_REMOVED lines=27> */
.L_x_1059:
        /* <DEDUP_REMOVED lines=13> */
.L_x_1058:
[----:B------:R-:W2:Y:S02]  /*3dc0*/  LDG.E.U16 R0, desc[UR36][R2.64] ;  /* 0x0000002402007981 */ /* 0x000ea4000c1e1500 */
[----:B--2---:R-:W-:-:S05]  /*3dd0*/  IMAD.U32 R0, R0, 0x10000, RZ ;  /* 0x0001000000007824 */ /* 0x004fca00078e00ff */
[----:B------:R-:W-:Y:S01]  /*3de0*/  F2FP.F16.F32.PACK_AB R0, RZ, R0 ;  /* 0x00000000ff00723e */ /* 0x000fe200000000ff */
[----:B------:R-:W-:Y:S06]  /*3df0*/  BRA `(.L_x_1043) ;  /* 0x0000000400b87947 */ /* 0x000fec0003800000 */
.L_x_1055:
        /* <DEDUP_REMOVED lines=12> */
.L_x_1062:
        /* <DEDUP_REMOVED lines=21> */
.L_x_1066:
[----:B------:R-:W-:Y:S05]  /*4010*/  BSYNC.RECONVERGENT B1 ;  /* 0x0000000000017941 */ /* 0x000fea0003800200 */
.L_x_1065:
[----:B------:R-:W-:Y:S01]  /*4020*/  IMAD.SHL.U32 R0, R0, 0x100000, RZ ;  /* 0x0010000000007824 */ /* 0x000fe200078e00ff */
[----:B------:R-:W-:-:S04]  /*4030*/  LEA R2, R2, 0x3b800000, 0x17 ;  /* 0x3b80000002027811 */ /* 0x000fc800078eb8ff */
[----:B------:R-:W-:-:S07]  /*4040*/  LOP3.LUT R0, R2, R0, R7, 0xfe, !PT ;  /* 0x0000000002007212 */ /* 0x000fce00078efe07 */
.L_x_1064:
[----:B------:R-:W-:Y:S05]  /*4050*/  BSYNC.RECONVERGENT B0 ;  /* 0x0000000000007941 */ /* 0x000fea0003800200 */
.L_x_1063:
[----:B------:R-:W-:Y:S01]  /*4060*/  F2FP.F16.F32.PACK_AB R0, RZ, R0 ;  /* 0x00000000ff00723e */ /* 0x000fe200000000ff */
[----:B------:R-:W-:Y:S06]  /*4070*/  BRA `(.L_x_1043) ;  /* 0x0000000400187947 */ /* 0x000fec0003800000 */
.L_x_1061:
        /* <DEDUP_REMOVED lines=21> */
.L_x_1070:
[----:B------:R-:W-:Y:S05]  /*41d0*/  BSYNC.RECONVERGENT B1 ;  /* 0x0000000000017941 */ /* 0x000fea0003800200 */
.L_x_1069:
[----:B------:R-:W-:Y:S01]  /*41e0*/  IMAD.SHL.U32 R0, R0, 0x200000, RZ ;  /* 0x0020000000007824 */ /* 0x000fe200078e00ff */
[----:B------:R-:W-:-:S04]  /*41f0*/  LEA R2, R2, 0x37800000, 0x17 ;  /* 0x3780000002027811 */ /* 0x000fc800078eb8ff */
[----:B------:R-:W-:-:S07]  /*4200*/  LOP3.LUT R0, R2, R0, R7, 0xfe, !PT ;  /* 0x0000000002007212 */ /* 0x000fce00078efe07 */
.L_x_1068:
[----:B------:R-:W-:Y:S05]  /*4210*/  BSYNC.RECONVERGENT B0 ;  /* 0x0000000000007941 */ /* 0x000fea0003800200 */
.L_x_1067:
[----:B------:R-:W-:Y:S01]  /*4220*/  F2FP.F16.F32.PACK_AB R0, RZ, R0 ;  /* 0x00000000ff00723e */ /* 0x000fe200000000ff */
[----:B------:R-:W-:Y:S06]  /*4230*/  BRA `(.L_x_1043) ;  /* 0x0000000000a87947 */ /* 0x000fec0003800000 */
.L_x_1060:
        /* <DEDUP_REMOVED lines=14> */
.L_x_1074:
[----:B------:R-:W-:Y:S05]  /*4320*/  BSYNC.RECONVERGENT B0 ;  /* 0x0000000000007941 */ /* 0x000fea0003800200 */
.L_x_1073:
[----:B------:R-:W-:Y:S01]  /*4330*/  F2FP.F16.F32.PACK_AB R0, RZ, R0 ;  /* 0x00000000ff00723e */ /* 0x000fe200000000ff */
[----:B------:R-:W-:Y:S06]  /*4340*/  BRA `(.L_x_1043) ;  /* 0x0000000000647947 */ /* 0x000fec0003800000 */
.L_x_1048:
        /* <DEDUP_REMOVED lines=16> */
.L_x_1075:
[----:B------:R-:W-:Y:S01]  /*4450*/  PRMT R0, RZ, 0x7610, R0 ;  /* 0x00007610ff007816 */ /* 0x000fe20000000000 */
[----:B------:R-:W-:Y:S06]  /*4460*/  BRA `(.L_x_1043) ;  /* 0x00000000001c7947 */ /* 0x000fec0003800000 */
.L_x_1072:
[----:B------:R-:W2:Y:S02]  /*4470*/  LDG.E.64 R2, desc[UR36][R2.64] ;  /* 0x0000002402027981 */ /* 0x000ea4000c1e1b00 */
[----:B--2---:R-:W0:Y:S02]  /*4480*/  I2F.U64 R0, R2 ;  /* 0x0000000200007312 */ /* 0x004e240000301000 */
[----:B0-----:R-:W-:Y:S01]  /*4490*/  F2FP.F16.F32.PACK_AB R0, RZ, R0 ;  /* 0x00000000ff00723e */ /* 0x001fe200000000ff */
[----:B------:R-:W-:Y:S06]  /*44a0*/  BRA `(.L_x_1043) ;  /* 0x00000000000c7947 */ /* 0x000fec0003800000 */
.L_x_1071:
[----:B------:R-:W2:Y:S02]  /*44b0*/  LDG.E R2, desc[UR36][R2.64] ;  /* 0x0000002402027981 */ /* 0x000ea4000c1e1900 */
[----:B--2---:R-:W-:-:S04]  /*44c0*/  I2FP.F32.U32 R0, R2 ;  /* 0x0000000200007245 */ /* 0x004fc80000201000 */
[----:B------:R-:W-:-:S07]  /*44d0*/  F2FP.F16.F32.PACK_AB R0, RZ, R0 ;  /* 0x00000000ff00723e */ /* 0x000fce00000000ff */
.L_x_1043:
[----:B------:R-:W-:Y:S05]  /*44e0*/  BSYNC.RECONVERGENT B6 ;  /* 0x0000000000067941 */ /* 0x000fea0003800200 */
.L_x_1042:
[----:B------:R-:W4:Y:S01]  /*44f0*/  LDC.U8 R16, c[0x0][0x3a4] ;  /* 0x0000e900ff107b82 */ /* 0x000f220000000000 */
[CC--:B------:R-:W-:Y:S01]  /*4500*/  ISETP.GE.AND P1, PT, R19.reuse, R17.reuse, PT ;  /* 0x000000111300720c */ /* 0x0c0fe20003f26270 */
[C---:B0123--:R-:W-:Y:S01]  /*4510*/  VIADD R2, R19.reuse, 0x100 ;  /* 0x0000010013027836 */ /* 0x04ffe20000000000 */
[----:B------:R-:W-:Y:S01]  /*4520*/  BSSY.RECONVERGENT B0, `(.L_x_1076) ;  /* 0x0000019000007945 */ /* 0x000fe20003800200 */
[C---:B------:R-:W-:Y:S02]  /*4530*/  VIADD R4, R19.reuse, 0x180 ;  /* 0x0000018013047836 */ /* 0x040fe40000000000 */
[----:B------:R-:W-:Y:S01]  /*4540*/  VIADD R22, R19, 0x80 ;  /* 0x0000008013167836 */ /* 0x000fe20000000000 */
[-C--:B------:R-:W-:Y:S02]  /*4550*/  ISETP.GE.AND P2, PT, R2, R17.reuse, PT ;  /* 0x000000110200720c */ /* 0x080fe40003f46270 */
[-C--:B------:R-:W-:Y:S02]  /*4560*/  ISETP.GE.AND P0, PT, R4, R17.reuse, PT ;  /* 0x000000110400720c */ /* 0x080fe40003f06270 */
[----:B------:R-:W-:-:S03]  /*4570*/  ISETP.GE.AND P4, PT, R22, R17, PT ;  /* 0x000000111600720c */ /* 0x000fc60003f86270 */
[----:B------:R-:W-:Y:S10]  /*4580*/  @P1 BRA `(.L_x_1077) ;  /* 0x0000000000481947 */ /* 0x000ff40003800000 */
[----:B-----5:R-:W-:Y:S02]  /*4590*/  HADD2.F32 R24, -RZ, R24.H0_H0 ;  /* 0x20000018ff187230 */ /* 0x020fe40000004100 */
[----:B------:R-:W-:-:S03]  /*45a0*/  IMAD.MOV.U32 R3, RZ, RZ, 0x42fc0000 ;  /* 0x42fc0000ff037424 */ /* 0x000fc600078e00ff */
        /* <DEDUP_REMOVED lines=15> */
[----:B------:R-:W-:-:S07]  /*46a0*/  F2FP.F16.F32.PACK_AB R4, RZ, R4 ;  /* 0x00000004ff04723e */ /* 0x000fce00000000ff */
.L_x_1077:
[----:B------:R-:W-:Y:S05]  /*46b0*/  BSYNC.RECONVERGENT B0 ;  /* 0x0000000000007941 */ /* 0x000fea0003800200 */
.L_x_1076:
[----:B------:R-:W-:Y:S04]  /*46c0*/  BSSY.RECONVERGENT B0, `(.L_x_1078) ;  /* 0x0000014000007945 */ /* 0x000fe80003800200 */
[----:B------:R-:W-:Y:S05]  /*46d0*/  @P4 BRA `(.L_x_1079) ;  /* 0x0000000000484947 */ /* 0x000fea0003800000 */
        /* <DEDUP_REMOVED lines=18> */
.L_x_1079:
[----:B------:R-:W-:Y:S05]  /*4800*/  BSYNC.RECONVERGENT B0 ;  /* 0x0000000000007941 */ /* 0x000fea0003800200 */
.L_x_1078:
        /* <DEDUP_REMOVED lines=20> */
.L_x_1081:
[----:B------:R-:W-:Y:S05]  /*4950*/  BSYNC.RECONVERGENT B0 ;  /* 0x0000000000007941 */ /* 0x000fea0003800200 */
.L_x_1080:
        /* <DEDUP_REMOVED lines=20> */
.L_x_1083:
[----:B------:R-:W-:Y:S05]  /*4aa0*/  BSYNC.RECONVERGENT B0 ;  /* 0x0000000000007941 */ /* 0x000fea0003800200 */
.L_x_1082:
[----:B------:R-:W-:Y:S04]  /*4ab0*/  BSSY.RECONVERGENT B6, `(.L_x_1084) ;  /* 0x000010e000067945 */ /* 0x000fe80003800200 */
[----:B------:R-:W-:Y:S05]  /*4ac0*/  @P1 BRA `(.L_x_1085) ;  /* 0x0000001000301947 */ /* 0x000fea0003800000 */
[----:B------:R-:W0:Y:S01]  /*4ad0*/  LDCU UR4, c[0x0][0x3a8] ;  /* 0x00007500ff0477ac */ /* 0x000e220008000800 */
[----:B------:R-:W1:Y:S01]  /*4ae0*/  LDC.64 R2, c[0x0][0x388] ;  /* 0x0000e200ff027b82 */ /* 0x000e620000000a00 */
[----:B-----5:R-:W-:Y:S01]  /*4af0*/  IMAD R0, R18, 0x200, R19 ;  /* 0x0000020012007824 */ /* 0x020fe200078e0213 */
[----:B----4-:R-:W-:-:S03]  /*4b00*/  PRMT R6, R16, 0x9910, RZ ;  /* 0x0000991010067816 */ /* 0x010fc600000000ff */
[----:B0-----:R-:W-:Y:S02]  /*4b10*/  IMAD R5, R0, UR4, RZ ;  /* 0x0000000400057c24 */ /* 0x001fe4000f8e02ff */
[----:B------:R-:W-:-:S05]  /*4b20*/  IMAD.MOV.U32 R0, RZ, RZ, R6 ;  /* 0x000000ffff007224 */ /* 0x000fca00078e0006 */
[----:B------:R-:W-:Y:S02]  /*4b30*/  ISETP.GT.AND P0, PT, R0, 0x9, PT ;  /* 0x000000090000780c */ /* 0x000fe40003f04270 */
[----:B-1----:R-:W-:-:S05]  /*4b40*/  IADD3 R2, P1, PT, R5, R2, RZ ;  /* 0x0000000205027210 */ /* 0x002fca0007f3e0ff */
        /* <DEDUP_REMOVED lines=10> */
[----:B------:R-:W-:Y:S02]  /*4bf0*/  HADD2.F32 R4, -RZ, R4.H0_H0 ;  /* 0x20000004ff047230 */ /* 0x000fe40000004100 */
[----:B------:R-:W-:Y:S02]  /*4c00*/  IMAD.MOV.U32 R19, RZ, RZ, R22 ;  /* 0x000000ffff137224 */ /* 0x000fe400078e0016 */
[----:B------:R-:W0:Y:S02]  /*4c10*/  F2I.FTZ.TRUNC.NTZ R5, R4 ;  /* 0x0000000400057305 */ /* 0x000e24000021f100 */
[----:B0-----:R3:W-:Y:S01]  /*4c20*/  STG.E.U8 desc[UR36][R2.64], R5 ;  /* 0x0000000502007986 */ /* 0x0017e2000c101124 */
[----:B------:R-:W-:Y:S05]  /*4c30*/  BRA `(.L_x_1085) ;  /* 0x0000000c00d47947 */ /* 0x000fea0003800000 */
.L_x_1089:
[----:B------:R-:W-:Y:S02]  /*4c40*/  HADD2.F32 R5, -RZ, R4.H0_H0 ;  /* 0x20000004ff057230 */ /* 0x000fe40000004100 */
[----:B------:R-:W-:-:S04]  /*4c50*/  IMAD.MOV.U32 R19, RZ, RZ, R22 ;  /* 0x000000ffff137224 */ /* 0x000fc800078e0016 */
[----:B------:R-:W0:Y:S02]  /*4c60*/  F2I.S64.TRUNC R4, R5 ;  /* 0x0000000500047311 */ /* 0x000e24000020d900 */
[----:B0-----:R0:W-:Y:S01]  /*4c70*/  STG.E.U8 desc[UR36][R2.64], R4 ;  /* 0x0000000402007986 */ /* 0x0011e2000c101124 */
[----:B------:R-:W-:Y:S05]  /*4c80*/  BRA `(.L_x_1085) ;  /* 0x0000000c00c07947 */ /* 0x000fea0003800000 */
.L_x_1088:
[----:B------:R-:W-:-:S13]  /*4c90*/  ISETP.NE.AND P0, PT, R0, 0x2, PT ;  /* 0x000000020000780c */ /* 0x000fda0003f05270 */
[----:B------:R-:W-:Y:S05]  /*4ca0*/  @!P0 BRA `(.L_x_1091) ;  /* 0x0000000000388947 */ /* 0x000fea0003800000 */
[----:B------:R-:W-:-:S13]  /*4cb0*/  ISETP.NE.AND P0, PT, R0, 0x3, PT ;  /* 0x000000030000780c */ /* 0x000fda0003f05270 */
[----:B------:R-:W-:Y:S05]  /*4cc0*/  @!P0 BRA `(.L_x_1092) ;  /* 0x00000000001c8947 */ /* 0x000fea0003800000 */
[----:B------:R-:W-:-:S13]  /*4cd0*/  ISETP.NE.AND P0, PT, R0, 0x4, PT ;  /* 0x000000040000780c */ /* 0x000fda0003f05270 */
[----:B------:R-:W-:Y:S05]  /*4ce0*/  @P0 BRA `(.L_x_1090) ;  /* 0x0000000800f80947 */ /* 0x000fea0003800000 */
[----:B------:R-:W-:Y:S02]  /*4cf0*/  HADD2.F32 R4, -RZ, R4.H0_H0 ;  /* 0x20000004ff047230 */ /* 0x000fe40000004100 */
[----:B------:R-:W-:-:S04]  /*4d00*/  IMAD.MOV.U32 R19, RZ, RZ, R22 ;  /* 0x000000ffff137224 */ /* 0x000fc800078e0016 */
[----:B------:R-:W0:Y:S02]  /*4d10*/  F2I.S64.TRUNC R4, R4 ;  /* 0x0000000400047311 */ /* 0x000e24000020d900 */
[----:B0-----:R1:W-:Y:S01]  /*4d20*/  STG.E.64 desc[UR36][R2.64], R4 ;  /* 0x0000000402007986 */ /* 0x0013e2000c101b24 */
[----:B------:R-:W-:Y:S05]  /*4d30*/  BRA `(.L_x_1085) ;  /* 0x0000000c00947947 */ /* 0x000fea0003800000 */
.L_x_1092:
[----:B------:R-:W-:Y:S02]  /*4d40*/  HADD2.F32 R4, -RZ, R4.H0_H0 ;  /* 0x20000004ff047230 */ /* 0x000fe40000004100 */
[----:B------:R-:W-:Y:S02]  /*4d50*/  IMAD.MOV.U32 R19, RZ, RZ, R22 ;  /* 0x000000ffff137224 */ /* 0x000fe400078e0016 */
[----:B------:R-:W0:Y:S02]  /*4d60*/  F2I.FTZ.TRUNC.NTZ R5, R4 ;  /* 0x0000000400057305 */ /* 0x000e24000021f100 */
[----:B0-----:R2:W-:Y:S01]  /*4d70*/  STG.E desc[UR36][R2.64], R5 ;  /* 0x0000000502007986 */ /* 0x0015e2000c101924 */
[----:B------:R-:W-:Y:S05]  /*4d80*/  BRA `(.L_x_1085) ;  /* 0x0000000c00807947 */ /* 0x000fea0003800000 */
.L_x_1091:
[----:B------:R-:W-:Y:S02]  /*4d90*/  HADD2.F32 R4, -RZ, R4.H0_H0 ;  /* 0x20000004ff047230 */ /* 0x000fe40000004100 */
[----:B------:R-:W-:Y:S02]  /*4da0*/  IMAD.MOV.U32 R19, RZ, RZ, R22 ;  /* 0x000000ffff137224 */ /* 0x000fe400078e0016 */
[----:B------:R-:W0:Y:S02]  /*4db0*/  F2I.FTZ.TRUNC.NTZ R5, R4 ;  /* 0x0000000400057305 */ /* 0x000e24000021f100 */
[----:B0-----:R0:W-:Y:S01]  /*4dc0*/  STG.E.U16 desc[UR36][R2.64], R5 ;  /* 0x0000000502007986 */ /* 0x0011e2000c101524 */
[----:B------:R-:W-:Y:S05]  /*4dd0*/  BRA `(.L_x_1085) ;  /* 0x0000000c006c7947 */ /* 0x000fea0003800000 */
.L_x_1087:
[----:B------:R-:W-:-:S13]  /*4de0*/  ISETP.GT.AND P0, PT, R0, 0x6, PT ;  /* 0x000000060000780c */ /* 0x000fda0003f04270 */
[----:B------:R-:W-:Y:S05]  /*4df0*/  @P0 BRA `(.L_x_1093) ;  /* 0x00000000002c0947 */ /* 0x000fea0003800000 */
[----:B------:R-:W-:-:S13]  /*4e00*/  ISETP.NE.AND P0, PT, R0, 0x5, PT ;  /* 0x000000050000780c */ /* 0x000fda0003f05270 */
[----:B------:R-:W-:Y:S05]  /*4e10*/  @!P0 BRA `(.L_x_1094) ;  /* 0x0000000000188947 */ /* 0x000fea0003800000 */
[----:B------:R-:W-:-:S13]  /*4e20*/  ISETP.NE.AND P0, PT, R0, 0x6, PT ;  /* 0x000000060000780c */ /* 0x000fda0003f05270 */
[----:B------:R-:W-:Y:S05]  /*4e30*/  @P0 BRA `(.L_x_1090) ;  /* 0x0000000800a40947 */ /* 0x000fea0003800000 */
[----:B------:R-:W-:Y:S02]  /*4e40*/  HADD2.F32 R5, -RZ, R4.H0_H0 ;  /* 0x20000004ff057230 */ /* 0x000fe40000004100 */
[----:B------:R-:W-:-:S03]  /*4e50*/  IMAD.MOV.U32 R19, RZ, RZ, R22 ;  /* 0x000000ffff137224 */ /* 0x000fc600078e0016 */
[----:B------:R0:W-:Y:S01]  /*4e60*/  STG.E desc[UR36][R2.64], R5 ;  /* 0x0000000502007986 */ /* 0x0001e2000c101924 */
[----:B------:R-:W-:Y:S05]  /*4e70*/  BRA `(.L_x_1085) ;  /* 0x0000000c00447947 */ /* 0x000fea0003800000 */
.L_x_1094:
[----:B------:R0:W-:Y:S01]  /*4e80*/  STG.E.U16 desc[UR36][R2.64], R4 ;  /* 0x0000000402007986 */ /* 0x0001e2000c101524 */
[----:B------:R-:W-:Y:S01]  /*4e90*/  IMAD.MOV.U32 R19, RZ, RZ, R22 ;  /* 0x000000ffff137224 */ /* 0x000fe200078e0016 */
[----:B------:R-:W-:Y:S06]  /*4ea0*/  BRA `(.L_x_1085) ;  /* 0x0000000c00387947 */ /* 0x000fec0003800000 */
.L_x_1093:
[----:B------:R-:W-:-:S13]  /*4eb0*/  ISETP.NE.AND P0, PT, R0, 0x7, PT ;  /* 0x000000070000780c */ /* 0x000fda0003f05270 */
[----:B------:R-:W-:Y:S05]  /*4ec0*/  @!P0 BRA `(.L_x_1095) ;  /* 0x00000000003c8947 */ /* 0x000fea0003800000 */
[----:B------:R-:W-:-:S13]  /*4ed0*/  ISETP.NE.AND P0, PT, R0, 0x8, PT ;  /* 0x000000080000780c */ /* 0x000fda0003f05270 */
[----:B------:R-:W-:Y:S05]  /*4ee0*/  @!P0 BRA `(.L_x_1096) ;  /* 0x00000000001c8947 */ /* 0x000fea0003800000 */
[----:B------:R-:W-:-:S13]  /*4ef0*/  ISETP.NE.AND P0, PT, R0, 0x9, PT ;  /* 0x000000090000780c */ /* 0x000fda0003f05270 */
[----:B------:R-:W-:Y:S05]  /*4f00*/  @P0 BRA `(.L_x_1090) ;  /* 0x0000000800700947 */ /* 0x000fea0003800000 */
[----:B------:R-:W-:Y:S02]  /*4f10*/  HADD2.F32 R4, -RZ, R4.H0_H0 ;  /* 0x20000004ff047230 */ /* 0x000fe40000004100 */
[----:B------:R-:W-:Y:S02]  /*4f20*/  IMAD.MOV.U32 R5, RZ, RZ, RZ ;  /* 0x000000ffff057224 */ /* 0x000fe400078e00ff */
[----:B------:R-:W-:-:S03]  /*4f30*/  IMAD.MOV.U32 R19, RZ, RZ, R22 ;  /* 0x000000ffff137224 */ /* 0x000fc600078e0016 */
[----:B------:R0:W-:Y:S01]  /*4f40*/  STG.E.64 desc[UR36][R2.64], R4 ;  /* 0x0000000402007986 */ /* 0x0001e2000c101b24 */
[----:B------:R-:W-:Y:S05]  /*4f50*/  BRA `(.L_x_1085) ;  /* 0x0000000c000c7947 */ /* 0x000fea0003800000 */
.L_x_1096:
[----:B------:R-:W-:Y:S02]  /*4f60*/  HADD2.F32 R0, -RZ, R4.H0_H0 ;  /* 0x20000004ff007230 */ /* 0x000fe40000004100 */
[----:B------:R-:W-:-:S03]  /*4f70*/  IMAD.MOV.U32 R19, RZ, RZ, R22 ;  /* 0x000000ffff137224 */ /* 0x000fc600078e0016 */
[----:B------:R-:W-:-:S04]  /*4f80*/  F2FP.F16.F32.PACK_AB R0, RZ, R0 ;  /* 0x00000000ff00723e */ /* 0x000fc800000000ff */
[----:B------:R-:W-:-:S05]  /*4f90*/  PRMT R0, R0, 0x5410, RZ ;  /* 0x0000541000007816 */ /* 0x000fca00000000ff */
[----:B------:R0:W-:Y:S01]  /*4fa0*/  STG.E desc[UR36][R2.64], R0 ;  /* 0x0000000002007986 */ /* 0x0001e2000c101924 */
[----:B------:R-:W-:Y:S05]  /*4fb0*/  BRA `(.L_x_1085) ;  /* 0x0000000800f47947 */ /* 0x000fea0003800000 */
.L_x_1095:
[----:B------:R-:W-:Y:S02]  /*4fc0*/  HADD2.F32 R4, -RZ, R4.H0_H0 ;  /* 0x20000004ff047230 */ /* 0x000fe40000004100 */
[----:B------:R-:W-:-:S03]  /*4fd0*/  IMAD.MOV.U32 R19, RZ, RZ, R22 ;  /* 0x000000ffff137224 */ /* 0x000fc600078e0016 */
[----:B------:R-:W-:-:S06]  /*4fe0*/  FMUL.FTZ R4, R4, 1 ;  /* 0x3f80000004047820 */ /* 0x000fcc0000410000 */
[----:B------:R-:W0:Y:S02]  /*4ff0*/  F2F.F64.F32 R4, R4 ;  /* 0x0000000400047310 */ /* 0x000e240000201800 */
[----:B0-----:R0:W-:Y:S01]  /*5000*/  STG.E.64 desc[UR36][R2.64], R4 ;  /* 0x0000000402007986 */ /* 0x0011e2000c101b24 */
[----:B------:R-:W-:Y:S05]  /*5010*/  BRA `(.L_x_1085) ;  /* 0x0000000800dc7947 */ /* 0x000fea0003800000 */
.L_x_1086:
        /* <DEDUP_REMOVED lines=10> */
[----:B------:R-:W-:-:S04]  /*50c0*/  FSETP.NEU.FTZ.AND P0, PT, R4, RZ, PT ;  /* 0x000000ff0400720b */ /* 0x000fc80003f1d000 */
[----:B------:R-:W-:-:S05]  /*50d0*/  SEL R5, RZ, 0x1, !P0 ;  /* 0x00000001ff057807 */ /* 0x000fca0004000000 */
[----:B------:R0:W-:Y:S01]  /*50e0*/  STG.E.U8 desc[UR36][R2.64], R5 ;  /* 0x0000000502007986 */ /* 0x0001e2000c101124 */
[----:B------:R-:W-:Y:S05]  /*50f0*/  BRA `(.L_x_1085) ;  /* 0x0000000800a47947 */ /* 0x000fea0003800000 */
.L_x_1099:
[----:B------:R-:W-:Y:S01]  /*5100*/  HADD2.F32 R4, -RZ, R4.H0_H0 ;  /* 0x20000004ff047230 */ /* 0x000fe20000004100 */
[----:B------:R-:W-:Y:S01]  /*5110*/  CS2R R6, SRZ ;  /* 0x0000000000067805 */ /* 0x000fe2000001ff00 */
[----:B------:R-:W-:-:S03]  /*5120*/  IMAD.MOV.U32 R19, RZ, RZ, R22 ;  /* 0x000000ffff137224 */ /* 0x000fc600078e0016 */
[----:B------:R-:W-:-:S06]  /*5130*/  FMUL.FTZ R4, R4, 1 ;  /* 0x3f80000004047820 */ /* 0x000fcc0000410000 */
[----:B------:R-:W0:Y:S02]  /*5140*/  F2F.F64.F32 R4, R4 ;  /* 0x0000000400047310 */ /* 0x000e240000201800 */
[----:B0-----:R0:W-:Y:S01]  /*5150*/  STG.E.128 desc[UR36][R2.64], R4 ;  /* 0x0000000402007986 */ /* 0x0011e2000c101d24 */
[----:B------:R-:W-:Y:S05]  /*5160*/  BRA `(.L_x_1085) ;  /* 0x0000000800887947 */ /* 0x000fea0003800000 */
.L_x_1098:
[----:B------:R-:W-:-:S13]  /*5170*/  ISETP.NE.AND P0, PT, R0, 0xf, PT ;  /* 0x0000000f0000780c */ /* 0x000fda0003f05270 */
[----:B------:R-:W-:Y:S05]  /*5180*/  @!P0 BRA `(.L_x_1100) ;  /* 0x0000000000a88947 */ /* 0x000fea0003800000 */
[----:B------:R-:W-:-:S13]  /*5190*/  ISETP.NE.AND P0, PT, R0, 0x17, PT ;  /* 0x000000170000780c */ /* 0x000fda0003f05270 */
[----:B------:R-:W-:Y:S05]  /*51a0*/  @!P0 BRA `(.L_x_1101) ;  /* 0x0000000000508947 */ /* 0x000fea0003800000 */
[----:B------:R-:W-:-:S13]  /*51b0*/  ISETP.NE.AND P0, PT, R0, 0x18, PT ;  /* 0x000000180000780c */ /* 0x000fda0003f05270 */
[----:B------:R-:W-:Y:S05]  /*51c0*/  @P0 BRA `(.L_x_1090) ;  /* 0x0000000400c00947 */ /* 0x000fea0003800000 */
[----:B------:R-:W-:Y:S01]  /*51d0*/  HADD2.F32 R7, -RZ, R4.H0_H0 ;  /* 0x20000004ff077230 */ /* 0x000fe20000004100 */
        /* <DEDUP_REMOVED lines=12> */
.L_x_1103:
[----:B------:R-:W-:Y:S05]  /*52a0*/  BSYNC.RECONVERGENT B0 ;  /* 0x0000000000007941 */ /* 0x000fea0003800200 */
.L_x_1102:
[----:B------:R-:W-:Y:S01]  /*52b0*/  LOP3.LUT R5, R0, 0x80, R5, 0xf8, !PT ;  /* 0x0000008000057812 */ /* 0x000fe200078ef805 */
[----:B------:R-:W-:-:S04]  /*52c0*/  IMAD.MOV.U32 R19, RZ, RZ, R22 ;  /* 0x000000ffff137224 */ /* 0x000fc800078e0016 */
[----:B------:R0:W-:Y:S01]  /*52d0*/  STG.E.U8 desc[UR36][R2.64], R5 ;  /* 0x0000000502007986 */ /* 0x0001e2000c101124 */
[----:B------:R-:W-:Y:S05]  /*52e0*/  BRA `(.L_x_1085) ;  /* 0x0000000800287947 */ /* 0x000fea0003800000 */
.L_x_1101:
        /* <DEDUP_REMOVED lines=15> */
.L_x_1105:
[----:B------:R-:W-:Y:S05]  /*53e0*/  BSYNC.RECONVERGENT B0 ;  /* 0x0000000000007941 */ /* 0x000fea0003800200 */
.L_x_1104:
[----:B------:R-:W-:Y:S01]  /*53f0*/  LOP3.LUT R5, R0, 0x80, R5, 0xf8, !PT ;  /* 0x0000008000057812 */ /* 0x000fe200078ef805 */
[----:B------:R-:W-:-:S04]  /*5400*/  IMAD.MOV.U32 R19, RZ, RZ, R22 ;  /* 0x000000ffff137224 */ /* 0x000fc800078e0016 */
[----:B------:R0:W-:Y:S01]  /*5410*/  STG.E.U8 desc[UR36][R2.64], R5 ;  /* 0x0000000502007986 */ /* 0x0001e2000c101124 */
[----:B------:R-:W-:Y:S05]  /*5420*/  BRA `(.L_x_1085) ;  /* 0x0000000400d87947 */ /* 0x000fea0003800000 */
.L_x_1100:
[----:B------:R-:W-:Y:S02]  /*5430*/  HADD2.F32 R0, -RZ, R4.H0_H0 ;  /* 0x20000004ff007230 */ /* 0x000fe40000004100 */
[----:B------:R-:W-:-:S03]  /*5440*/  IMAD.MOV.U32 R19, RZ, RZ, R22 ;  /* 0x000000ffff137224 */ /* 0x000fc600078e0016 */
[----:B------:R-:W-:-:S05]  /*5450*/  F2FP.BF16.F32.PACK_AB R0, RZ, R0 ;  /* 0x00000000ff00723e */ /* 0x000fca00000010ff */
[----:B------:R0:W-:Y:S01]  /*5460*/  STG.E.U16 desc[UR36][R2.64], R0 ;  /* 0x0000000002007986 */ /* 0x0001e2000c101524 */
[----:B------:R-:W-:Y:S05]  /*5470*/  BRA `(.L_x_1085) ;  /* 0x0000000400c47947 */ /* 0x000fea0003800000 */
.L_x_1097:
        /* <DEDUP_REMOVED lines=10> */
[----:B------:R-:W0:Y:S02]  /*5520*/  F2I.FTZ.U32.TRUNC.NTZ R5, R5 ;  /* 0x0000000500057305 */ /* 0x000e24000021f000 */
[----:B0-----:R0:W-:Y:S01]  /*5530*/  STG.E.U16 desc[UR36][R2.64], R5 ;  /* 0x0000000502007986 */ /* 0x0011e2000c101524 */
[----:B------:R-:W-:Y:S05]  /*5540*/  BRA `(.L_x_1085) ;  /* 0x0000000400907947 */ /* 0x000fea0003800000 */
.L_x_1108:
        /* <DEDUP_REMOVED lines=13> */
.L_x_1111:
[----:B------:R-:W-:-:S04]  /*5620*/  SHF.R.U32.HI R0, RZ, 0x14, R5 ;  /* 0x00000014ff007819 */ /* 0x000fc80000011605 */
[----:B------:R-:W-:-:S04]  /*5630*/  LOP3.LUT R0, R0, 0x1, RZ, 0xc0, !PT ;  /* 0x0000000100007812 */ /* 0x000fc800078ec0ff */
[----:B------:R-:W-:-:S04]  /*5640*/  IADD3 R0, PT, PT, R5, 0x487ffff, R0 ;  /* 0x0487ffff05007810 */ /* 0x000fc80007ffe000 */
[----:B------:R-:W-:-:S04]  /*5650*/  SHF.R.U32.HI R0, RZ, 0x14, R0 ;  /* 0x00000014ff007819 */ /* 0x000fc80000011600 */
[----:B------:R-:W-:-:S07]  /*5660*/  LOP3.LUT R4, R0, 0xff, RZ, 0xc0, !PT ;  /* 0x000000ff00047812 */ /* 0x000fce00078ec0ff */
.L_x_1112:
[----:B------:R-:W-:-:S04]  /*5670*/  SHF.R.U32.HI R5, RZ, 0x18, R5 ;  /* 0x00000018ff057819 */ /* 0x000fc80000011605 */
[----:B------:R-:W-:-:S04]  /*5680*/  LOP3.LUT R4, R4, 0x80, R5, 0xf8, !PT ;  /* 0x0000008004047812 */ /* 0x000fc800078ef805 */
[----:B------:R-:W-:-:S07]  /*5690*/  PRMT R0, R4, 0x7610, R0 ;  /* 0x0000761004007816 */ /* 0x000fce0000000000 */
.L_x_1110:
[----:B------:R-:W-:Y:S05]  /*56a0*/  BSYNC.RECONVERGENT B0 ;  /* 0x0000000000007941 */ /* 0x000fea0003800200 */
.L_x_1109:
[----:B------:R0:W-:Y:S01]  /*56b0*/  STG.E.U8 desc[UR36][R2.64], R0 ;  /* 0x0000000002007986 */ /* 0x0001e2000c101124 */
[----:B------:R-:W-:Y:S01]  /*56c0*/  IMAD.MOV.U32 R19, RZ, RZ, R22 ;  /* 0x000000ffff137224 */ /* 0x000fe200078e0016 */
[----:B------:R-:W-:Y:S06]  /*56d0*/  BRA `(.L_x_1085) ;  /* 0x00000004002c7947 */ /* 0x000fec0003800000 */
.L_x_1107:
        /* <DEDUP_REMOVED lines=13> */
.L_x_1115:
[----:B------:R-:W-:-:S04]  /*57b0*/  SHF.R.U32.HI R0, RZ, 0x15, R5 ;  /* 0x00000015ff007819 */ /* 0x000fc80000011605 */
[----:B------:R-:W-:-:S04]  /*57c0*/  LOP3.LUT R0, R0, 0x1, RZ, 0xc0, !PT ;  /* 0x0000000100007812 */ /* 0x000fc800078ec0ff */
[----:B------:R-:W-:-:S04]  /*57d0*/  IADD3 R0, PT, PT, R5, 0x88fffff, R0 ;  /* 0x088fffff05007810 */ /* 0x000fc80007ffe000 */
[----:B------:R-:W-:-:S04]  /*57e0*/  SHF.R.U32.HI R0, RZ, 0x15, R0 ;  /* 0x00000015ff007819 */ /* 0x000fc80000011600 */
[----:B------:R-:W-:-:S07]  /*57f0*/  LOP3.LUT R4, R0, 0xff, RZ, 0xc0, !PT ;  /* 0x000000ff00047812 */ /* 0x000fce00078ec0ff */
.L_x_1116:
[----:B------:R-:W-:-:S04]  /*5800*/  SHF.R.U32.HI R5, RZ, 0x18, R5 ;  /* 0x00000018ff057819 */ /* 0x000fc80000011605 */
[----:B------:R-:W-:-:S04]  /*5810*/  LOP3.LUT R4, R4, 0x80, R5, 0xf8, !PT ;  /* 0x0000008004047812 */ /* 0x000fc800078ef805 */
[----:B------:R-:W-:-:S07]  /*5820*/  PRMT R0, R4, 0x7610, R0 ;  /* 0x0000761004007816 */ /* 0x000fce0000000000 */
.L_x_1114:
[----:B------:R-:W-:Y:S05]  /*5830*/  BSYNC.RECONVERGENT B0 ;  /* 0x0000000000007941 */ /* 0x000fea0003800200 */
.L_x_1113:
[----:B------:R0:W-:Y:S01]  /*5840*/  STG.E.U8 desc[UR36][R2.64], R0 ;  /* 0x0000000002007986 */ /* 0x0001e2000c101124 */
[----:B------:R-:W-:Y:S01]  /*5850*/  IMAD.MOV.U32 R19, RZ, RZ, R22 ;  /* 0x000000ffff137224 */ /* 0x000fe200078e0016 */
[----:B------:R-:W-:Y:S06]  /*5860*/  BRA `(.L_x_1085) ;  /* 0x0000000000c87947 */ /* 0x000fec0003800000 */
.L_x_1106:
[----:B------:R-:W-:-:S13]  /*5870*/  ISETP.NE.AND P0, PT, R0, 0x1c, PT ;  /* 0x0000001c0000780c */ /* 0x000fda0003f05270 */
[----:B------:R-:W-:Y:S05]  /*5880*/  @!P0 BRA `(.L_x_1117) ;  /* 0x0000000000b08947 */ /* 0x000fea0003800000 */
[----:B------:R-:W-:-:S13]  /*5890*/  ISETP.NE.AND P0, PT, R0, 0x1d, PT ;  /* 0x0000001d0000780c */ /* 0x000fda0003f05270 */
[----:B------:R-:W-:Y:S05]  /*58a0*/  @!P0 BRA `(.L_x_1118) ;  /* 0x0000000000948947 */ /* 0x000fea0003800000 */
[----:B------:R-:W-:-:S13]  /*58b0*/  ISETP.NE.AND P0, PT, R0, 0x2c, PT ;  /* 0x0000002c0000780c */ /* 0x000fda0003f05270 */
[----:B------:R-:W-:Y:S05]  /*58c0*/  @!P0 BRA `(.L_x_1119) ;  /* 0x0000000000488947 */ /* 0x000fea0003800000 */
.L_x_1090:
        /* <DEDUP_REMOVED lines=16> */
.L_x_1120:
[----:B------:R-:W-:Y:S01]  /*59d0*/  IMAD.MOV.U32 R19, RZ, RZ, R22 ;  /* 0x000000ffff137224 */ /* 0x000fe200078e0016 */
[----:B------:R-:W-:Y:S06]  /*59e0*/  BRA `(.L_x_1085) ;  /* 0x0000000000687947 */ /* 0x000fec0003800000 */
.L_x_1119:
[----:B------:R-:W-:Y:S02]  /*59f0*/  HADD2.F32 R5, -RZ, R4.H0_H0 ;  /* 0x20000004ff057230 */ /* 0x000fe40000004100 */
        /* <DEDUP_REMOVED lines=16> */
.L_x_1118:
[----:B------:R-:W-:Y:S02]  /*5b00*/  HADD2.F32 R4, -RZ, R4.H0_H0 ;  /* 0x20000004ff047230 */ /* 0x000fe40000004100 */
[----:B------:R-:W-:-:S04]  /*5b10*/  IMAD.MOV.U32 R19, RZ, RZ, R22 ;  /* 0x000000ffff137224 */ /* 0x000fc800078e0016 */
[----:B------:R-:W0:Y:S02]  /*5b20*/  F2I.U64.TRUNC R4, R4 ;  /* 0x0000000400047311 */ /* 0x000e24000020d800 */
[----:B0-----:R0:W-:Y:S01]  /*5b30*/  STG.E.64 desc[UR36][R2.64], R4 ;  /* 0x0000000402007986 */ /* 0x0011e2000c101b24 */
[----:B------:R-:W-:Y:S05]  /*5b40*/  BRA `(.L_x_1085) ;  /* 0x0000000000107947 */ /* 0x000fea0003800000 */
.L_x_1117:
[----:B------:R-:W-:Y:S02]  /*5b50*/  HADD2.F32 R4, -RZ, R4.H0_H0 ;  /* 0x20000004ff047230 */ /* 0x000fe40000004100 */
[----:B------:R-:W-:Y:S02]  /*5b60*/  IMAD.MOV.U32 R19, RZ, RZ, R22 ;  /* 0x000000ffff137224 */ /* 0x000fe400078e0016 */
[----:B------:R-:W0:Y:S02]  /*5b70*/  F2I.FTZ.U32.TRUNC.NTZ R5, R4 ;  /* 0x0000000400057305 */ /* 0x000e24000021f000 */
[----:B0-----:R0:W-:Y:S03]  /*5b80*/  STG.E desc[UR36][R2.64], R5 ;  /* 0x0000000502007986 */ /* 0x0011e6000c101924 */
.L_x_1085:
[----:B------:R-:W-:Y:S05]  /*5b90*/  BSYNC.RECONVERGENT B6 ;  /* 0x0000000000067941 */ /* 0x000fea0003800200 */
.L_x_1084:
[----:B------:R-:W-:Y:S01]  /*5ba0*/  ISETP.GE.AND P0, PT, R19, R17, PT ;  /* 0x000000111300720c */ /* 0x000fe20003f06270 */
[----:B------:R-:W-:-:S12]  /*5bb0*/  BSSY.RECONVERGENT B6, `(.L_x_1121) ;  /* 0x00001f0000067945 */ /* 0x000fd80003800200 */
[----:B------:R-:W-:Y:S05]  /*5bc0*/  @P0 BRA `(.L_x_1122) ;  /* 0x0000001c00b80947 */ /* 0x000fea0003800000 */
[----:B------:R-:W4:Y:S01]  /*5bd0*/  LDCU UR4, c[0x0][0x3a8] ;  /* 0x00007500ff0477ac */ /* 0x000f220008000800 */
[----:B0123--:R-:W0:Y:S01]  /*5be0*/  LDC.64 R2, c[0x0][0x388] ;  /* 0x0000e200ff027b82 */ /* 0x00fe220000000a00 */
[----:B-----5:R-:W-:Y:S01]  /*5bf0*/  IMAD R0, R18, 0x200, R19 ;  /* 0x0000020012007824 */ /* 0x020fe200078e0213 */
[----:B----4-:R-:W-:-:S03]  /*5c00*/  PRMT R4, R16, 0x9910, RZ ;  /* 0x0000991010047816 */ /* 0x010fc600000000ff */
[----:B------:R-:W-:Y:S02]  /*5c10*/  IMAD R5, R0, UR4, RZ ;  /* 0x0000000400057c24 */ /* 0x000fe4000f8e02ff */
        /* <DEDUP_REMOVED lines=13> */
[----:B------:R-:W-:-:S04]  /*5cf0*/  HADD2.F32 R26, -RZ, R26.H0_H0 ;  /* 0x2000001aff1a7230 */ /* 0x000fc80000004100 */
[----:B------:R-:W0:Y:S02]  /*5d00*/  F2I.FTZ.TRUNC.NTZ R5, R26 ;  /* 0x0000001a00057305 */ /* 0x000e24000021f100 */
[----:B0-----:R4:W-:Y:S01]  /*5d10*/  STG.E.U8 desc[UR36][R2.64], R5 ;  /* 0x0000000502007986 */ /* 0x0019e2000c101124 */
[----:B------:R-:W-:Y:S05]  /*5d20*/  BRA `(.L_x_1128) ;  /* 0x0000000c007c7947 */ /* 0x000fea0003800000 */
.L_x_1126:
[----:B------:R-:W-:-:S06]  /*5d30*/  HADD2.F32 R5, -RZ, R26.H0_H0 ;  /* 0x2000001aff057230 */ /* 0x000fcc0000004100 */
[----:B------:R-:W0:Y:S02]  /*5d40*/  F2I.S64.TRUNC R4, R5 ;  /* 0x0000000500047311 */ /* 0x000e24000020d900 */
[----:B0-----:R3:W-:Y:S01]  /*5d50*/  STG.E.U8 desc[UR36][R2.64], R4 ;  /* 0x0000000402007986 */ /* 0x0017e2000c101124 */
[----:B------:R-:W-:Y:S05]  /*5d60*/  BRA `(.L_x_1128) ;  /* 0x0000000c006c7947 */ /* 0x000fea0003800000 */
.L_x_1125:
[----:B------:R-:W-:-:S13]  /*5d70*/  ISETP.NE.AND P0, PT, R0, 0x2, PT ;  /* 0x000000020000780c */ /* 0x000fda0003f05270 */
[----:B------:R-:W-:Y:S05]  /*5d80*/  @!P0 BRA `(.L_x_1129) ;  /* 0x0000000000308947 */ /* 0x000fea0003800000 */
[----:B------:R-:W-:-:S13]  /*5d90*/  ISETP.NE.AND P0, PT, R0, 0x3, PT ;  /* 0x000000030000780c */ /* 0x000fda0003f05270 */
[----:B------:R-:W-:Y:S05]  /*5da0*/  @!P0 BRA `(.L_x_1130) ;  /* 0x0000000000188947 */ /* 0x000fea0003800000 */
[----:B------:R-:W-:-:S13]  /*5db0*/  ISETP.NE.AND P0, PT, R0, 0x4, PT ;  /* 0x000000040000780c */ /* 0x000fda0003f05270 */
[----:B------:R-:W-:Y:S05]  /*5dc0*/  @P0 BRA `(.L_x_1127) ;  /* 0x0000000800700947 */ /* 0x000fea0003800000 */
[----:B------:R-:W-:-:S06]  /*5dd0*/  HADD2.F32 R4, -RZ, R26.H0_H0 ;  /* 0x2000001aff047230 */ /* 0x000fcc0000004100 */
[----:B------:R-:W0:Y:S02]  /*5de0*/  F2I.S64.TRUNC R4, R4 ;  /* 0x0000000400047311 */ /* 0x000e24000020d900 */
[----:B0-----:R1:W-:Y:S01]  /*5df0*/  STG.E.64 desc[UR36][R2.64], R4 ;  /* 0x0000000402007986 */ /* 0x0013e2000c101b24 */
[----:B------:R-:W-:Y:S05]  /*5e00*/  BRA `(.L_x_1128) ;  /* 0x0000000c00447947 */ /* 0x000fea0003800000 */
.L_x_1130:
[----:B------:R-:W-:-:S04]  /*5e10*/  HADD2.F32 R26, -RZ, R26.H0_H0 ;  /* 0x2000001aff1a7230 */ /* 0x000fc80000004100 */
[----:B------:R-:W0:Y:S02]  /*5e20*/  F2I.FTZ.TRUNC.NTZ R5, R26 ;  /* 0x0000001a00057305 */ /* 0x000e24000021f100 */
[----:B0-----:R2:W-:Y:S01]  /*5e30*/  STG.E desc[UR36][R2.64], R5 ;  /* 0x0000000502007986 */ /* 0x0015e2000c101924 */
[----:B------:R-:W-:Y:S05]  /*5e40*/  BRA `(.L_x_1128) ;  /* 0x0000000c00347947 */ /* 0x000fea0003800000 */
.L_x_1129:
[----:B------:R-:W-:-:S04]  /*5e50*/  HADD2.F32 R26, -RZ, R26.H0_H0 ;  /* 0x2000001aff1a7230 */ /* 0x000fc80000004100 */
[----:B------:R-:W0:Y:S02]  /*5e60*/  F2I.FTZ.TRUNC.NTZ R5, R26 ;  /* 0x0000001a00057305 */ /* 0x000e24000021f100 */
[----:B0-----:R0:W-:Y:S01]  /*5e70*/  STG.E.U16 desc[UR36][R2.64], R5 ;  /* 0x0000000502007986 */ /* 0x0011e2000c101524 */
[----:B------:R-:W-:Y:S05]  /*5e80*/  BRA `(.L_x_1128) ;  /* 0x0000000c00247947 */ /* 0x000fea0003800000 */
.L_x_1124:
[----:B------:R-:W-:-:S13]  /*5e90*/  ISETP.GT.AND P0, PT, R0, 0x6, PT ;  /* 0x000000060000780c */ /* 0x000fda0003f04270 */
[----:B------:R-:W-:Y:S05]  /*5ea0*/  @P0 BRA `(.L_x_1131) ;  /* 0x0000000000240947 */ /* 0x000fea0003800000 */
[----:B------:R-:W-:-:S13]  /*5eb0*/  ISETP.NE.AND P0, PT, R0, 0x5, PT ;  /* 0x000000050000780c */ /* 0x000fda0003f05270 */
[----:B------:R-:W-:Y:S05]  /*5ec0*/  @!P0 BRA `(.L_x_1132) ;  /* 0x0000000000148947 */ /* 0x000fea0003800000 */
[----:B------:R-:W-:-:S13]  /*5ed0*/  ISETP.NE.AND P0, PT, R0, 0x6, PT ;  /* 0x000000060000780c */ /* 0x000fda0003f05270 */
[----:B------:R-:W-:Y:S05]  /*5ee0*/  @P0 BRA `(.L_x_1127) ;  /* 0x0000000800280947 */ /* 0x000fea0003800000 */
[----:B------:R-:W-:-:S05]  /*5ef0*/  HADD2.F32 R5, -RZ, R26.H0_H0 ;  /* 0x2000001aff057230 */ /* 0x000fca0000004100 */
[----:B------:R0:W-:Y:S01]  /*5f00*/  STG.E desc[UR36][R2.64], R5 ;  /* 0x0000000502007986 */ /* 0x0001e2000c101924 */
[----:B------:R-:W-:Y:S05]  /*5f10*/  BRA `(.L_x_1128) ;  /* 0x0000000c00007947 */ /* 0x000fea0003800000 */
.L_x_1132:
[----:B------:R0:W-:Y:S01]  /*5f20*/  STG.E.U16 desc[UR36][R2.64], R26 ;  /* 0x0000001a02007986 */ /* 0x0001e2000c101524 */
[----:B------:R-:W-:Y:S05]  /*5f30*/  BRA `(.L_x_1128) ;  /* 0x0000000800f87947 */ /* 0x000fea0003800000 */
.L_x_1131:
[----:B------:R-:W-:-:S13]  /*5f40*/  ISETP.NE.AND P0, PT, R0, 0x7, PT ;  /* 0x000000070000780c */ /* 0x000fda0003f05270 */
[----:B------:R-:W-:Y:S05]  /*5f50*/  @!P0 BRA `(.L_x_1133) ;  /* 0x0000000000348947 */ /* 0x000fea0003800000 */
[----:B------:R-:W-:-:S13]  /*5f60*/  ISETP.NE.AND P0, PT, R0, 0x8, PT ;  /* 0x000000080000780c */ /* 0x000fda0003f05270 */
[----:B------:R-:W-:Y:S05]  /*5f70*/  @!P0 BRA `(.L_x_1134) ;  /* 0x0000000000188947 */ /* 0x000fea0003800000 */
[----:B------:R-:W-:-:S13]  /*5f80*/  ISETP.NE.AND P0, PT, R0, 0x9, PT ;  /* 0x000000090000780c */ /* 0x000fda0003f05270 */
[----:B------:R-:W-:Y:S05]  /*5f90*/  @P0 BRA `(.L_x_1127) ;  /* 0x0000000400fc0947 */ /* 0x000fea0003800000 */
[----:B------:R-:W-:Y:S02]  /*5fa0*/  HADD2.F32 R26, -RZ, R26.H0_H0 ;  /* 0x2000001aff1a7230 */ /* 0x000fe40000004100 */
[----:B------:R-:W-:-:S05]  /*5fb0*/  IMAD.MOV.U32 R27, RZ, RZ, RZ ;  /* 0x000000ffff1b7224 */ /* 0x000fca00078e00ff */
[----:B------:R0:W-:Y:S01]  /*5fc0*/  STG.E.64 desc[UR36][R2.64], R26 ;  /* 0x0000001a02007986 */ /* 0x0001e2000c101b24 */
[----:B------:R-:W-:Y:S05]  /*5fd0*/  BRA `(.L_x_1128) ;  /* 0x0000000800d07947 */ /* 0x000fea0003800000 */
.L_x_1134:
[----:B------:R-:W-:-:S05]  /*5fe0*/  HADD2.F32 R0, -RZ, R26.H0_H0 ;  /* 0x2000001aff007230 */ /* 0x000fca0000004100 */
[----:B------:R-:W-:-:S04]  /*5ff0*/  F2FP.F16.F32.PACK_AB R0, RZ, R0 ;  /* 0x00000000ff00723e */ /* 0x000fc800000000ff */
[----:B------:R-:W-:-:S05]  /*6000*/  PRMT R0, R0, 0x5410, RZ ;  /* 0x0000541000007816 */ /* 0x000fca00000000ff */
[----:B------:R0:W-:Y:S01]  /*6010*/  STG.E desc[UR36][R2.64], R0 ;  /* 0x0000000002007986 */ /* 0x0001e2000c101924 */
[----:B------:R-:W-:Y:S05]  /*6020*/  BRA `(.L_x_1128) ;  /* 0x0000000800bc7947 */ /* 0x000fea0003800000 */
.L_x_1133:
[----:B------:R-:W-:-:S05]  /*6030*/  HADD2.F32 R4, -RZ, R26.H0_H0 ;  /* 0x2000001aff047230 */ /* 0x000fca0000004100 */
[----:B------:R-:W-:-:S06]  /*6040*/  FMUL.FTZ R4, R4, 1 ;  /* 0x3f80000004047820 */ /* 0x000fcc0000410000 */
[----:B------:R-:W0:Y:S02]  /*6050*/  F2F.F64.F32 R4, R4 ;  /* 0x0000000400047310 */ /* 0x000e240000201800 */
[----:B0-----:R0:W-:Y:S01]  /*6060*/  STG.E.64 desc[UR36][R2.64], R4 ;  /* 0x0000000402007986 */ /* 0x0011e2000c101b24 */
[----:B------:R-:W-:Y:S05]  /*6070*/  BRA `(.L_x_1128) ;  /* 0x0000000800a87947 */ /* 0x000fea0003800000 */
.L_x_1123:
        /* <DEDUP_REMOVED lines=10> */
[----:B------:R-:W-:-:S06]  /*6120*/  HADD2.F32 R5, -RZ, R26.H0_H0 ;  /* 0x2000001aff057230 */ /* 0x000fcc0000004100 */
[----:B------:R-:W0:Y:S02]  /*6130*/  F2I.FTZ.U32.TRUNC.NTZ R5, R5 ;  /* 0x0000000500057305 */ /* 0x000e24000021f000 */
[----:B0-----:R0:W-:Y:S01]  /*6140*/  STG.E.U16 desc[UR36][R2.64], R5 ;  /* 0x0000000502007986 */ /* 0x0011e2000c101524 */
[----:B------:R-:W-:Y:S05]  /*6150*/  BRA `(.L_x_1128) ;  /* 0x0000000800707947 */ /* 0x000fea0003800000 */
.L_x_1138:
        /* <DEDUP_REMOVED lines=18> */
.L_x_1141:
[----:B------:R-:W-:-:S04]  /*6280*/  SHF.R.U32.HI R5, RZ, 0x18, R5 ;  /* 0x00000018ff057819 */ /* 0x000fc80000011605 */
[----:B------:R-:W-:-:S07]  /*6290*/  LOP3.LUT R0, R0, 0x80, R5, 0xf8, !PT ;  /* 0x0000008000007812 */ /* 0x000fce00078ef805 */
.L_x_1140:
[----:B------:R-:W-:Y:S05]  /*62a0*/  BSYNC.RECONVERGENT B0 ;  /* 0x0000000000007941 */ /* 0x000fea0003800200 */
.L_x_1139:
[----:B------:R0:W-:Y:S01]  /*62b0*/  STG.E.U8 desc[UR36][R2.64], R0 ;  /* 0x0000000002007986 */ /* 0x0001e2000c101124 */
[----:B------:R-:W-:Y:S05]  /*62c0*/  BRA `(.L_x_1128) ;  /* 0x0000000800147947 */ /* 0x000fea0003800000 */
.L_x_1137:
        /* <DEDUP_REMOVED lines=18> */
.L_x_1144:
[----:B------:R-:W-:-:S04]  /*63f0*/  SHF.R.U32.HI R5, RZ, 0x18, R5 ;  /* 0x00000018ff057819 */ /* 0x000fc80000011605 */
[----:B------:R-:W-:-:S07]  /*6400*/  LOP3.LUT R0, R0, 0x80, R5, 0xf8, !PT ;  /* 0x0000008000007812 */ /* 0x000fce00078ef805 */
.L_x_1143:
[----:B------:R-:W-:Y:S05]  /*6410*/  BSYNC.RECONVERGENT B0 ;  /* 0x0000000000007941 */ /* 0x000fea0003800200 */
.L_x_1142:
[----:B------:R0:W-:Y:S01]  /*6420*/  STG.E.U8 desc[UR36][R2.64], R0 ;  /* 0x0000000002007986 */ /* 0x0001e2000c101124 */
[----:B------:R-:W-:Y:S05]  /*6430*/  BRA `(.L_x_1128) ;  /* 0x0000000400b87947 */ /* 0x000fea0003800000 */
.L_x_1136:
[----:B------:R-:W-:-:S13]  /*6440*/  ISETP.NE.AND P0, PT, R0, 0x1c, PT ;  /* 0x0000001c0000780c */ /* 0x000fda0003f05270 */
[----:B------:R-:W-:Y:S05]  /*6450*/  @!P0 BRA `(.L_x_1145) ;  /* 0x0000000000608947 */ /* 0x000fea0003800000 */
[----:B------:R-:W-:-:S13]  /*6460*/  ISETP.NE.AND P0, PT, R0, 0x1d, PT ;  /* 0x0000001d0000780c */ /* 0x000fda0003f05270 */
[----:B------:R-:W-:Y:S05]  /*6470*/  @!P0 BRA `(.L_x_1146) ;  /* 0x0000000000488947 */ /* 0x000fea0003800000 */
[----:B------:R-:W-:-:S13]  /*6480*/  ISETP.NE.AND P0, PT, R0, 0x2c, PT ;  /* 0x0000002c0000780c */ /* 0x000fda0003f05270 */
[----:B------:R-:W-:Y:S05]  /*6490*/  @P0 BRA `(.L_x_1127) ;  /* 0x0000000000bc0947 */ /* 0x000fea0003800000 */
        /* <DEDUP_REMOVED lines=16> */
.L_x_1146:
[----:B------:R-:W-:-:S06]  /*65a0*/  HADD2.F32 R4, -RZ, R26.H0_H0 ;  /* 0x2000001aff047230 */ /* 0x000fcc0000004100 */
[----:B------:R-:W0:Y:S02]  /*65b0*/  F2I.U64.TRUNC R4, R4 ;  /* 0x0000000400047311 */ /* 0x000e24000020d800 */
[----:B0-----:R0:W-:Y:S01]  /*65c0*/  STG.E.64 desc[UR36][R2.64], R4 ;  /* 0x0000000402007986 */ /* 0x0011e2000c101b24 */
[----:B------:R-:W-:Y:S05]  /*65d0*/  BRA `(.L_x_1128) ;  /* 0x0000000400507947 */ /* 0x000fea0003800000 */
.L_x_1145:
[----:B------:R-:W-:-:S04]  /*65e0*/  HADD2.F32 R26, -RZ, R26.H0_H0 ;  /* 0x2000001aff1a7230 */ /* 0x000fc80000004100 */
[----:B------:R-:W0:Y:S02]  /*65f0*/  F2I.FTZ.U32.TRUNC.NTZ R5, R26 ;  /* 0x0000001a00057305 */ /* 0x000e24000021f000 */
[----:B0-----:R0:W-:Y:S01]  /*6600*/  STG.E desc[UR36][R2.64], R5 ;  /* 0x0000000502007986 */ /* 0x0011e2000c101924 */
[----:B------:R-:W-:Y:S05]  /*6610*/  BRA `(.L_x_1128) ;  /* 0x0000000400407947 */ /* 0x000fea0003800000 */
.L_x_1135:
[----:B------:R-:W-:-:S13]  /*6620*/  ISETP.GT.AND P0, PT, R0, 0xe, PT ;  /* 0x0000000e0000780c */ /* 0x000fda0003f04270 */
[----:B------:R-:W-:Y:S05]  /*6630*/  @P0 BRA `(.L_x_1147) ;  /* 0x00000000003c0947 */ /* 0x000fea0003800000 */
[----:B------:R-:W-:-:S13]  /*6640*/  ISETP.NE.AND P0, PT, R0, 0xa, PT ;  /* 0x0000000a0000780c */ /* 0x000fda0003f05270 */
[----:B------:R-:W-:Y:S05]  /*6650*/  @!P0 BRA `(.L_x_1148) ;  /* 0x00000000001c8947 */ /* 0x000fea0003800000 */
[----:B------:R-:W-:-:S13]  /*6660*/  ISETP.NE.AND P0, PT, R0, 0xb, PT ;  /* 0x0000000b0000780c */ /* 0x000fda0003f05270 */
[----:B------:R-:W-:Y:S05]  /*6670*/  @P0 BRA `(.L_x_1127) ;  /* 0x0000000000440947 */ /* 0x000fea0003800000 */
[----:B------:R-:W-:-:S05]  /*6680*/  HADD2.F32 R26, -RZ, R26.H0_H0 ;  /* 0x2000001aff1a7230 */ /* 0x000fca0000004100 */
[----:B------:R-:W-:-:S04]  /*6690*/  FSETP.NEU.FTZ.AND P0, PT, R26, RZ, PT ;  /* 0x000000ff1a00720b */ /* 0x000fc80003f1d000 */
[----:B------:R-:W-:-:S05]  /*66a0*/  SEL R5, RZ, 0x1, !P0 ;  /* 0x00000001ff057807 */ /* 0x000fca0004000000 */
[----:B------:R0:W-:Y:S01]  /*66b0*/  STG.E.U8 desc[UR36][R2.64], R5 ;  /* 0x0000000502007986 */ /* 0x0001e2000c101124 */
[----:B------:R-:W-:Y:S05]  /*66c0*/  BRA `(.L_x_1128) ;  /* 0x0000000400147947 */ /* 0x000fea0003800000 */
.L_x_1148:
[----:B------:R-:W-:Y:S01]  /*66d0*/  HADD2.F32 R26, -RZ, R26.H0_H0 ;  /* 0x2000001aff1a7230 */ /* 0x000fe20000004100 */
[----:B------:R-:W-:-:S04]  /*66e0*/  CS2R R6, SRZ ;  /* 0x0000000000067805 */ /* 0x000fc8000001ff00 */
[----:B------:R-:W-:-:S06]  /*66f0*/  FMUL.FTZ R4, R26, 1 ;  /* 0x3f8000001a047820 */ /* 0x000fcc0000410000 */
[----:B------:R-:W0:Y:S02]  /*6700*/  F2F.F64.F32 R4, R4 ;  /* 0x0000000400047310 */ /* 0x000e240000201800 */
[----:B0-----:R0:W-:Y:S01]  /*6710*/  STG.E.128 desc[UR36][R2.64], R4 ;  /* 0x0000000402007986 */ /* 0x0011e2000c101d24 */
[----:B------:R-:W-:Y:S05]  /*6720*/  BRA `(.L_x_1128) ;  /* 0x0000000000fc7947 */ /* 0x000fea0003800000 */
.L_x_1147:
[----:B------:R-:W-:-:S13]  /*6730*/  ISETP.NE.AND P0, PT, R0, 0xf, PT ;  /* 0x0000000f0000780c */ /* 0x000fda0003f05270 */
[----:B------:R-:W-:Y:S05]  /*6740*/  @!P0 BRA `(.L_x_1149) ;  /* 0x0000000000e88947 */ /* 0x000fea0003800000 */
[----:B------:R-:W-:-:S13]  /*6750*/  ISETP.NE.AND P0, PT, R0, 0x17, PT ;  /* 0x000000170000780c */ /* 0x000fda0003f05270 */
[----:B------:R-:W-:Y:S05]  /*6760*/  @!P0 BRA `(.L_x_1150) ;  /* 0x0000000000908947 */ /* 0x000fea0003800000 */
[----:B------:R-:W-:-:S13]  /*6770*/  ISETP.NE.AND P0, PT, R0, 0x18, PT ;  /* 0x000000180000780c */ /* 0x000fda0003f05270 */
[----:B------:R-:W-:Y:S05]  /*6780*/  @!P0 BRA `(.L_x_1151) ;  /* 0x0000000000448947 */ /* 0x000fea0003800000 */
.L_x_1127:
        /* <DEDUP_REMOVED lines=16> */
.L_x_1152:
[----:B------:R-:W-:Y:S05]  /*6890*/  BRA `(.L_x_1128) ;  /* 0x0000000000a07947 */ /* 0x000fea0003800000 */
.L_x_1151:
        /* <DEDUP_REMOVED lines=13> */
.L_x_1154:
[----:B------:R-:W-:Y:S05]  /*6970*/  BSYNC.RECONVERGENT B0 ;  /* 0x0000000000007941 */ /* 0x000fea0003800200 */
.L_x_1153:
[----:B------:R-:W-:-:S05]  /*6980*/  LOP3.LUT R5, R0, 0x80, R5, 0xf8, !PT ;  /* 0x0000008000057812 */ /* 0x000fca00078ef805 */
[----:B------:R0:W-:Y:S01]  /*6990*/  STG.E.U8 desc[UR36][R2.64], R5 ;  /* 0x0000000502007986 */ /* 0x0001e2000c101124 */
[----:B------:R-:W-:Y:S05]  /*69a0*/  BRA `(.L_x_1128) ;  /* 0x00000000005c7947 */ /* 0x000fea0003800000 */
.L_x_1150:
        /* <DEDUP_REMOVED lines=12> */
.L_x_1156:
[----:B------:R-:W-:Y:S01]  /*6a70*/  IMAD.MOV.U32 R0, RZ, RZ, 0x7f ;  /* 0x0000007fff007424 */ /* 0x000fe200078e00ff */
[----:B------:R-:W-:-:S04]  /*6a80*/  ISETP.GT.U32.AND P0, PT, R4, 0x7f800000, PT ;  /* 0x7f8000000400780c */ /* 0x000fc80003f04070 */
[----:B------:R-:W-:-:S09]  /*6a90*/  SEL R0, R0, 0x7c, P0 ;  /* 0x0000007c00007807 */ /* 0x000fd20000000000 */
.L_x_1157:
[----:B------:R-:W-:Y:S05]  /*6aa0*/  BSYNC.RECONVERGENT B0 ;  /* 0x0000000000007941 */ /* 0x000fea0003800200 */
.L_x_1155:
[----:B------:R-:W-:-:S04]  /*6ab0*/  SHF.R.U32.HI R5, RZ, 0x18, R5 ;  /* 0x00000018ff057819 */ /* 0x000fc80000011605 */
[----:B------:R-:W-:-:S05]  /*6ac0*/  LOP3.LUT R5, R0, 0x80, R5, 0xf8, !PT ;  /* 0x0000008000057812 */ /* 0x000fca00078ef805 */
[----:B------:R0:W-:Y:S01]  /*6ad0*/  STG.E.U8 desc[UR36][R2.64], R5 ;  /* 0x0000000502007986 */ /* 0x0001e2000c101124 */
[----:B------:R-:W-:Y:S05]  /*6ae0*/  BRA `(.L_x_1128) ;  /* 0x00000000000c7947 */ /* 0x000fea0003800000 */
.L_x_1149:
[----:B------:R-:W-:-:S05]  /*6af0*/  HADD2.F32 R0, -RZ, R26.H0_H0 ;  /* 0x2000001aff007230 */ /* 0x000fca0000004100 */
[----:B------:R-:W-:-:S05]  /*6b00*/  F2FP.BF16.F32.PACK_AB R0, RZ, R0 ;  /* 0x00000000ff00723e */ /* 0x000fca00000010ff */
[----:B------:R0:W-:Y:S02]  /*6b10*/  STG.E.U16 desc[UR36][R2.64], R0 ;  /* 0x0000000002007986 */ /* 0x0001e4000c101524 */
.L_x_1128:
        /* <DEDUP_REMOVED lines=25> */
.L_x_1161:
[----:B------:R-:W-:-:S06]  /*6cb0*/  HADD2.F32 R5, -RZ, R24.H0_H0 ;  /* 0x20000018ff057230 */ /* 0x000fcc0000004100 */
[----:B------:R-:W0:Y:S02]  /*6cc0*/  F2I.S64.TRUNC R4, R5 ;  /* 0x0000000500047311 */ /* 0x000e24000020d900 */
[----:B0-----:R0:W-:Y:S01]  /*6cd0*/  STG.E.U8 desc[UR36][R2.64], R4 ;  /* 0x0000000402007986 */ /* 0x0011e2000c101124 */
[----:B------:R-:W-:Y:S05]  /*6ce0*/  BRA `(.L_x_1163) ;  /* 0x0000000c006c7947 */ /* 0x000fea0003800000 */
.L_x_1160:
        /* <DEDUP_REMOVED lines=10> */
.L_x_1165:
[----:B------:R-:W-:-:S04]  /*6d90*/  HADD2.F32 R24, -RZ, R24.H0_H0 ;  /* 0x20000018ff187230 */ /* 0x000fc80000004100 */
[----:B------:R-:W0:Y:S02]  /*6da0*/  F2I.FTZ.TRUNC.NTZ R5, R24 ;  /* 0x0000001800057305 */ /* 0x000e24000021f100 */
[----:B0-----:R0:W-:Y:S01]  /*6db0*/  STG.E desc[UR36][R2.64], R5 ;  /* 0x0000000502007986 */ /* 0x0011e2000c101924 */
[----:B------:R-:W-:Y:S05]  /*6dc0*/  BRA `(.L_x_1163) ;  /* 0x0000000c00347947 */ /* 0x000fea0003800000 */
.L_x_1164:
[----:B------:R-:W-:-:S04]  /*6dd0*/  HADD2.F32 R24, -RZ, R24.H0_H0 ;  /* 0x20000018ff187230 */ /* 0x000fc80000004100 */
[----:B------:R-:W0:Y:S02]  /*6de0*/  F2I.FTZ.TRUNC.NTZ R5, R24 ;  /* 0x0000001800057305 */ /* 0x000e24000021f100 */
[----:B0-----:R0:W-:Y:S01]  /*6df0*/  STG.E.U16 desc[UR36][R2.64], R5 ;  /* 0x0000000502007986 */ /* 0x0011e2000c101524 */
[----:B------:R-:W-:Y:S05]  /*6e00*/  BRA `(.L_x_1163) ;  /* 0x0000000c00247947 */ /* 0x000fea0003800000 */
.L_x_1159:
        /* <DEDUP_REMOVED lines=9> */
.L_x_1167:
[----:B------:R0:W-:Y:S01]  /*6ea0*/  STG.E.U16 desc[UR36][R2.64], R24 ;  /* 0x0000001802007986 */ /* 0x0001e2000c101524 */
[----:B------:R-:W-:Y:S05]  /*6eb0*/  BRA `(.L_x_1163) ;  /* 0x0000000800f87947 */ /* 0x000fea0003800000 */
.L_x_1166:
        /* <DEDUP_REMOVED lines=10> */
.L_x_1169:
[----:B------:R-:W-:-:S05]  /*6f60*/  HADD2.F32 R0, -RZ, R24.H0_H0 ;  /* 0x20000018ff007230 */ /* 0x000fca0000004100 */
[----:B------:R-:W-:-:S04]  /*6f70*/  F2FP.F16.F32.PACK_AB R0, RZ, R0 ;  /* 0x00000000ff00723e */ /* 0x000fc800000000ff */
[----:B------:R-:W-:-:S05]  /*6f80*/  PRMT R0, R0, 0x5410, RZ ;  /* 0x0000541000007816 */ /* 0x000fca00000000ff */
[----:B------:R0:W-:Y:S01]  /*6f90*/  STG.E desc[UR36][R2.64], R0 ;  /* 0x0000000002007986 */ /* 0x0001e2000c101924 */
[----:B------:R-:W-:Y:S05]  /*6fa0*/  BRA `(.L_x_1163) ;  /* 0x0000000800bc7947 */ /* 0x000fea0003800000 */
.L_x_1168:
[----:B------:R-:W-:-:S05]  /*6fb0*/  HADD2.F32 R4, -RZ, R24.H0_H0 ;  /* 0x20000018ff047230 */ /* 0x000fca0000004100 */
[----:B------:R-:W-:-:S06]  /*6fc0*/  FMUL.FTZ R4, R4, 1 ;  /* 0x3f80000004047820 */ /* 0x000fcc0000410000 */
[----:B------:R-:W0:Y:S02]  /*6fd0*/  F2F.F64.F32 R4, R4 ;  /* 0x0000000400047310 */ /* 0x000e240000201800 */
[----:B0-----:R0:W-:Y:S01]  /*6fe0*/  STG.E.64 desc[UR36][R2.64], R4 ;  /* 0x0000000402007986 */ /* 0x0011e2000c101b24 */
[----:B------:R-:W-:Y:S05]  /*6ff0*/  BRA `(.L_x_1163) ;  /* 0x0000000800a87947 */ /* 0x000fea0003800000 */
.L_x_1158:
        /* <DEDUP_REMOVED lines=14> */
.L_x_1173:
        /* <DEDUP_REMOVED lines=18> */
.L_x_1176:
[----:B------:R-:W-:-:S04]  /*7200*/  SHF.R.U32.HI R5, RZ, 0x18, R5 ;  /* 0x00000018ff057819 */ /* 0x000fc80000011605 */
[----:B------:R-:W-:-:S07]  /*7210*/  LOP3.LUT R0, R0, 0x80, R5, 0xf8, !PT ;  /* 0x0000008000007812 */ /* 0x000fce00078ef805 */
.L_x_1175:
[----:B------:R-:W-:Y:S05]  /*7220*/  BSYNC.RECONVERGENT B0 ;  /* 0x0000000000007941 */ /* 0x000fea0003800200 */
.L_x_1174:
[----:B------:R4:W-:Y:S01]  /*7230*/  STG.E.U8 desc[UR36][R2.64], R0 ;  /* 0x0000000002007986 */ /* 0x0009e2000c101124 */
[----:B------:R-:W-:Y:S05]  /*7240*/  BRA `(.L_x_1163) ;  /* 0x0000000800147947 */ /* 0x000fea0003800000 */
.L_x_1172:
        /* <DEDUP_REMOVED lines=18> */
.L_x_1179:
[----:B------:R-:W-:-:S04]  /*7370*/  SHF.R.U32.HI R5, RZ, 0x18, R5 ;  /* 0x00000018ff057819 */ /* 0x000fc80000011605 */
[----:B------:R-:W-:-:S07]  /*7380*/  LOP3.LUT R0, R0, 0x80, R5, 0xf8, !PT ;  /* 0x0000008000007812 */ /* 0x000fce00078ef805 */
.L_x_1178:
[----:B------:R-:W-:Y:S05]  /*7390*/  BSYNC.RECONVERGENT B0 ;  /* 0x0000000000007941 */ /* 0x000fea0003800200 */
.L_x_1177:
[----:B------:R3:W-:Y:S01]  /*73a0*/  STG.E.U8 desc[UR36][R2.64], R0 ;  /* 0x0000000002007986 */ /* 0x0007e2000c101124 */
[----:B------:R-:W-:Y:S05]  /*73b0*/  BRA `(.L_x_1163) ;  /* 0x0000000400b87947 */ /* 0x000fea0003800000 */
.L_x_1171:
        /* <DEDUP_REMOVED lines=22> */
.L_x_1181:
[----:B------:R-:W-:-:S06]  /*7520*/  HADD2.F32 R4, -RZ, R24.H0_H0 ;  /* 0x20000018ff047230 */ /* 0x000fcc0000004100 */
[----:B------:R-:W0:Y:S02]  /*7530*/  F2I.U64.TRUNC R4, R4 ;  /* 0x0000000400047311 */ /* 0x000e24000020d800 */
[----:B0-----:R0:W-:Y:S01]  /*7540*/  STG.E.64 desc[UR36][R2.64], R4 ;  /* 0x0000000402007986 */ /* 0x0011e2000c101b24 */
[----:B------:R-:W-:Y:S05]  /*7550*/  BRA `(.L_x_1163) ;  /* 0x0000000400507947 */ /* 0x000fea0003800000 */
.L_x_1180:
[----:B------:R-:W-:-:S04]  /*7560*/  HADD2.F32 R24, -RZ, R24.H0_H0 ;  /* 0x20000018ff187230 */ /* 0x000fc80000004100 */
[----:B------:R-:W0:Y:S02]  /*7570*/  F2I.FTZ.U32.TRUNC.NTZ R5, R24 ;  /* 0x0000001800057305 */ /* 0x000e24000021f000 */
[----:B0-----:R2:W-:Y:S01]  /*7580*/  STG.E desc[UR36][R2.64], R5 ;  /* 0x0000000502007986 */ /* 0x0015e2000c101924 */
[----:B------:R-:W-:Y:S05]  /*7590*/  BRA `(.L_x_1163) ;  /* 0x0000000400407947 */ /* 0x000fea0003800000 */
.L_x_1170:
        /* <DEDUP_REMOVED lines=11> */
.L_x_1183:
[----:B------:R-:W-:Y:S01]  /*7650*/  HADD2.F32 R24, -RZ, R24.H0_H0 ;  /* 0x20000018ff187230 */ /* 0x000fe20000004100 */
[----:B------:R-:W-:-:S04]  /*7660*/  CS2R R6, SRZ ;  /* 0x0000000000067805 */ /* 0x000fc8000001ff00 */
[----:B------:R-:W-:-:S06]  /*7670*/  FMUL.FTZ R4, R24, 1 ;  /* 0x3f80000018047820 */ /* 0x000fcc0000410000 */
[----:B------:R-:W0:Y:S02]  /*7680*/  F2F.F64.F32 R4, R4 ;  /* 0x0000000400047310 */ /* 0x000e240000201800 */
[----:B0-----:R0:W-:Y:S01]  /*7690*/  STG.E.128 desc[UR36][R2.64], R4 ;  /* 0x0000000402007986 */ /* 0x0011e2000c101d24 */
[----:B------:R-:W-:Y:S05]  /*76a0*/  BRA `(.L_x_1163) ;  /* 0x0000000000fc7947 */ /* 0x000fea0003800000 */
.L_x_1182:
[----:B------:R-:W-:-:S13]  /*76b0*/  ISETP.NE.AND P0, PT, R0, 0xf, PT ;  /* 0x0000000f0000780c */ /* 0x000fda0003f05270 */
[----:B------:R-:W-:Y:S05]  /*76c0*/  @!P0 BRA `(.L_x_1184) ;  /* 0x0000000000e88947 */ /* 0x000fea0003800000 */
[----:B------:R-:W-:-:S13]  /*76d0*/  ISETP.NE.AND P0, PT, R0, 0x17, PT ;  /* 0x000000170000780c */ /* 0x000fda0003f05270 */
[----:B------:R-:W-:Y:S05]  /*76e0*/  @!P0 BRA `(.L_x_1185) ;  /* 0x0000000000908947 */ /* 0x000fea0003800000 */
[----:B------:R-:W-:-:S13]  /*76f0*/  ISETP.NE.AND P0, PT, R0, 0x18, PT ;  /* 0x000000180000780c */ /* 0x000fda0003f05270 */
[----:B------:R-:W-:Y:S05]  /*7700*/  @!P0 BRA `(.L_x_1186) ;  /* 0x0000000000448947 */ /* 0x000fea0003800000 */
.L_x_1162:
        /* <DEDUP_REMOVED lines=16> */
.L_x_1187:
[----:B------:R-:W-:Y:S05]  /*7810*/  BRA `(.L_x_1163) ;  /* 0x0000000000a07947 */ /* 0x000fea0003800000 */
.L_x_1186:
        /* <DEDUP_REMOVED lines=13> */
.L_x_1189:
[----:B------:R-:W-:Y:S05]  /*78f0*/  BSYNC.RECONVERGENT B0 ;  /* 0x0000000000007941 */ /* 0x000fea0003800200 */
.L_x_1188:
[----:B------:R-:W-:-:S05]  /*7900*/  LOP3.LUT R5, R0, 0x80, R5, 0xf8, !PT ;  /* 0x0000008000057812 */ /* 0x000fca00078ef805 */
[----:B------:R0:W-:Y:S01]  /*7910*/  STG.E.U8 desc[UR36][R2.64], R5 ;  /* 0x0000000502007986 */ /* 0x0001e2000c101124 */
[----:B------:R-:W-:Y:S05]  /*7920*/  BRA `(.L_x_1163) ;  /* 0x00000000005c7947 */ /* 0x000fea0003800000 */
.L_x_1185:
        /* <DEDUP_REMOVED lines=12> */
.L_x_1191:
[----:B------:R-:W-:Y:S01]  /*79f0*/  IMAD.MOV.U32 R0, RZ, RZ, 0x7f ;  /* 0x0000007fff007424 */ /* 0x000fe200078e00ff */
[----:B------:R-:W-:-:S04]  /*7a00*/  ISETP.GT.U32.AND P0, PT, R4, 0x7f800000, PT ;  /* 0x7f8000000400780c */ /* 0x000fc80003f04070 */
[----:B------:R-:W-:-:S09]  /*7a10*/  SEL R0, R0, 0x7c, P0 ;  /* 0x0000007c00007807 */ /* 0x000fd20000000000 */
.L_x_1192:
[----:B------:R-:W-:Y:S05]  /*7a20*/  BSYNC.RECONVERGENT B0 ;  /* 0x0000000000007941 */ /* 0x000fea0003800200 */
.L_x_1190:
[----:B------:R-:W-:-:S04]  /*7a30*/  SHF.R.U32.HI R5, RZ, 0x18, R5 ;  /* 0x00000018ff057819 */ /* 0x000fc80000011605 */
[----:B------:R-:W-:-:S05]  /*7a40*/  LOP3.LUT R5, R0, 0x80, R5, 0xf8, !PT ;  /* 0x0000008000057812 */ /* 0x000fca00078ef805 */
[----:B------:R0:W-:Y:S01]  /*7a50*/  STG.E.U8 desc[UR36][R2.64], R5 ;  /* 0x0000000502007986 */ /* 0x0001e2000c101124 */
[----:B------:R-:W-:Y:S05]  /*7a60*/  BRA `(.L_x_1163) ;  /* 0x00000000000c7947 */ /* 0x000fea0003800000 */
.L_x_1184:
[----:B------:R-:W-:-:S05]  /*7a70*/  HADD2.F32 R0, -RZ, R24.H0_H0 ;  /* 0x20000018ff007230 */ /* 0x000fca0000004100 */
[----:B------:R-:W-:-:S05]  /*7a80*/  F2FP.BF16.F32.PACK_AB R0, RZ, R0 ;  /* 0x00000000ff00723e */ /* 0x000fca00000010ff */
[----:B------:R0:W-:Y:S02]  /*7a90*/  STG.E.U16 desc[UR36][R2.64], R0 ;  /* 0x0000000002007986 */ /* 0x0001e4000c101524 */
.L_x_1163:
[----:B------:R-:W-:-:S07]  /*7aa0*/  VIADD R19, R19, 0x80 ;  /* 0x0000008013137836 */ /* 0x000fce0000000000 */
.L_x_1122:
[----:B------:R-:W-:Y:S05]  /*7ab0*/  BSYNC.RECONVERGENT B6 ;  /* 0x0000000000067941 */ /* 0x000fea0003800200 */
.L_x_1121:
[----:B------:R-:W-:-:S13]  /*7ac0*/  ISETP.GE.AND P0, PT, R19, R17, PT ;  /* 0x000000111300720c */ /* 0x000fda0003f06270 */
[----:B------:R-:W-:Y:S05]  /*7ad0*/  @P0 EXIT ;  /* 0x000000000000094d */ /* 0x000fea0003800000 */
[----:B01234-:R-:W0:Y:S01]  /*7ae0*/  LDC.64 R2, c[0x0][0x388] ;  /* 0x0000e200ff027b82 */ /* 0x01fe220000000a00 */
[----:B------:R-:W1:Y:S01]  /*7af0*/  LDCU UR4, c[0x0][0x3a8] ;  /* 0x00007500ff0477ac */ /* 0x000e620008000800 */
[----:B-----5:R-:W-:Y:S01]  /*7b00*/  PRMT R0, R16, 0x9910, RZ ;  /* 0x0000991010007816 */ /* 0x020fe200000000ff */
        /* <DEDUP_REMOVED lines=14> */
[----:B------:R-:W-:-:S06]  /*7bf0*/  HADD2.F32 R23, -RZ, R23.H0_H0 ;  /* 0x20000017ff177230 */ /* 0x000fcc0000004100 */
[----:B------:R-:W0:Y:S02]  /*7c00*/  F2I.FTZ.TRUNC.NTZ R23, R23 ;  /* 0x0000001700177305 */ /* 0x000e24000021f100 */
[----:B0-----:R-:W-:Y:S01]  /*7c10*/  STG.E.U8 desc[UR36][R2.64], R23 ;  /* 0x0000001702007986 */ /* 0x001fe2000c101124 */
[----:B------:R-:W-:Y:S05]  /*7c20*/  EXIT ;  /* 0x000000000000794d */ /* 0x000fea0003800000 */
.L_x_1196:
[----:B------:R-:W-:-:S06]  /*7c30*/  HADD2.F32 R5, -RZ, R23.H0_H0 ;  /* 0x20000017ff057230 */ /* 0x000fcc0000004100 */
[----:B------:R-:W0:Y:S02]  /*7c40*/  F2I.S64.TRUNC R4, R5 ;  /* 0x0000000500047311 */ /* 0x000e24000020d900 */
[----:B0-----:R-:W-:Y:S01]  /*7c50*/  STG.E.U8 desc[UR36][R2.64], R4 ;  /* 0x0000000402007986 */ /* 0x001fe2000c101124 */
[----:B------:R-:W-:Y:S05]  /*7c60*/  EXIT ;  /* 0x000000000000794d */ /* 0x000fea0003800000 */
.L_x_1195:
        /* <DEDUP_REMOVED lines=8> */
[----:B0-----:R-:W-:Y:S01]  /*7cf0*/  STG.E.64 desc[UR36][R2.64], R4 ;  /* 0x0000000402007986 */ /* 0x001fe2000c101b24 */
[----:B------:R-:W-:Y:S05]  /*7d00*/  EXIT ;  /* 0x000000000000794d */ /* 0x000fea0003800000 */
.L_x_1199:
[----:B------:R-:W-:-:S06]  /*7d10*/  HADD2.F32 R23, -RZ, R23.H0_H0 ;  /* 0x20000017ff177230 */ /* 0x000fcc0000004100 */
[----:B------:R-:W0:Y:S02]  /*7d20*/  F2I.FTZ.TRUNC.NTZ R23, R23 ;  /* 0x0000001700177305 */ /* 0x000e24000021f100 */
[----:B0-----:R-:W-:Y:S01]  /*7d30*/  STG.E desc[UR36][R2.64], R23 ;  /* 0x0000001702007986 */ /* 0x001fe2000c101924 */
[----:B------:R-:W-:Y:S05]  /*7d40*/  EXIT ;  /* 0x000000000000794d */ /* 0x000fea0003800000 */
.L_x_1198:
[----:B------:R-:W-:-:S06]  /*7d50*/  HADD2.F32 R23, -RZ, R23.H0_H0 ;  /* 0x20000017ff177230 */ /* 0x000fcc0000004100 */
[----:B------:R-:W0:Y:S02]  /*7d60*/  F2I.FTZ.TRUNC.NTZ R23, R23 ;  /* 0x0000001700177305 */ /* 0x000e24000021f100 */
[----:B0-----:R-:W-:Y:S01]  /*7d70*/  STG.E.U16 desc[UR36][R2.64], R23 ;  /* 0x0000001702007986 */ /* 0x001fe2000c101524 */
[----:B------:R-:W-:Y:S05]  /*7d80*/  EXIT ;  /* 0x000000000000794d */ /* 0x000fea0003800000 */
.L_x_1194:
[----:B------:R-:W-:-:S13]  /*7d90*/  ISETP.GT.AND P0, PT, R0, 0x6, PT ;  /* 0x000000060000780c */ /* 0x000fda0003f04270 */
[----:B------:R-:W-:Y:S05]  /*7da0*/  @P0 BRA `(.L_x_1200) ;  /* 0x0000000000240947 */ /* 0x000fea0003800000 */
[----:B------:R-:W-:-:S13]  /*7db0*/  ISETP.NE.AND P0, PT, R0, 0x5, PT ;  /* 0x000000050000780c */ /* 0x000fda0003f05270 */
[----:B------:R-:W-:Y:S05]  /*7dc0*/  @!P0 BRA `(.L_x_1201) ;  /* 0x0000000000148947 */ /* 0x000fea0003800000 */
[----:B------:R-:W-:-:S13]  /*7dd0*/  ISETP.NE.AND P0, PT, R0, 0x6, PT ;  /* 0x000000060000780c */ /* 0x000fda0003f05270 */
[----:B------:R-:W-:Y:S05]  /*7de0*/  @P0 BRA `(.L_x_1197) ;  /* 0x0000000800280947 */ /* 0x000fea0003800000 */
[----:B------:R-:W-:-:S05]  /*7df0*/  HADD2.F32 R23, -RZ, R23.H0_H0 ;  /* 0x20000017ff177230 */ /* 0x000fca0000004100 */
[----:B------:R-:W-:Y:S01]  /*7e00*/  STG.E desc[UR36][R2.64], R23 ;  /* 0x0000001702007986 */ /* 0x000fe2000c101924 */
[----:B------:R-:W-:Y:S05]  /*7e10*/  EXIT ;  /* 0x000000000000794d */ /* 0x000fea0003800000 */
.L_x_1201:
[----:B------:R-:W-:Y:S01]  /*7e20*/  STG.E.U16 desc[UR36][R2.64], R23 ;  /* 0x0000001702007986 */ /* 0x000fe2000c101524 */
[----:B------:R-:W-:Y:S05]  /*7e30*/  EXIT ;  /* 0x000000000000794d */ /* 0x000fea0003800000 */
.L_x_1200:
        /* <DEDUP_REMOVED lines=8> */
[----:B------:R-:W-:Y:S01]  /*7ec0*/  STG.E.64 desc[UR36][R2.64], R4 ;  /* 0x0000000402007986 */ /* 0x000fe2000c101b24 */
[----:B------:R-:W-:Y:S05]  /*7ed0*/  EXIT ;  /* 0x000000000000794d */ /* 0x000fea0003800000 */
.L_x_1203:
[----:B------:R-:W-:-:S05]  /*7ee0*/  HADD2.F32 R0, -RZ, R23.H0_H0 ;  /* 0x20000017ff007230 */ /* 0x000fca0000004100 */
[----:B------:R-:W-:-:S04]  /*7ef0*/  F2FP.F16.F32.PACK_AB R0, RZ, R0 ;  /* 0x00000000ff00723e */ /* 0x000fc800000000ff */
[----:B------:R-:W-:-:S05]  /*7f00*/  PRMT R0, R0, 0x5410, RZ ;  /* 0x0000541000007816 */ /* 0x000fca00000000ff */
[----:B------:R-:W-:Y:S01]  /*7f10*/  STG.E desc[UR36][R2.64], R0 ;  /* 0x0000000002007986 */ /* 0x000fe2000c101924 */
[----:B------:R-:W-:Y:S05]  /*7f20*/  EXIT ;  /* 0x000000000000794d */ /* 0x000fea0003800000 */
.L_x_1202:
[----:B------:R-:W-:-:S05]  /*7f30*/  HADD2.F32 R4, -RZ, R23.H0_H0 ;  /* 0x20000017ff047230 */ /* 0x000fca0000004100 */
[----:B------:R-:W-:-:S06]  /*7f40*/  FMUL.FTZ R4, R4, 1 ;  /* 0x3f80000004047820 */ /* 0x000fcc0000410000 */
[----:B------:R-:W0:Y:S02]  /*7f50*/  F2F.F64.F32 R4, R4 ;  /* 0x0000000400047310 */ /* 0x000e240000201800 */
[----:B0-----:R-:W-:Y:S01]  /*7f60*/  STG.E.64 desc[UR36][R2.64], R4 ;  /* 0x0000000402007986 */ /* 0x001fe2000c101b24 */
[----:B------:R-:W-:Y:S05]  /*7f70*/  EXIT ;  /* 0x000000000000794d */ /* 0x000fea0003800000 */
.L_x_1193:
        /* <DEDUP_REMOVED lines=12> */
[----:B0-----:R-:W-:Y:S01]  /*8040*/  STG.E.U16 desc[UR36][R2.64], R5 ;  /* 0x0000000502007986 */ /* 0x001fe2000c101524 */
[----:B------:R-:W-:Y:S05]  /*8050*/  EXIT ;  /* 0x000000000000794d */ /* 0x000fea0003800000 */
.L_x_1207:
        /* <DEDUP_REMOVED lines=18> */
.L_x_1210:
[----:B------:R-:W-:-:S04]  /*8180*/  SHF.R.U32.HI R5, RZ, 0x18, R5 ;  /* 0x00000018ff057819 */ /* 0x000fc80000011605 */
[----:B------:R-:W-:-:S07]  /*8190*/  LOP3.LUT R0, R0, 0x80, R5, 0xf8, !PT ;  /* 0x0000008000007812 */ /* 0x000fce00078ef805 */
.L_x_1209:
[----:B------:R-:W-:Y:S05]  /*81a0*/  BSYNC.RECONVERGENT B0 ;  /* 0x0000000000007941 */ /* 0x000fea0003800200 */
.L_x_1208:
[----:B------:R-:W-:Y:S01]  /*81b0*/  STG.E.U8 desc[UR36][R2.64], R0 ;  /* 0x0000000002007986 */ /* 0x000fe2000c101124 */
[----:B------:R-:W-:Y:S05]  /*81c0*/  EXIT ;  /* 0x000000000000794d */ /* 0x000fea0003800000 */
.L_x_1206:
        /* <DEDUP_REMOVED lines=18> */
.L_x_1213:
[----:B------:R-:W-:-:S04]  /*82f0*/  SHF.R.U32.HI R5, RZ, 0x18, R5 ;  /* 0x00000018ff057819 */ /* 0x000fc80000011605 */
[----:B------:R-:W-:-:S07]  /*8300*/  LOP3.LUT R0, R0, 0x80, R5, 0xf8, !PT ;  /* 0x0000008000007812 */ /* 0x000fce00078ef805 */
.L_x_1212:
[----:B------:R-:W-:Y:S05]  /*8310*/  BSYNC.RECONVERGENT B0 ;  /* 0x0000000000007941 */ /* 0x000fea0003800200 */
.L_x_1211:
[----:B------:R-:W-:Y:S01]  /*8320*/  STG.E.U8 desc[UR36][R2.64], R0 ;  /* 0x0000000002007986 */ /* 0x000fe2000c101124 */
[----:B------:R-:W-:Y:S05]  /*8330*/  EXIT ;  /* 0x000000000000794d */ /* 0x000fea0003800000 */
.L_x_1205:
[----:B------:R-:W-:-:S13]  /*8340*/  ISETP.NE.AND P0, PT, R0, 0x1c, PT ;  /* 0x0000001c0000780c */ /* 0x000fda0003f05270 */
[----:B------:R-:W-:Y:S05]  /*8350*/  @!P0 BRA `(.L_x_1214) ;  /* 0x0000000000608947 */ /* 0x000fea0003800000 */
[----:B------:R-:W-:-:S13]  /*8360*/  ISETP.NE.AND P0, PT, R0, 0x1d, PT ;  /* 0x0000001d0000780c */ /* 0x000fda0003f05270 */
[----:B------:R-:W-:Y:S05]  /*8370*/  @!P0 BRA `(.L_x_1215) ;  /* 0x0000000000488947 */ /* 0x000fea0003800000 */
[----:B------:R-:W-:-:S13]  /*8380*/  ISETP.NE.AND P0, PT, R0, 0x2c, PT ;  /* 0x0000002c0000780c */ /* 0x000fda0003f05270 */
[----:B------:R-:W-:Y:S05]  /*8390*/  @P0 BRA `(.L_x_1197) ;  /* 0x0000000000bc0947 */ /* 0x000fea0003800000 */
[----:B------:R-:W-:Y:S02]  /*83a0*/  HADD2.F32 R23, -RZ, R23.H0_H0 ;  /* 0x20000017ff177230 */ /* 0x000fe40000004100 */
        /* <DEDUP_REMOVED lines=15> */
.L_x_1215:
[----:B------:R-:W-:-:S06]  /*84a0*/  HADD2.F32 R4, -RZ, R23.H0_H0 ;  /* 0x20000017ff047230 */ /* 0x000fcc0000004100 */
[----:B------:R-:W0:Y:S02]  /*84b0*/  F2I.U64.TRUNC R4, R4 ;  /* 0x0000000400047311 */ /* 0x000e24000020d800 */
[----:B0-----:R-:W-:Y:S01]  /*84c0*/  STG.E.64 desc[UR36][R2.64], R4 ;  /* 0x0000000402007986 */ /* 0x001fe2000c101b24 */
[----:B------:R-:W-:Y:S05]  /*84d0*/  EXIT ;  /* 0x000000000000794d */ /* 0x000fea0003800000 */
.L_x_1214:
[----:B------:R-:W-:-:S06]  /*84e0*/  HADD2.F32 R23, -RZ, R23.H0_H0 ;  /* 0x20000017ff177230 */ /* 0x000fcc0000004100 */
[----:B------:R-:W0:Y:S02]  /*84f0*/  F2I.FTZ.U32.TRUNC.NTZ R23, R23 ;  /* 0x0000001700177305 */ /* 0x000e24000021f000 */
[----:B0-----:R-:W-:Y:S01]  /*8500*/  STG.E desc[UR36][R2.64], R23 ;  /* 0x0000001702007986 */ /* 0x001fe2000c101924 */
[----:B------:R-:W-:Y:S05]  /*8510*/  EXIT ;  /* 0x000000000000794d */ /* 0x000fea0003800000 */
.L_x_1204:
        /* <DEDUP_REMOVED lines=9> */
[----:B------:R-:W-:Y:S01]  /*85b0*/  STG.E.U8 desc[UR36][R2.64], R5 ;  /* 0x0000000502007986 */ /* 0x000fe2000c101124 */
[----:B------:R-:W-:Y:S05]  /*85c0*/  EXIT ;  /* 0x000000000000794d */ /* 0x000fea0003800000 */
.L_x_1217:
[----:B------:R-:W-:Y:S01]  /*85d0*/  HADD2.F32 R23, -RZ, R23.H0_H0 ;  /* 0x20000017ff177230 */ /* 0x000fe20000004100 */
[----:B------:R-:W-:-:S04]  /*85e0*/  CS2R R6, SRZ ;  /* 0x0000000000067805 */ /* 0x000fc8000001ff00 */
[----:B------:R-:W-:-:S06]  /*85f0*/  FMUL.FTZ R4, R23, 1 ;  /* 0x3f80000017047820 */ /* 0x000fcc0000410000 */
[----:B------:R-:W0:Y:S02]  /*8600*/  F2F.F64.F32 R4, R4 ;  /* 0x0000000400047310 */ /* 0x000e240000201800 */
[----:B0-----:R-:W-:Y:S01]  /*8610*/  STG.E.128 desc[UR36][R2.64], R4 ;  /* 0x0000000402007986 */ /* 0x001fe2000c101d24 */
[----:B------:R-:W-:Y:S05]  /*8620*/  EXIT ;  /* 0x000000000000794d */ /* 0x000fea0003800000 */
.L_x_1216:
[----:B------:R-:W-:-:S13]  /*8630*/  ISETP.NE.AND P0, PT, R0, 0xf, PT ;  /* 0x0000000f0000780c */ /* 0x000fda0003f05270 */
[----:B------:R-:W-:Y:S05]  /*8640*/  @!P0 BRA `(.L_x_1218) ;  /* 0x0000000000e88947 */ /* 0x000fea0003800000 */
[----:B------:R-:W-:-:S13]  /*8650*/  ISETP.NE.AND P0, PT, R0, 0x17, PT ;  /* 0x000000170000780c */ /* 0x000fda0003f05270 */
[----:B------:R-:W-:Y:S05]  /*8660*/  @!P0 BRA `(.L_x_1219) ;  /* 0x0000000000908947 */ /* 0x000fea0003800000 */
[----:B------:R-:W-:-:S13]  /*8670*/  ISETP.NE.AND P0, PT, R0, 0x18, PT ;  /* 0x000000180000780c */ /* 0x000fda0003f05270 */
[----:B------:R-:W-:Y:S05]  /*8680*/  @!P0 BRA `(.L_x_1220) ;  /* 0x0000000000448947 */ /* 0x000fea0003800000 */
.L_x_1197:
        /* <DEDUP_REMOVED lines=16> */
.L_x_1221:
[----:B------:R-:W-:Y:S05]  /*8790*/  EXIT ;  /* 0x000000000000794d */ /* 0x000fea0003800000 */
.L_x_1220:
        /* <DEDUP_REMOVED lines=13> */
.L_x_1223:
[----:B------:R-:W-:Y:S05]  /*8870*/  BSYNC.RECONVERGENT B0 ;  /* 0x0000000000007941 */ /* 0x000fea0003800200 */
.L_x_1222:
[----:B------:R-:W-:-:S05]  /*8880*/  LOP3.LUT R5, R0, 0x80, R5, 0xf8, !PT ;  /* 0x0000008000057812 */ /* 0x000fca00078ef805 */
[----:B------:R-:W-:Y:S01]  /*8890*/  STG.E.U8 desc[UR36][R2.64], R5 ;  /* 0x0000000502007986 */ /* 0x000fe2000c101124 */
[----:B------:R-:W-:Y:S05]  /*88a0*/  EXIT ;  /* 0x000000000000794d */ /* 0x000fea0003800000 */
.L_x_1219:
        /* <DEDUP_REMOVED lines=12> */
.L_x_1225:
[----:B------:R-:W-:Y:S01]  /*8970*/  IMAD.MOV.U32 R0, RZ, RZ, 0x7f ;  /* 0x0000007fff007424 */ /* 0x000fe200078e00ff */
[----:B------:R-:W-:-:S04]  /*8980*/  ISETP.GT.U32.AND P0, PT, R4, 0x7f800000, PT ;  /* 0x7f8000000400780c */ /* 0x000fc80003f04070 */
[----:B------:R-:W-:-:S09]  /*8990*/  SEL R0, R0, 0x7c, P0 ;  /* 0x0000007c00007807 */ /* 0x000fd20000000000 */
.L_x_1226:
[----:B------:R-:W-:Y:S05]  /*89a0*/  BSYNC.RECONVERGENT B0 ;  /* 0x0000000000007941 */ /* 0x000fea0003800200 */
.L_x_1224:
[----:B------:R-:W-:-:S04]  /*89b0*/  SHF.R.U32.HI R5, RZ, 0x18, R5 ;  /* 0x00000018ff057819 */ /* 0x000fc80000011605 */
[----:B------:R-:W-:-:S05]  /*89c0*/  LOP3.LUT R5, R0, 0x80, R5, 0xf8, !PT ;  /* 0x0000008000057812 */ /* 0x000fca00078ef805 */
[----:B------:R-:W-:Y:S01]  /*89d0*/  STG.E.U8 desc[UR36][R2.64], R5 ;  /* 0x0000000502007986 */ /* 0x000fe2000c101124 */
[----:B------:R-:W-:Y:S05]  /*89e0*/  EXIT ;  /* 0x000000000000794d */ /* 0x000fea0003800000 */
.L_x_1218:
[----:B------:R-:W-:-:S05]  /*89f0*/  HADD2.F32 R0, -RZ, R23.H0_H0 ;  /* 0x20000017ff007230 */ /* 0x000fca0000004100 */
[----:B------:R-:W-:-:S05]  /*8a00*/  F2FP.BF16.F32.PACK_AB R0, RZ, R0 ;  /* 0x00000000ff00723e */ /* 0x000fca00000010ff */
[----:B------:R-:W-:Y:S01]  /*8a10*/  STG.E.U16 desc[UR36][R2.64], R0 ;  /* 0x0000000002007986 */ /* 0x000fe2000c101524 */
[----:B------:R-:W-:Y:S05]  /*8a20*/  EXIT ;  /* 0x000000000000794d */ /* 0x000fea0003800000 */
.L_x_1227:
        /* <DEDUP_REMOVED lines=13> */
.L_x_2624:


//--------------------- .text._ZN2at6native18elementwise_kernelILi128ELi4EZNS0_22gpu_kernel_impl_nocastIZZZNS0_16cosh_kernel_cudaERNS_18TensorIteratorBaseEENKUlvE0_clEvENKUlvE1_clEvEUlN3c104HalfEE_EEvS4_RKT_EUliE_EEviT1_ --------------------------
	.section	.text._ZN2at6native18elementwise_kernelILi128ELi4EZNS0_22gpu_kernel_impl_nocastIZZZNS0_16cosh_kernel_cudaERNS_18TensorIteratorBaseEENKUlvE0_clEvENKUlvE1_clEvEUlN3c104HalfEE_EEvS4_RKT_EUliE_EEviT1_,"ax",@progbits
	.align	128
        .global         _ZN2at6native18elementwise_kernelILi128ELi4EZNS0_22gpu_kernel_impl_nocastIZZZNS0_16cosh_kernel_cudaERNS_18TensorIteratorBaseEENKUlvE0_clEvENKUlvE1_clEvEUlN3c104HalfEE_EEvS4_RKT_EUliE_EEviT1_
        .type           _ZN2at6native18elementwise_kernelILi128ELi4EZNS0_22gpu_kernel_impl_nocastIZZZNS0_16cosh_kernel_cudaERNS_18TensorIteratorBaseEENKUlvE0_clEvENKUlvE1_clEvEUlN3c104HalfEE_EEvS4_RKT_EUliE_EEviT1_,@function
        .size           _ZN2at6native18elementwise_kernelILi128ELi4EZNS0_22gpu_kernel_impl_nocastIZZZNS0_16cosh_kernel_cudaERNS_18TensorIteratorBaseEENKUlvE0_clEvENKUlvE1_clEvEUlN3c104HalfEE_EEvS4_RKT_EUliE_EEviT1_,(.L_x_2625 - _ZN2at6native18elementwise_kernelILi128ELi4EZNS0_22gpu_kernel_impl_nocastIZZZNS0_16cosh_kernel_cudaERNS_18TensorIteratorBaseEENKUlvE0_clEvENKUlvE1_clEvEUlN3c104HalfEE_EEvS4_RKT_EUliE_EEviT1_)
        .other          _ZN2at6native18elementwise_kernelILi128ELi4EZNS0_22gpu_kernel_impl_nocastIZZZNS0_16cosh_kernel_cudaERNS_18TensorIteratorBaseEENKUlvE0_clEvENKUlvE1_clEvEUlN3c104HalfEE_EEvS4_RKT_EUliE_EEviT1_,@"STO_CUDA_ENTRY STV_DEFAULT"
_ZN2at6native18elementwise_kernelILi128ELi4EZNS0_22gpu_kernel_impl_nocastIZZZNS0_16cosh_kernel_cudaERNS_18TensorIteratorBaseEENKUlvE0_clEvENKUlvE1_clEvEUlN3c104HalfEE_EEvS4_RKT_EUliE_EEviT1_:
.text._ZN2at6native18elementwise_kernelILi128ELi4EZNS0_22gpu_kernel_impl_nocastIZZZNS0_16cosh_kernel_cudaERNS_18TensorIteratorBaseEENKUlvE0_clEvENKUlvE1_clEvEUlN3c104HalfEE_EEvS4_RKT_EUliE_EEviT1_:
        /* <DEDUP_REMOVED lines=17> */
[----:B------:R-:W-:Y:S01]  /*0110*/  IADD3 R3, PT, PT, R3, 0x80, RZ ;  /* 0x0000008003037810 */ /* 0x000fe20007ffe0ff */
[----:B--2---:R-:W-:-:S03]  /*0120*/  HADD2.F32 R0, -RZ, R4.H0_H0 ;  /* 0x20000004ff007230 */ /* 0x004fc60000004100 */
[----:B------:R-:W0:Y:S02]  /*0130*/  LDC.64 R4, c[0x0][0x580] ;  /* 0x00016000ff047b82 */ /* 0x000e240000000a00 */
        /* <DEDUP_REMOVED lines=17> */
[----:B------:R-:W-:-:S05]  /*0250*/  F2FP.F16.F32.PACK_AB R2, RZ, R2 ;  /* 0x00000002ff02723e */ /* 0x000fca00000000ff */
[----:B0-----:R0:W-:Y:S01]  /*0260*/  STG.E.U16 desc[UR6][R4.64], R2 ;  /* 0x0000000204007986 */ /* 0x0011e2000c101506 */
[----:B------:R-:W-:Y:S05]  /*0270*/  @P0 BRA `(.L_x_1232) ;  /* 0x0000000000c80947 */ /* 0x000fea0003800000 */
[----:B0-----:R-:W0:Y:S02]  /*0280*/  LDC.64 R4, c[0x0][0x588] ;  /* 0x00016200ff047b82 */ /* 0x001e240000000a00 */
[----:B0-----:R-:W2:Y:S01]  /*0290*/  LDG.E.U16 R4, desc[UR6][R4.64] ;  /* 0x0000000604047981 */ /* 0x001ea2000c1e1500 */
[----:B------:R-:W-:Y:S02]  /*02a0*/  MOV R7, 0x42fc0000 ;  /* 0x42fc000000077802 */ /* 0x000fe40000000f00 */
[----:B------:R-:W-:Y:S01]  /*02b0*/  IADD3 R3, PT, PT, R3, 0x80, RZ ;  /* 0x0000008003037810 */ /* 0x000fe20007ffe0ff */
[----:B--2---:R-:W-:Y:S02]  /*02c0*/  HADD2.F32 R0, -RZ, R4.H0_H0 ;  /* 0x20000004ff007230 */ /* 0x004fe40000004100 */
        /* <DEDUP_REMOVED lines=16> */
[----:B------:R-:W-:-:S05]  /*03d0*/  F2FP.F16.F32.PACK_AB R2, RZ, R2 ;  /* 0x00000002ff02723e */ /* 0x000fca00000000ff */
[----:B0-----:R0:W-:Y:S02]  /*03e0*/  STG.E.U16 desc[UR6][R4.64], R2 ;  /* 0x0000000204007986 */ /* 0x0011e4000c101506 */
.L_x_1231:
[----:B------:R-:W-:-:S13]  /*03f0*/  ISETP.GE.AND P0, PT, R3, UR4, PT ;  /* 0x0000000403007c0c */ /* 0x000fda000bf06270 */
[----:B------:R-:W-:Y:S05]  /*0400*/  @P0 BREAK.RELIABLE B1 ;  /* 0x0000000000010942 */ /* 0x000fea0003800100 */
[----:B------:R-:W-:Y:S05]  /*0410*/  @P0 BRA `(.L_x_1232) ;  /* 0x0000000000600947 */ /* 0x000fea0003800000 */
[----:B------:R-:W-:Y:S05]  /*0420*/  BSYNC.RELIABLE B1 ;  /* 0x0000000000017941 */ /* 0x000fea0003800100 */
.L_x_1230:
[----:B0-----:R-:W0:Y:S02]  /*0430*/  LDC.64 R4, c[0x0][0x588] ;  /* 0x00016200ff047b82 */ /* 0x001e240000000a00 */
        /* <DEDUP_REMOVED lines=22> */
.L_x_1232:
[----:B------:R-:W-:Y:S05]  /*05a0*/  BSYNC.RECONVERGENT B0 ;  /* 0x0000000000007941 */ /* 0x000fea0003800200 */
.L_x_1229:
[----:B------:R-:W-:Y:S05]  /*05b0*/  WARPSYNC.ALL ;  /* 0x0000000000007948 */ /* 0x000fea0003800000 */
[----:B------:R-:W-:-:S13]  /*05c0*/  ISETP.GE.AND P0, PT, R3, UR4, PT ;  /* 0x0000000403007c0c */ /* 0x000fda000bf06270 */
[----:B------:R-:W-:Y:S05]  /*05d0*/  @P0 EXIT ;  /* 0x000000000000094d */ /* 0x000fea0003800000 */
[----:B01----:R-:W0:Y:S02]  /*05e0*/  LDC.64 R2, c[0x0][0x588] ;  /* 0x00016200ff027b82 */ /* 0x003e240000000a00 */
[----:B0-----:R-:W2:Y:S01]  /*05f0*/  LDG.E.U16 R2, desc[UR6][R2.64] ;  /* 0x0000000602027981 */ /* 0x001ea2000c1e1500 */
[----:B------:R-:W-:Y:S02]  /*0600*/  HFMA2 R5, -RZ, RZ, 3.4921875, 0 ;  /* 0x42fc0000ff057431 */ /* 0x000fe400000001ff */
        /* <DEDUP_REMOVED lines=18> */
[----:B0-----:R-:W-:Y:S01]  /*0730*/  STG.E.U16 desc[UR6][R2.64], R4 ;  /* 0x0000000402007986 */ /* 0x001fe2000c101506 */
[----:B------:R-:W-:Y:S05]  /*0740*/  EXIT ;  /* 0x000000000000794d */ /* 0x000fea0003800000 */
.L_x_1228:
        /* <DEDUP_REMOVED lines=9> */
[----:B------:R-:W-:Y:S01]  /*07e0*/  HFMA2 R4, -RZ, RZ, 0, 0 ;  /* 0x00000000ff047431 */ /* 0x000fe200000001ff */
[----:B------:R-:W-:Y:S01]  /*07f0*/  MOV R5, R3 ;  /* 0x0000000300057202 */ /* 0x000fe20000000f00 */
[----:B------:R-:W1:Y:S01]  /*0800*/  LDCU UR5, c[0x0][0x38c] ;  /* 0x00007180ff0577ac */ /* 0x000e620008000800 */
[----:B------:R-:W-:Y:S01]  /*0810*/  ISETP.NE.AND P0, PT, R2, RZ, PT ;  /* 0x000000ff0200720c */ /* 0x000fe20003f05270 */
        /* <DEDUP_REMOVED lines=293> */
.L_x_1236:
[----:B------:R-:W0:Y:S02]  /*1a70*/  LDCU.128 UR8, c[0x0][0x580] ;  /* 0x0000b000ff0877ac */ /* 0x000e240008000c00 */
[----:B0-----:R-:W-:-:S04]  /*1a80*/  IADD3 R6, P0, PT, R4, UR10, RZ ;  /* 0x0000000a04067c10 */ /* 0x001fc8000ff1e0ff */
[----:B------:R-:W-:-:S05]  /*1a90*/  IADD3.X R7, PT, PT, RZ, UR11, RZ, P0, !PT ;  /* 0x0000000bff077c10 */ /* 0x000fca00087fe4ff */
[----:B------:R-:W2:Y:S01]  /*1aa0*/  LDG.E.U16 R6, desc[UR6][R6.64] ;  /* 0x0000000606067981 */ /* 0x000ea2000c1e1500 */
[----:B------:R-:W-:Y:S02]  /*1ab0*/  MOV R9, 0x42fc0000 ;  /* 0x42fc000000097802 */ /* 0x000fe40000000f00 */
[----:B------:R-:W-:Y:S01]  /*1ac0*/  IADD3 R3, PT, PT, R3, 0x80, RZ ;  /* 0x0000008003037810 */ /* 0x000fe20007ffe0ff */
[----:B--2---:R-:W-:-:S05]  /*1ad0*/  HADD2.F32 R4, -RZ, R6.H0_H0 ;  /* 0x20000006ff047230 */ /* 0x004fca0000004100 */
        /* <DEDUP_REMOVED lines=16> */
[----:B------:R-:W-:Y:S02]  /*1be0*/  F2FP.F16.F32.PACK_AB R6, RZ, R6 ;  /* 0x00000006ff06723e */ /* 0x000fe400000000ff */
[----:B------:R-:W-:Y:S02]  /*1bf0*/  IADD3.X R5, PT, PT, RZ, UR9, RZ, P0, !PT ;  /* 0x00000009ff057c10 */ /* 0x000fe400087fe4ff */
[----:B------:R-:W-:-:S03]  /*1c00*/  ISETP.GE.AND P0, PT, R3, UR4, PT ;  /* 0x0000000403007c0c */ /* 0x000fc6000bf06270 */
[----:B------:R0:W-:Y:S10]  /*1c10*/  STG.E.U16 desc[UR6][R4.64], R6 ;  /* 0x0000000604007986 */ /* 0x0001f4000c101506 */
[----:B------:R-:W-:Y:S05]  /*1c20*/  @P0 BREAK.RELIABLE B1 ;  /* 0x0000000000010942 */ /* 0x000fea0003800100 */
[----:B------:R-:W-:Y:S05]  /*1c30*/  @P0 BRA `(.L_x_1237) ;  /* 0x0000002800300947 */ /* 0x000fea0003800000 */
        /* <DEDUP_REMOVED lines=298> */
.L_x_1238:
        /* <DEDUP_REMOVED lines=22> */
[----:B------:R-:W-:-:S04]  /*3040*/  IADD3 R4, P0, PT, R5, UR8, RZ ;  /* 0x0000000805047c10 */ /* 0x000fc8000ff1e0ff */
[----:B------:R-:W-:Y:S02]  /*3050*/  F2FP.F16.F32.PACK_AB R6, RZ, R6 ;  /* 0x00000006ff06723e */ /* 0x000fe400000000ff */
[----:B------:R-:W-:-:S05]  /*3060*/  IADD3.X R5, PT, PT, RZ, UR9, RZ, P0, !PT ;  /* 0x00000009ff057c10 */ /* 0x000fca00087fe4ff */
[----:B------:R0:W-:Y:S02]  /*3070*/  STG.E.U16 desc[UR6][R4.64], R6 ;  /* 0x0000000604007986 */ /* 0x0001e4000c101506 */
.L_x_1235:
[----:B------:R-:W-:-:S13]  /*3080*/  ISETP.GE.AND P0, PT, R3, UR4, PT ;  /* 0x0000000403007c0c */ /* 0x000fda000bf06270 */
[----:B------:R-:W-:Y:S05]  /*3090*/  @P0 BREAK.RELIABLE B1 ;  /* 0x0000000000010942 */ /* 0x000fea0003800100 */
[----:B------:R-:W-:Y:S05]  /*30a0*/  @P0 BRA `(.L_x_1237) ;  /* 0x0000001400140947 */ /* 0x000fea0003800000 */
[----:B------:R-:W-:Y:S05]  /*30b0*/  BSYNC.RELIABLE B1 ;  /* 0x0000000000017941 */ /* 0x000fea0003800100 */
.L_x_1234:
        /* <DEDUP_REMOVED lines=298> */
.L_x_1239:
        /* <DEDUP_REMOVED lines=26> */
.L_x_1237:
[----:B------:R-:W-:Y:S05]  /*4500*/  BSYNC.RECONVERGENT B0 ;  /* 0x0000000000007941 */ /* 0x000fea0003800200 */
.L_x_1233:
[----:B------:R-:W-:Y:S05]  /*4510*/  WARPSYNC.ALL ;  /* 0x0000000000007948 */ /* 0x000fea0003800000 */
[----:B------:R-:W-:-:S13]  /*4520*/  ISETP.GE.AND P0, PT, R3, UR4, PT ;  /* 0x0000000403007c0c */ /* 0x000fda000bf06270 */
[----:B------:R-:W-:Y:S05]  /*4530*/  @P0 EXIT ;  /* 0x000000000000094d */ /* 0x000fea0003800000 */
[----:B------:R-:W2:Y:S01]  /*4540*/  LDCU.64 UR4, c[0x0][0x390] ;  /* 0x00007200ff0477ac */ /* 0x000ea20008000a00 */
[----:B01----:R-:W-:Y:S01]  /*4550*/  HFMA2 R4, -RZ, RZ, 0, 0 ;  /* 0x00000000ff047431 */ /* 0x003fe200000001ff */
[----:B------:R-:W-:Y:S01]  /*4560*/  MOV R5, R3 ;  /* 0x0000000300057202 */ /* 0x000fe20000000f00 */
[----:B------:R-:W0:Y:S01]  /*4570*/  LDCU UR8, c[0x0][0x38c] ;  /* 0x00007180ff0877ac */ /* 0x000e220008000800 */
[----:B------:R-:W-:Y:S01]  /*4580*/  ISETP.NE.AND P0, PT, R2, RZ, PT ;  /* 0x000000ff0200720c */ /* 0x000fe20003f05270 */
[----:B------:R-:W1:Y:S01]  /*4590*/  LDCU.64 UR10, c[0x0][0x4b8] ;  /* 0x00009700ff0a77ac */ /* 0x000e620008000a00 */
[----:B--2---:R-:W-:-:S05]  /*45a0*/  IMAD.HI.U32 R4, R3, UR4, R4 ;  /* 0x0000000403047c27 */ /* 0x004fca000f8e0004 */
[----:B------:R-:W-:-:S04]  /*45b0*/  SHF.R.U32.HI R5, RZ, UR5, R4 ;  /* 0x00000005ff057c19 */ /* 0x000fc80008011604 */
[----:B------:R-:W-:-:S05]  /*45c0*/  IADD3 R6, PT, PT, -R5, RZ, RZ ;  /* 0x000000ff05067210 */ /* 0x000fca0007ffe1ff */
[----:B0-----:R-:W-:-:S04]  /*45d0*/  IMAD R2, R6, UR8, R3 ;  /* 0x0000000806027c24 */ /* 0x001fc8000f8e0203 */
[C---:B-1----:R-:W-:Y:S02]  /*45e0*/  IMAD R3, R2.reuse, UR10, RZ ;  /* 0x0000000a02037c24 */ /* 0x042fe4000f8e02ff */
        /* <DEDUP_REMOVED lines=287> */
.L_x_1240:
[----:B------:R-:W0:Y:S02]  /*57e0*/  LDCU.128 UR8, c[0x0][0x580] ;  /* 0x0000b000ff0877ac */ /* 0x000e240008000c00 */
[----:B0-----:R-:W-:-:S04]  /*57f0*/  IADD3 R4, P0, PT, R2, UR10, RZ ;  /* 0x0000000a02047c10 */ /* 0x001fc8000ff1e0ff */
[----:B------:R-:W-:-:S05]  /*5800*/  IADD3.X R5, PT, PT, RZ, UR11, RZ, P0, !PT ;  /* 0x0000000bff057c10 */ /* 0x000fca00087fe4ff */
[----:B------:R-:W2:Y:S01]  /*5810*/  LDG.E.U16 R4, desc[UR6][R4.64] ;  /* 0x0000000604047981 */ /* 0x000ea2000c1e1500 */
[----:B------:R-:W-:Y:S01]  /*5820*/  MOV R7, 0x42fc0000 ;  /* 0x42fc000000077802 */ /* 0x000fe20000000f00 */
        /* <DEDUP_REMOVED lines=19> */
[----:B------:R-:W-:Y:S01]  /*5960*/  STG.E.U16 desc[UR6][R2.64], R4 ;  /* 0x0000000402007986 */ /* 0x000fe2000c101506 */
[----:B------:R-:W-:Y:S05]  /*5970*/  EXIT ;  /* 0x000000000000794d */ /* 0x000fea0003800000 */
.L_x_1241:
        /* <DEDUP_REMOVED lines=16> */
.L_x_2625:


//--------------------- .text._ZN2at6native27unrolled_elementwise_kernelIZZZNS0_16cosh_kernel_cudaERNS_18TensorIteratorBaseEENKUlvE0_clEvENKUlvE1_clEvEUlN3c104HalfEE_St5arrayIPcLm2EELi4E23TrivialOffsetCalculatorILi1EjESD_NS0_6memory15LoadWithoutCastENSE_16StoreWithoutCastEEEviT_T0_T2_T3_T4_T5_ --------------------------
	.section	.text._ZN2at6native27unrolled_elementwise_kernelIZZZNS0_16cosh_kernel_cudaERNS_18TensorIteratorBaseEENKUlvE0_clEvENKUlvE1_clEvEUlN3c104HalfEE_St5arrayIPcLm2EELi4E23TrivialOffsetCalculatorILi1EjESD_NS0_6memory15LoadWithoutCastENSE_16StoreWithoutCastEEEviT_T0_T2_T3_T4_T5_,"ax",@progbits
	.align	128
        .global         _ZN2at6native27unrolled_elementwise_kernelIZZZNS0_16cosh_kernel_cudaERNS_18TensorIteratorBaseEENKUlvE0_clEvENKUlvE1_clEvEUlN3c104HalfEE_St5arrayIPcLm2EELi4E23TrivialOffsetCalculatorILi1EjESD_NS0_6memory15LoadWithoutCastENSE_16StoreWithoutCastEEEviT_T0_T2_T3_T4_T5_
        .type           _ZN2at6native27unrolled_elementwise_kernelIZZZNS0_16cosh_kernel_cudaERNS_18TensorIteratorBaseEENKUlvE0_clEvENKUlvE1_clEvEUlN3c104HalfEE_St5arrayIPcLm2EELi4E23TrivialOffsetCalculatorILi1EjESD_NS0_6memory15LoadWithoutCastENSE_16StoreWithoutCastEEEviT_T0_T2_T3_T4_T5_,@function
        .size           _ZN2at6native27unrolled_elementwise_kernelIZZZNS0_16cosh_kernel_cudaERNS_18TensorIteratorBaseEENKUlvE0_clEvENKUlvE1_clEvEUlN3c104HalfEE_St5arrayIPcLm2EELi4E23TrivialOffsetCalculatorILi1EjESD_NS0_6memory15LoadWithoutCastENSE_16StoreWithoutCastEEEviT_T0_T2_T3_T4_T5_,(.L_x_2626 - _ZN2at6native27unrolled_elementwise_kernelIZZZNS0_16cosh_kernel_cudaERNS_18TensorIteratorBaseEENKUlvE0_clEvENKUlvE1_clEvEUlN3c104HalfEE_St5arrayIPcLm2EELi4E23TrivialOffsetCalculatorILi1EjESD_NS0_6memory15LoadWithoutCastENSE_16StoreWithoutCastEEEviT_T0_T2_T3_T4_T5_)
        .other          _ZN2at6native27unrolled_elementwise_kernelIZZZNS0_16cosh_kernel_cudaERNS_18TensorIteratorBaseEENKUlvE0_clEvENKUlvE1_clEvEUlN3c104HalfEE_St5arrayIPcLm2EELi4E23TrivialOffsetCalculatorILi1EjESD_NS0_6memory15LoadWithoutCastENSE_16StoreWithoutCastEEEviT_T0_T2_T3_T4_T5_,@"STO_CUDA_ENTRY STV_DEFAULT"
_ZN2at6native27unrolled_elementwise_kernelIZZZNS0_16cosh_kernel_cudaERNS_18TensorIteratorBaseEENKUlvE0_clEvENKUlvE1_clEvEUlN3c104HalfEE_St5arrayIPcLm2EELi4E23TrivialOffsetCalculatorILi1EjESD_NS0_6memory15LoadWithoutCastENSE_16StoreWithoutCastEEEviT_T0_T2_T3_T4_T5_:
.text._ZN2at6native27unrolled_elementwise_kernelIZZZNS0_16cosh_kernel_cudaERNS_18TensorIteratorBaseEENKUlvE0_clEvENKUlvE1_clEvEUlN3c104HalfEE_St5arrayIPcLm2EELi4E23TrivialOffsetCalculatorILi1EjESD_NS0_6memory15LoadWithoutCastENSE_16StoreWithoutCastEEEviT_T0_T2_T3_T4_T5_:
        /* <DEDUP_REMOVED lines=12> */
[----:B------:R-:W-:Y:S01]  /*00c0*/  @!P1 LEA R9, R3, R2, 0x9 ;  /* 0x0000000203099211 */ /* 0x000fe200078e48ff */
[----:B------:R-:W-:Y:S01]  /*00d0*/  @!P1 VIADD R2, R2, 0x80 ;  /* 0x0000008002029836 */ /* 0x000fe20000000000 */
[----:B------:R-:W0:Y:S04]  /*00e0*/  @!P1 LDC.64 R10, c[0x0][0x390] ;  /* 0x0000e400ff0a9b82 */ /* 0x000e280000000a00 */
[----:B------:R-:W-:-:S13]  /*00f0*/  ISETP.GE.AND P3, PT, R2, R5, PT ;  /* 0x000000050200720c */ /* 0x000fda0003f66270 */
[----:B------:R-:W2:Y:S01]  /*0100*/  @!P3 LDC.64 R6, c[0x0][0x390] ;  /* 0x0000e400ff06bb82 */ /* 0x000ea20000000a00 */
[----:B------:R-:W-:Y:S02]  /*0110*/  @!P3 LEA R17, R3, R2, 0x9 ;  /* 0x000000020311b211 */ /* 0x000fe400078e48ff */
        /* <DEDUP_REMOVED lines=9> */
[----:B-1----:R1:W5:Y:S01]  /*01b0*/  @!P1 LDG.E.U16 R8, desc[UR4][R10.64] ;  /* 0x000000040a089981 */ /* 0x002362000c1e1500 */
[----:B------:R-:W2:Y:S03]  /*01c0*/  @!P2 LDC.64 R12, c[0x0][0x390] ;  /* 0x0000e400ff0cab82 */ /* 0x000ea60000000a00 */
[----:B------:R3:W5:Y:S01]  /*01d0*/  @!P3 LDG.E.U16 R4, desc[UR4][R16.64] ;  /* 0x000000041004b981 */ /* 0x000762000c1e1500 */
[----:B0-----:R-:W-:Y:S01]  /*01e0*/  @!P0 IMAD.WIDE.U32 R6, R9, 0x2, R6 ;  /* 0x0000000209068825 */ /* 0x001fe200078e0006 */
[----:B------:R-:W-:-:S06]  /*01f0*/  PRMT R9, RZ, 0x7610, R9 ;  /* 0x00007610ff097816 */ /* 0x000fcc0000000009 */
[----:B------:R0:W5:Y:S01]  /*0200*/  @!P0 LDG.E.U16 R9, desc[UR4][R6.64] ;  /* 0x0000000406098981 */ /* 0x000162000c1e1500 */
[C---:B------:R-:W-:Y:S01]  /*0210*/  ISETP.GE.AND P0, PT, R0.reuse, R5, PT ;  /* 0x000000050000720c */ /* 0x040fe20003f06270 */
[----:B--2---:R-:W-:Y:S01]  /*0220*/  @!P2 IMAD.WIDE.U32 R12, R15, 0x2, R12 ;  /* 0x000000020f0ca825 */ /* 0x004fe200078e000c */
[C---:B-1----:R-:W-:Y:S01]  /*0230*/  IADD3 R10, PT, PT, R0.reuse, 0x100, RZ ;  /* 0x00000100000a7810 */ /* 0x042fe20007ffe0ff */
[----:B------:R-:W-:Y:S02]  /*0240*/  BSSY.RECONVERGENT B0, `(.L_x_1242) ;  /* 0x000001e000007945 */ /* 0x000fe40003800200 */
[----:B---3--:R-:W-:Y:S01]  /*0250*/  VIADD R16, R0, 0x180 ;  /* 0x0000018000107836 */ /* 0x008fe20000000000 */
[----:B------:R1:W5:Y:S07]  /*0260*/  @!P2 LDG.E.U16 R2, desc[UR4][R12.64] ;  /* 0x000000040c02a981 */ /* 0x00036e000c1e1500 */
[----:B------:R-:W0:Y:S01]  /*0270*/  @!P0 LDC.64 R14, c[0x0][0x388] ;  /* 0x0000e200ff0e8b82 */ /* 0x000e220000000a00 */
[----:B------:R-:W-:-:S02]  /*0280*/  @!P0 LEA R11, R3, R0, 0x9 ;  /* 0x00000000030b8211 */ /* 0x000fc400078e48ff */
[----:B------:R-:W-:Y:S02]  /*0290*/  @!P0 MOV R0, R18 ;  /* 0x0000001200008202 */ /* 0x000fe40000000f00 */
[-C--:B------:R-:W-:Y:S02]  /*02a0*/  ISETP.GE.AND P5, PT, R18, R5.reuse, PT ;  /* 0x000000051200720c */ /* 0x080fe40003fa6270 */
[-C--:B------:R-:W-:Y:S02]  /*02b0*/  ISETP.GE.AND P3, PT, R10, R5.reuse, PT ;  /* 0x000000050a00720c */ /* 0x080fe40003f66270 */
[-C--:B------:R-:W-:Y:S02]  /*02c0*/  ISETP.GE.AND P1, PT, R16, R5.reuse, PT ;  /* 0x000000051000720c */ /* 0x080fe40003f26270 */
[----:B------:R-:W-:Y:S01]  /*02d0*/  ISETP.GE.AND P2, PT, R0, R5, PT ;  /* 0x000000050000720c */ /* 0x000fe20003f46270 */
[----:B0-----:R-:W-:Y:S01]  /*02e0*/  @!P0 IMAD.WIDE.U32 R6, R11, 0x2, R14 ;  /* 0x000000020b068825 */ /* 0x001fe200078e000e */
[----:B-1----:R-:W-:Y:S11]  /*02f0*/  @P0 BRA `(.L_x_1243) ;  /* 0x0000000000480947 */ /* 0x002ff60003800000 */
[----:B-----5:R-:W-:Y:S02]  /*0300*/  HADD2.F32 R9, -RZ, R9.H0_H0 ;  /* 0x20000009ff097230 */ /* 0x020fe40000004100 */
[----:B------:R-:W-:-:S03]  /*0310*/  HFMA2 R11, -RZ, RZ, 3.4921875, 0 ;  /* 0x42fc0000ff0b7431 */ /* 0x000fc600000001ff */
        /* <DEDUP_REMOVED lines=16> */
.L_x_1243:
[----:B------:R-:W-:Y:S05]  /*0420*/  BSYNC.RECONVERGENT B0 ;  /* 0x0000000000007941 */ /* 0x000fea0003800200 */
.L_x_1242:
[----:B------:R-:W-:Y:S04]  /*0430*/  BSSY.RECONVERGENT B0, `(.L_x_1244) ;  /* 0x0000014000007945 */ /* 0x000fe80003800200 */
[----:B------:R-:W-:Y:S05]  /*0440*/  @P5 BRA `(.L_x_1245) ;  /* 0x0000000000485947 */ /* 0x000fea0003800000 */
[----:B-----5:R-:W-:Y:S01]  /*0450*/  HADD2.F32 R8, -RZ, R8.H0_H0 ;  /* 0x20000008ff087230 */ /* 0x020fe20000004100 */
[----:B------:R-:W-:-:S04]  /*0460*/  MOV R11, 0x42fc0000 ;  /* 0x42fc0000000b7802 */ /* 0x000fc80000000f00 */
        /* <DEDUP_REMOVED lines=15> */
[----:B------:R-:W-:-:S07]  /*0560*/  F2FP.F16.F32.PACK_AB R8, RZ, R8 ;  /* 0x00000008ff08723e */ /* 0x000fce00000000ff */
.L_x_1245:
[----:B------:R-:W-:Y:S05]  /*0570*/  BSYNC.RECONVERGENT B0 ;  /* 0x0000000000007941 */ /* 0x000fea0003800200 */
.L_x_1244:
[----:B------:R-:W-:Y:S04]  /*0580*/  BSSY.RECONVERGENT B0, `(.L_x_1246) ;  /* 0x0000014000007945 */ /* 0x000fe80003800200 */
[----:B------:R-:W-:Y:S05]  /*0590*/  @P3 BRA `(.L_x_1247) ;  /* 0x0000000000483947 */ /* 0x000fea0003800000 */
        /* <DEDUP_REMOVED lines=18> */
.L_x_1247:
[----:B------:R-:W-:Y:S05]  /*06c0*/  BSYNC.RECONVERGENT B0 ;  /* 0x0000000000007941 */ /* 0x000fea0003800200 */
.L_x_1246:
        /* <DEDUP_REMOVED lines=20> */
.L_x_1249:
[----:B------:R-:W-:Y:S05]  /*0810*/  BSYNC.RECONVERGENT B0 ;  /* 0x0000000000007941 */ /* 0x000fea0003800200 */
.L_x_1248:
[----:B-----5:R0:W-:Y:S01]  /*0820*/  @!P0 STG.E.U16 desc[UR4][R6.64], R9 ;  /* 0x0000000906008986 */ /* 0x0201e2000c101504 */
[----:B------:R-:W-:Y:S04]  /*0830*/  BSSY.RECONVERGENT B0, `(.L_x_1250) ;  /* 0x000000d000007945 */ /* 0x000fe80003800200 */
[----:B------:R-:W-:Y:S05]  /*0840*/  @P2 BRA `(.L_x_1251) ;  /* 0x00000000002c2947 */ /* 0x000fea0003800000 */
[----:B0-----:R-:W0:Y:S01]  /*0850*/  LDC.64 R6, c[0x0][0x388] ;  /* 0x0000e200ff067b82 */ /* 0x001e220000000a00 */
[----:B------:R-:W-:Y:S01]  /*0860*/  LEA R9, R3, R0, 0x9 ;  /* 0x0000000003097211 */ /* 0x000fe200078e48ff */
[----:B------:R-:W-:Y:S01]  /*0870*/  VIADD R0, R0, 0x80 ;  /* 0x0000008000007836 */ /* 0x000fe20000000000 */
[----:B------:R-:W-:-:S04]  /*0880*/  PRMT R2, R8, 0x7610, R2 ;  /* 0x0000761008027816 */ /* 0x000fc80000000002 */
[----:B------:R-:W-:-:S13]  /*0890*/  ISETP.GE.AND P0, PT, R0, R5, PT ;  /* 0x000000050000720c */ /* 0x000fda0003f06270 */
[----:B------:R-:W-:Y:S02]  /*08a0*/  @!P0 LEA R11, R3, R0, 0x9 ;  /* 0x00000000030b8211 */ /* 0x000fe400078e48ff */
[----:B------:R-:W-:Y:S01]  /*08b0*/  @!P0 IADD3 R0, PT, PT, R0, 0x80, RZ ;  /* 0x0000008000008810 */ /* 0x000fe20007ffe0ff */
[----:B0-----:R-:W-:-:S04]  /*08c0*/  IMAD.WIDE.U32 R8, R9, 0x2, R6 ;  /* 0x0000000209087825 */ /* 0x001fc800078e0006 */
[----:B------:R-:W-:Y:S01]  /*08d0*/  @!P0 IMAD.WIDE.U32 R6, R11, 0x2, R6 ;  /* 0x000000020b068825 */ /* 0x000fe200078e0006 */
[----:B------:R1:W-:Y:S04]  /*08e0*/  STG.E.U16 desc[UR4][R8.64], R2 ;  /* 0x0000000208007986 */ /* 0x0003e8000c101504 */
[----:B------:R1:W-:Y:S02]  /*08f0*/  @!P0 STG.E.U16 desc[UR4][R6.64], R4 ;  /* 0x0000000406008986 */ /* 0x0003e4000c101504 */
.L_x_1251:
[----:B------:R-:W-:Y:S05]  /*0900*/  BSYNC.RECONVERGENT B0 ;  /* 0x0000000000007941 */ /* 0x000fea0003800200 */
.L_x_1250:
[----:B------:R-:W-:-:S13]  /*0910*/  ISETP.GE.AND P0, PT, R0, R5, PT ;  /* 0x000000050000720c */ /* 0x000fda0003f06270 */
[----:B------:R-:W-:Y:S05]  /*0920*/  @P0 EXIT ;  /* 0x000000000000094d */ /* 0x000fea0003800000 */
[----:B-1----:R-:W1:Y:S01]  /*0930*/  LDC.64 R4, c[0x0][0x388] ;  /* 0x0000e200ff047b82 */ /* 0x002e620000000a00 */
[----:B------:R-:W-:-:S05]  /*0940*/  LEA R3, R3, R0, 0x9 ;  /* 0x0000000003037211 */ /* 0x000fca00078e48ff */
[----:B-1----:R-:W-:-:S05]  /*0950*/  IMAD.WIDE.U32 R2, R3, 0x2, R4 ;  /* 0x0000000203027825 */ /* 0x002fca00078e0004 */
[----:B------:R-:W-:Y:S01]  /*0960*/  STG.E.U16 desc[UR4][R2.64], R10 ;  /* 0x0000000a02007986 */ /* 0x000fe2000c101504 */
[----:B------:R-:W-:Y:S05]  /*0970*/  EXIT ;  /* 0x000000000000794d */ /* 0x000fea0003800000 */
.L_x_1252:
        /* <DEDUP_REMOVED lines=16> */
.L_x_2626:


//--------------------- .text._ZN2at6native29vectorized_elementwise_kernelILi2EZZZNS0_16cosh_kernel_cudaERNS_18TensorIteratorBaseEENKUlvE0_clEvENKUlvE1_clEvEUlN3c104HalfEE_St5arrayIPcLm2EEEEviT0_T1_ --------------------------
	.section	.text._ZN2at6native29vectorized_elementwise_kernelILi2EZZZNS0_16cosh_kernel_cudaERNS_18TensorIteratorBaseEENKUlvE0_clEvENKUlvE1_clEvEUlN3c104HalfEE_St5arrayIPcLm2EEEEviT0_T1_,"ax",@progbits
	.align	128
        .global         _ZN2at6native29vectorized_elementwise_kernelILi2EZZZNS0_16cosh_kernel_cudaERNS_18TensorIteratorBaseEENKUlvE0_clEvENKUlvE1_clEvEUlN3c104HalfEE_St5arrayIPcLm2EEEEviT0_T1_
        .type           _ZN2at6native29vectorized_elementwise_kernelILi2EZZZNS0_16cosh_kernel_cudaERNS_18TensorIteratorBaseEENKUlvE0_clEvENKUlvE1_clEvEUlN3c104HalfEE_St5arrayIPcLm2EEEEviT0_T1_,@function
        .size           _ZN2at6native29vectorized_elementwise_kernelILi2EZZZNS0_16cosh_kernel_cudaERNS_18TensorIteratorBaseEENKUlvE0_clEvENKUlvE1_clEvEUlN3c104HalfEE_St5arrayIPcLm2EEEEviT0_T1_,(.L_x_2627 - _ZN2at6native29vectorized_elementwise_kernelILi2EZZZNS0_16cosh_kernel_cudaERNS_18TensorIteratorBaseEENKUlvE0_clEvENKUlvE1_clEvEUlN3c104HalfEE_St5arrayIPcLm2EEEEviT0_T1_)
        .other          _ZN2at6native29vectorized_elementwise_kernelILi2EZZZNS0_16cosh_kernel_cudaERNS_18TensorIteratorBaseEENKUlvE0_clEvENKUlvE1_clEvEUlN3c104HalfEE_St5arrayIPcLm2EEEEviT0_T1_,@"STO_CUDA_ENTRY STV_DEFAULT"
_ZN2at6native29vectorized_elementwise_kernelILi2EZZZNS0_16cosh_kernel_cudaERNS_18TensorIteratorBaseEENKUlvE0_clEvENKUlvE1_clEvEUlN3c104HalfEE_St5arrayIPcLm2EEEEviT0_T1_:
.text._ZN2at6native29vectorized_elementwise_kernelILi2EZZZNS0_16cosh_kernel_cudaERNS_18TensorIteratorBaseEENKUlvE0_clEvENKUlvE1_clEvEUlN3c104HalfEE_St5arrayIPcLm2EEEEviT0_T1_:
        /* <DEDUP_REMOVED lines=15> */
[----:B------:R-:W0:Y:S01]  /*00f0*/  @!P6 LDC.64 R26, c[0x0][0x390] ;  /* 0x0000e400ff1aeb82 */ /* 0x000e220000000a00 */
[----:B------:R-:W-:-:S04]  /*0100*/  @!P6 IADD3 R18, PT, PT, R18, 0x80, RZ ;  /* 0x000000801212e810 */ /* 0x000fc80007ffe0ff */
        /* <DEDUP_REMOVED lines=12> */
[----:B------:R-:W2:Y:S01]  /*01d0*/  @!P3 LDC.64 R10, c[0x0][0x390] ;  /* 0x0000e400ff0abb82 */ /* 0x000ea20000000a00 */
[----:B------:R-:W-:Y:S02]  /*01e0*/  @!P3 IADD3 R23, PT, PT, R7, R18, RZ ;  /* 0x000000120717b210 */ /* 0x000fe40007ffe0ff */
[----:B------:R-:W-:-:S04]  /*01f0*/  @!P3 IADD3 R18, PT, PT, R18, 0x80, RZ ;  /* 0x000000801212b810 */ /* 0x000fc80007ffe0ff */
[----:B------:R-:W-:-:S13]  /*0200*/  ISETP.GE.U32.AND P2, PT, R18, R5, PT ;  /* 0x000000051200720c */ /* 0x000fda0003f46070 */
[----:B------:R-:W-:Y:S01]  /*0210*/  @!P2 IADD3 R21, PT, PT, R7, R18, RZ ;  /* 0x000000120715a210 */ /* 0x000fe20007ffe0ff */
[----:B------:R-:W3:Y:S01]  /*0220*/  @!P2 LDC.64 R12, c[0x0][0x390] ;  /* 0x0000e400ff0cab82 */ /* 0x000ee20000000a00 */
[----:B------:R-:W-:Y:S01]  /*0230*/  @!P2 IADD3 R18, PT, PT, R18, 0x80, RZ ;  /* 0x000000801212a810 */ /* 0x000fe20007ffe0ff */
[----:B--2---:R-:W-:-:S03]  /*0240*/  @!P3 IMAD.WIDE.U32 R10, R23, 0x2, R10 ;  /* 0x00000002170ab825 */ /* 0x004fc600078e000a */
[----:B------:R-:W-:-:S03]  /*0250*/  ISETP.GE.U32.AND P1, PT, R18, R5, PT ;  /* 0x000000051200720c */ /* 0x000fc60003f26070 */
[----:B------:R-:W2:Y:S01]  /*0260*/  @!P0 LDC.64 R22, c[0x0][0x390] ;  /* 0x0000e400ff168b82 */ /* 0x000ea20000000a00 */
[----:B-1----:R-:W-:-:S05]  /*0270*/  @!P5 IMAD.WIDE.U32 R16, R29, 0x2, R16 ;  /* 0x000000021d10d825 */ /* 0x002fca00078e0010 */
[----:B------:R1:W5:Y:S04]  /*0280*/  @!P5 LDG.E.U16 R0, desc[UR4][R16.64] ;  /* 0x000000041000d981 */ /* 0x000368000c1e1500 */
[----:B------:R-:W-:Y:S01]  /*0290*/  @!P1 IADD3 R19, PT, PT, R7, R18, RZ ;  /* 0x0000001207139210 */ /* 0x000fe20007ffe0ff */
[----:B------:R-:W4:Y:S01]  /*02a0*/  @!P1 LDC.64 R14, c[0x0][0x390] ;  /* 0x0000e400ff0e9b82 */ /* 0x000f220000000a00 */
[----:B------:R-:W-:-:S04]  /*02b0*/  @!P1 IADD3 R18, PT, PT, R18, 0x80, RZ ;  /* 0x0000008012129810 */ /* 0x000fc80007ffe0ff */
        /* <DEDUP_REMOVED lines=25> */
[C---:B--2---:R-:W-:Y:S02]  /*0450*/  IADD3 R2, PT, PT, R4.reuse, 0x280, RZ ;  /* 0x0000028004027810 */ /* 0x044fe40007ffe0ff */
        /* <DEDUP_REMOVED lines=27> */
.L_x_1255:
[----:B------:R-:W-:Y:S05]  /*0610*/  BSYNC.RECONVERGENT B0 ;  /* 0x0000000000007941 */ /* 0x000fea0003800200 */
.L_x_1254:
[-C--:B------:R-:W-:Y:S01]  /*0620*/  ISETP.GE.U32.AND P6, PT, R10, R5.reuse, PT ;  /* 0x000000050a00720c */ /* 0x080fe20003fc6070 */
[----:B------:R-:W-:Y:S01]  /*0630*/  BSSY.RECONVERGENT B0, `(.L_x_1256) ;  /* 0x0000016000007945 */ /* 0x000fe20003800200 */
[----:B------:R-:W-:Y:S02]  /*0640*/  ISETP.GE.U32.AND P5, PT, R2, R5, PT ;  /* 0x000000050200720c */ /* 0x000fe40003fa6070 */
[----:B------:R-:W-:-:S09]  /*0650*/  IADD3 R2, PT, PT, R4, 0x380, RZ ;  /* 0x0000038004027810 */ /* 0x000fd20007ffe0ff */
        /* <DEDUP_REMOVED lines=19> */
.L_x_1257:
[----:B------:R-:W-:Y:S05]  /*0790*/  BSYNC.RECONVERGENT B0 ;  /* 0x0000000000007941 */ /* 0x000fea0003800200 */
.L_x_1256:
[----:B------:R-:W-:Y:S01]  /*07a0*/  @!P0 IADD3 R3, PT, PT, R7, R4, RZ ;  /* 0x0000000407038210 */ /* 0x000fe20007ffe0ff */
[----:B------:R-:W-:Y:S01]  /*07b0*/  BSSY.RECONVERGENT B0, `(.L_x_1258) ;  /* 0x0000016000007945 */ /* 0x000fe20003800200 */
[----:B------:R-:W-:-:S03]  /*07c0*/  ISETP.GE.U32.AND P6, PT, R2, R5, PT ;  /* 0x000000050200720c */ /* 0x000fc60003fc6070 */
[----:B------:R-:W-:Y:S01]  /*07d0*/  @!P0 IMAD.WIDE.U32 R2, R3, 0x2, R8 ;  /* 0x0000000203028825 */ /* 0x000fe200078e0008 */
[----:B------:R-:W-:Y:S09]  /*07e0*/  @P1 BRA `(.L_x_1259) ;  /* 0x0000000000481947 */ /* 0x000ff20003800000 */
        /* <DEDUP_REMOVED lines=18> */
.L_x_1259:
[----:B------:R-:W-:Y:S05]  /*0910*/  BSYNC.RECONVERGENT B0 ;  /* 0x0000000000007941 */ /* 0x000fea0003800200 */
.L_x_1258:
        /* <DEDUP_REMOVED lines=20> */
.L_x_1261:
[----:B------:R-:W-:Y:S05]  /*0a60*/  BSYNC.RECONVERGENT B0 ;  /* 0x0000000000007941 */ /* 0x000fea0003800200 */
.L_x_1260:
        /* <DEDUP_REMOVED lines=20> */
.L_x_1263:
[----:B------:R-:W-:Y:S05]  /*0bb0*/  BSYNC.RECONVERGENT B0 ;  /* 0x0000000000007941 */ /* 0x000fea0003800200 */
.L_x_1262:
        /* <DEDUP_REMOVED lines=20> */
.L_x_1265:
[----:B------:R-:W-:Y:S05]  /*0d00*/  BSYNC.RECONVERGENT B0 ;  /* 0x0000000000007941 */ /* 0x000fea0003800200 */
.L_x_1264:
        /* <DEDUP_REMOVED lines=20> */
.L_x_1267:
[----:B------:R-:W-:Y:S05]  /*0e50*/  BSYNC.RECONVERGENT B0 ;  /* 0x0000000000007941 */ /* 0x000fea0003800200 */
.L_x_1266:
        /* <DEDUP_REMOVED lines=20> */
.L_x_1269:
[----:B------:R-:W-:Y:S05]  /*0fa0*/  BSYNC.RECONVERGENT B0 ;  /* 0x0000000000007941 */ /* 0x000fea0003800200 */
.L_x_1268:
[----:B------:R-:W-:Y:S01]  /*0fb0*/  @!P0 MOV R4, R10 ;  /* 0x0000000a00048202 */ /* 0x000fe20000000f00 */
[----:B------:R0:W-:Y:S01]  /*0fc0*/  @!P0 STG.E.U16 desc[UR4][R2.64], R11 ;  /* 0x0000000b02008986 */ /* 0x0001e2000c101504 */
[----:B------:R-:W-:Y:S04]  /*0fd0*/  BSSY.RECONVERGENT B0, `(.L_x_1270) ;  /* 0x000002d000007945 */ /* 0x000fe80003800200 */
[----:B------:R-:W-:Y:S01]  /*0fe0*/  BSSY.RELIABLE B1, `(.L_x_1271) ;  /* 0x0000025000017945 */ /* 0x000fe20003800100 */
[----:B------:R-:W-:-:S13]  /*0ff0*/  ISETP.GE.U32.AND P0, PT, R4, R5, PT ;  /* 0x000000050400720c */ /* 0x000fda0003f06070 */
[----:B0-----:R-:W-:Y:S05]  /*1000*/  @P0 BRA `(.L_x_1272) ;  /* 0x0000000000300947 */ /* 0x001fea0003800000 */
[----:B------:R-:W0:Y:S01]  /*1010*/  LDC.64 R2, c[0x0][0x388] ;  /* 0x0000e200ff027b82 */ /* 0x000e220000000a00 */
[----:B------:R-:W-:Y:S02]  /*1020*/  IADD3 R11, PT, PT, R7, R4, RZ ;  /* 0x00000004070b7210 */ /* 0x000fe40007ffe0ff */
        /* <DEDUP_REMOVED lines=10> */
.L_x_1272:
[----:B------:R-:W-:-:S13]  /*10d0*/  ISETP.GE.U32.AND P0, PT, R4, R5, PT ;  /* 0x000000050400720c */ /* 0x000fda0003f06070 */
[----:B------:R-:W-:Y:S05]  /*10e0*/  @P0 BRA `(.L_x_1274) ;  /* 0x0000000000300947 */ /* 0x000fea0003800000 */
[----:B0-----:R-:W0:Y:S01]  /*10f0*/  LDC.64 R2, c[0x0][0x388] ;  /* 0x0000e200ff027b82 */ /* 0x001e220000000a00 */
[----:B------:R-:W-:Y:S02]  /*1100*/  IADD3 R11, PT, PT, R7, R4, RZ ;  /* 0x00000004070b7210 */ /* 0x000fe40007ffe0ff */
[----:B------:R-:W-:-:S03]  /*1110*/  IADD3 R4, PT, PT, R4, 0x80, RZ ;  /* 0x0000008004047810 */ /* 0x000fc60007ffe0ff */
[----:B0-----:R-:W-:-:S05]  /*1120*/  IMAD.WIDE.U32 R2, R11, 0x2, R2 ;  /* 0x000000020b027825 */ /* 0x001fca00078e0002 */
[----:B------:R1:W-:Y:S02]  /*1130*/  STG.E.U16 desc[UR4][R2.64], R14 ;  /* 0x0000000e02007986 */ /* 0x0003e4000c101504 */
.L_x_1273:
[----:B------:R-:W-:-:S13]  /*1140*/  ISETP.GE.U32.AND P0, PT, R4, R5, PT ;  /* 0x000000050400720c */ /* 0x000fda0003f06070 */
[----:B------:R-:W-:Y:S05]  /*1150*/  @P0 BRA `(.L_x_1275) ;  /* 0x0000000000340947 */ /* 0x000fea0003800000 */
[----:B01----:R-:W0:Y:S01]  /*1160*/  LDC.64 R2, c[0x0][0x388] ;  /* 0x0000e200ff027b82 */ /* 0x003e220000000a00 */
[----:B------:R-:W-:Y:S02]  /*1170*/  IADD3 R11, PT, PT, R7, R4, RZ ;  /* 0x00000004070b7210 */ /* 0x000fe40007ffe0ff */
[----:B------:R-:W-:-:S03]  /*1180*/  IADD3 R4, PT, PT, R4, 0x80, RZ ;  /* 0x0000008004047810 */ /* 0x000fc60007ffe0ff */
[----:B0-----:R-:W-:-:S05]  /*1190*/  IMAD.WIDE.U32 R2, R11, 0x2, R2 ;  /* 0x000000020b027825 */ /* 0x001fca00078e0002 */
[----:B-----5:R1:W-:Y:S02]  /*11a0*/  STG.E.U16 desc[UR4][R2.64], R6 ;  /* 0x0000000602007986 */ /* 0x0203e4000c101504 */
.L_x_1274:
        /* <DEDUP_REMOVED lines=8> */
.L_x_1275:
[----:B------:R-:W-:Y:S05]  /*1230*/  BSYNC.RELIABLE B1 ;  /* 0x0000000000017941 */ /* 0x000fea0003800100 */
.L_x_1271:
[----:B------:R-:W-:-:S13]  /*1240*/  ISETP.GE.U32.AND P0, PT, R4, R5, PT ;  /* 0x000000050400720c */ /* 0x000fda0003f06070 */
[----:B012---:R-:W0:Y:S01]  /*1250*/  @!P0 LDC.64 R2, c[0x0][0x388] ;  /* 0x0000e200ff028b82 */ /* 0x007e220000000a00 */
[----:B------:R-:W-:Y:S02]  /*1260*/  @!P0 IADD3 R11, PT, PT, R7, R4, RZ ;  /* 0x00000004070b8210 */ /* 0x000fe40007ffe0ff */
[----:B------:R-:W-:-:S03]  /*1270*/  @!P0 IADD3 R4, PT, PT, R4, 0x80, RZ ;  /* 0x0000008004048810 */ /* 0x000fc60007ffe0ff */
[----:B0-----:R-:W-:-:S05]  /*1280*/  @!P0 IMAD.WIDE.U32 R2, R11, 0x2, R2 ;  /* 0x000000020b028825 */ /* 0x001fca00078e0002 */
[----:B------:R2:W-:Y:S02]  /*1290*/  @!P0 STG.E.U16 desc[UR4][R2.64], R9 ;  /* 0x0000000902008986 */ /* 0x0005e4000c101504 */
.L_x_1276:
[----:B------:R-:W-:Y:S05]  /*12a0*/  BSYNC.RECONVERGENT B0 ;  /* 0x0000000000007941 */ /* 0x000fea0003800200 */
.L_x_1270:
[----:B------:R-:W-:Y:S05]  /*12b0*/  WARPSYNC.ALL ;  /* 0x0000000000007948 */ /* 0x000fea0003800000 */
[----:B------:R-:W-:-:S13]  /*12c0*/  ISETP.GE.U32.AND P0, PT, R4, R5, PT ;  /* 0x000000050400720c */ /* 0x000fda0003f06070 */
[----:B------:R-:W-:Y:S05]  /*12d0*/  @P0 EXIT ;  /* 0x000000000000094d */ /* 0x000fea0003800000 */
[----:B012---:R-:W0:Y:S01]  /*12e0*/  LDC.64 R2, c[0x0][0x388] ;  /* 0x0000e200ff027b82 */ /* 0x007e220000000a00 */
[----:B------:R-:W-:-:S05]  /*12f0*/  IADD3 R7, PT, PT, R7, R4, RZ ;  /* 0x0000000407077210 */ /* 0x000fca0007ffe0ff */
[----:B0-----:R-:W-:-:S05]  /*1300*/  IMAD.WIDE.U32 R2, R7, 0x2, R2 ;  /* 0x0000000207027825 */ /* 0x001fca00078e0002 */
[----:B------:R-:W-:Y:S01]  /*1310*/  STG.E.U16 desc[UR4][R2.64], R8 ;  /* 0x0000000802007986 */ /* 0x000fe2000c101504 */
[----:B------:R-:W-:Y:S05]  /*1320*/  EXIT ;  /* 0x000000000000794d */ /* 0x000fea0003800000 */
.L_x_1253:
[----:B------:R-:W0:Y:S01]  /*1330*/  S2R R0, SR_TID.X ;  /* 0x0000000000007919 */ /* 0x000e220000002100 */
[----:B------:R-:W1:Y:S02]  /*1340*/  LDC.64 R2, c[0x0][0x390] ;  /* 0x0000e400ff027b82 */ /* 0x000e640000000a00 */
[----:B-1----:R-:W-:-:S04]  /*1350*/  IMAD.WIDE.U32 R2, R7, 0x2, R2 ;  /* 0x0000000207027825 */ /* 0x002fc800078e0002 */
[----:B0-----:R-:W-:-:S05]  /*1360*/  IMAD.WIDE.U32 R4, R0, 0x4, R2 ;  /* 0x0000000400047825 */ /* 0x001fca00078e0002 */
[----:B------:R-:W2:Y:S04]  /*1370*/  LDG.E R14, desc[UR4][R4.64] ;  /* 0x00000004040e7981 */ /* 0x000ea8000c1e1900 */
[----:B------:R-:W3:Y:S04]  /*1380*/  LDG.E R17, desc[UR4][R4.64+0x200] ;  /* 0x0002000404117981 */ /* 0x000ee8000c1e1900 */
[----:B------:R-:W4:Y:S04]  /*1390*/  LDG.E R15, desc[UR4][R4.64+0x400] ;  /* 0x00040004040f7981 */ /* 0x000f28000c1e1900 */
[----:B------:R-:W5:Y:S01]  /*13a0*/  LDG.E R8, desc[UR4][R4.64+0x600] ;  /* 0x0006000404087981 */ /* 0x000f62000c1e1900 */
[----:B------:R-:W-:-:S02]  /*13b0*/  HFMA2 R21, -RZ, RZ, 3.4921875, 0 ;  /* 0x42fc0000ff157431 */ /* 0x000fc400000001ff */
[--C-:B--2---:R-:W-:Y:S02]  /*13c0*/  HADD2.F32 R2, -RZ, R14.reuse.H0_H0 ;  /* 0x2000000eff027230 */ /* 0x104fe40000004100 */
[----:B------:R-:W-:Y:S02]  /*13d0*/  HADD2.F32 R14, -RZ, R14.H1_H1 ;  /* 0x3000000eff0e7230 */ /* 0x000fe40000004100 */
[--C-:B---3--:R-:W-:Y:S02]  /*13e0*/  HADD2.F32 R13, -RZ, R17.reuse.H0_H0 ;  /* 0x20000011ff0d7230 */ /* 0x108fe40000004100 */
[----:B------:R-:W-:Y:S01]  /*13f0*/  FMUL.FTZ R3, |R2|, 1.4426950216293334961 ;  /* 0x3fb8aa3b02037820 */ /* 0x000fe20000410200 */
[----:B------:R-:W-:Y:S02]  /*1400*/  HADD2.F32 R17, -RZ, R17.H1_H1 ;  /* 0x30000011ff117230 */ /* 0x000fe40000004100 */
[----:B------:R-:W-:Y:S01]  /*1410*/  FMUL.FTZ R11, |R14|, 1.4426950216293334961 ;  /* 0x3fb8aa3b0e0b7820 */ /* 0x000fe20000410200 */
[--C-:B----4-:R-:W-:Y:S01]  /*1420*/  HADD2.F32 R12, -RZ, R15.reuse.H0_H0 ;  /* 0x2000000fff0c7230 */ /* 0x110fe20000004100 */
[----:B------:R0:W1:Y:S01]  /*1430*/  FRND.TRUNC R16, R3 ;  /* 0x0000000300107307 */ /* 0x000062000020d000 */
[----:B------:R-:W-:Y:S01]  /*1440*/  FMUL.FTZ R10, |R13|, 1.4426950216293334961 ;  /* 0x3fb8aa3b0d0a7820 */ /* 0x000fe20000410200 */
[----:B------:R-:W-:Y:S01]  /*1450*/  FMUL.FTZ R6, |R17|, 1.4426950216293334961 ;  /* 0x3fb8aa3b11067820 */ /* 0x000fe20000410200 */
[----:B------:R-:W-:-:S02]  /*1460*/  HADD2.F32 R15, -RZ, R15.H1_H1 ;  /* 0x3000000fff0f7230 */ /* 0x000fc40000004100 */
[----:B------:R-:W-:Y:S01]  /*1470*/  FMUL.FTZ R18, |R12|, 1.4426950216293334961 ;  /* 0x3fb8aa3b0c127820 */ /* 0x000fe20000410200 */
[--C-:B-----5:R-:W-:Y:S02]  /*1480*/  HADD2.F32 R9, -RZ, R8.reuse.H0_H0 ;  /* 0x20000008ff097230 */ /* 0x120fe40000004100 */
[----:B------:R-:W-:Y:S01]  /*1490*/  HADD2.F32 R8, -RZ, R8.H1_H1 ;  /* 0x30000008ff087230 */ /* 0x000fe20000004100 */
[----:B------:R-:W2:Y:S01]  /*14a0*/  FRND.TRUNC R10, R10 ;  /* 0x0000000a000a7307 */ /* 0x000ea2000020d000 */
[----:B------:R-:W-:Y:S01]  /*14b0*/  FMUL.FTZ R4, |R15|, 1.4426950216293334961 ;  /* 0x3fb8aa3b0f047820 */ /* 0x000fe20000410200 */
[----:B0-----:R-:W-:Y:S02]  /*14c0*/  FMUL.FTZ R3, |R9|, 1.4426950216293334961 ;  /* 0x3fb8aa3b09037820 */ /* 0x001fe40000410200 */
[----:B------:R-:W-:Y:S01]  /*14d0*/  FMUL.FTZ R22, |R8|, 1.4426950216293334961 ;  /* 0x3fb8aa3b08167820 */ /* 0x000fe20000410200 */
[----:B-1----:R-:W-:-:S03]  /*14e0*/  FSETP.GT.FTZ.AND P0, PT, |R16|, 126, PT ;  /* 0x42fc00001000780b */ /* 0x002fc60003f14200 */
[----:B------:R-:W0:Y:S01]  /*14f0*/  FRND.TRUNC R18, R18 ;  /* 0x0000001200127307 */ /* 0x000e22000020d000 */
[----:B------:R-:W-:-:S04]  /*1500*/  LOP3.LUT R19, R21, 0x80000000, R16, 0xb8, !PT ;  /* 0x8000000015137812 */ /* 0x000fc800078eb810 */
[----:B------:R-:W-:Y:S02]  /*1510*/  FSEL R19, R19, R16, P0 ;  /* 0x0000001013137208 */ /* 0x000fe40000000000 */
[----:B--2---:R-:W-:Y:S01]  /*1520*/  FSETP.GT.FTZ.AND P1, PT, |R10|, 126, PT ;  /* 0x42fc00000a00780b */ /* 0x004fe20003f34200 */
[----:B------:R-:W1:Y:S01]  /*1530*/  FRND.TRUNC R11, R11 ;  /* 0x0000000b000b7307 */ /* 0x000e62000020d000 */
[----:B------:R-:W-:-:S04]  /*1540*/  LOP3.LUT R5, R21, 0x80000000, R10, 0xb8, !PT ;  /* 0x8000000015057812 */ /* 0x000fc800078eb80a */
[----:B------:R-:W-:Y:S02]  /*1550*/  FSEL R10, R5, R10, P1 ;  /* 0x0000000a050a7208 */ /* 0x000fe40000800000 */
[----:B0-----:R-:W-:Y:S01]  /*1560*/  FSETP.GT.FTZ.AND P3, PT, |R18|, 126, PT ;  /* 0x42fc00001200780b */ /* 0x001fe20003f74200 */
[----:B------:R-:W0:Y:S01]  /*1570*/  FRND.TRUNC R6, R6 ;  /* 0x0000000600067307 */ /* 0x000e22000020d000 */
[----:B------:R-:W-:-:S04]  /*1580*/  LOP3.LUT R25, R21, 0x80000000, R18, 0xb8, !PT ;  /* 0x8000000015197812 */ /* 0x000fc800078eb812 */
[----:B------:R-:W-:Y:S01]  /*1590*/  FSEL R5, R25, R18, P3 ;  /* 0x0000001219057208 */ /* 0x000fe20001800000 */
[----:B------:R-:W-:Y:S01]  /*15a0*/  FFMA.FTZ R18, R19, -0.69314718246459960938, |R2| ;  /* 0xbf31721813127823 */ /* 0x000fe20000010402 */
[----:B-1----:R-:W-:Y:S01]  /*15b0*/  FSETP.GT.FTZ.AND P0, PT, |R11|, 126, PT ;  /* 0x42fc00000b00780b */ /* 0x002fe20003f14200 */
[----:B------:R-:W1:Y:S01]  /*15c0*/  FRND.TRUNC R4, R4 ;  /* 0x0000000400047307 */ /* 0x000e62000020d000 */
[----:B------:R-:W-:Y:S01]  /*15d0*/  LOP3.LUT R20, R21, 0x80000000, R11, 0xb8, !PT ;  /* 0x8000000015147812 */ /* 0x000fe200078eb80b */
[----:B------:R-:W-:Y:S01]  /*15e0*/  FFMA.FTZ R18, R19, 1.9046542121259335545e-09, R18 ;  /* 0x3102e30813127823 */ /* 0x000fe20000010012 */
[----:B------:R-:W-:Y:S01]  /*15f0*/  FFMA.FTZ R12, R5, -0.69314718246459960938, |R12| ;  /* 0xbf317218050c7823 */ /* 0x000fe2000001040c */
[----:B------:R-:W-:Y:S01]  /*1600*/  FADD.FTZ R19, R19, 12583037 ;  /* 0x4b40007d13137421 */ /* 0x000fe20000010000 */
[----:B------:R-:W-:Y:S02]  /*1610*/  FSEL R11, R20, R11, P0 ;  /* 0x0000000b140b7208 */ /* 0x000fe40000000000 */
[----:B0-----:R-:W-:Y:S01]  /*1620*/  FSETP.GT.FTZ.AND P2, PT, |R6|, 126, PT ;  /* 0x42fc00000600780b */ /* 0x001fe20003f54200 */
[----:B------:R-:W0:Y:S01]  /*1630*/  FRND.TRUNC R3, R3 ;  /* 0x0000000300037307 */ /* 0x000e22000020d000 */
[----:B------:R-:W-:Y:S01]  /*1640*/  LOP3.LUT R23, R21, 0x80000000, R6, 0xb8, !PT ;  /* 0x8000000015177812 */ /* 0x000fe200078eb806 */
[----:B------:R-:W-:Y:S01]  /*1650*/  FFMA.FTZ R14, R11, -0.69314718246459960938, |R14| ;  /* 0xbf3172180b0e7823 */ /* 0x000fe2000001040e */
[----:B------:R-:W-:-:S02]  /*1660*/  FFMA.FTZ R12, R5, 1.9046542121259335545e-09, R12 ;  /* 0x3102e308050c7823 */ /* 0x000fc4000001000c */
[----:B------:R-:W-:Y:S01]  /*1670*/  FSEL R6, R23, R6, P2 ;  /* 0x0000000617067208 */ /* 0x000fe20001000000 */
[----:B------:R-:W-:Y:S01]  /*1680*/  FFMA.FTZ R14, R11, 1.9046542121259335545e-09, R14 ;  /* 0x3102e3080b0e7823 */ /* 0x000fe2000001000e */
[----:B-1----:R-:W-:Y:S01]  /*1690*/  LOP3.LUT R23, R21, 0x80000000, R4, 0xb8, !PT ;  /* 0x8000000015177812 */ /* 0x002fe200078eb804 */
[----:B------:R-:W1:Y:S01]  /*16a0*/  FRND.TRUNC R16, R22 ;  /* 0x0000001600107307 */ /* 0x000e62000020d000 */
[----:B------:R-:W-:Y:S01]  /*16b0*/  FSETP.GT.FTZ.AND P0, PT, |R4|, 126, PT ;  /* 0x42fc00000400780b */ /* 0x000fe20003f14200 */
[----:B------:R-:W-:Y:S01]  /*16c0*/  FMUL.FTZ R14, R14, 1.4426950216293334961 ;  /* 0x3fb8aa3b0e0e7820 */ /* 0x000fe20000410000 */
[----:B------:R-:W-:Y:S01]  /*16d0*/  FFMA.FTZ R17, R6, -0.69314718246459960938, |R17| ;  /* 0xbf31721806117823 */ /* 0x000fe20000010411 */
[----:B------:R-:W-:Y:S01]  /*16e0*/  FADD.FTZ R11, R11, 12583037 ;  /* 0x4b40007d0b0b7421 */ /* 0x000fe20000010000 */
[----:B------:R-:W-:Y:S02]  /*16f0*/  FSEL R4, R23, R4, P0 ;  /* 0x0000000417047208 */ /* 0x000fe40000000000 */
[----:B0-----:R-:W-:Y:S01]  /*1700*/  FSETP.GT.FTZ.AND P1, PT, |R3|, 126, PT ;  /* 0x42fc00000300780b */ /* 0x001fe20003f34200 */
[----:B------:R-:W-:Y:S01]  /*1710*/  MUFU.EX2 R14, R14 ;  /* 0x0000000e000e7308 */ /* 0x000fe20000000800 */
[----:B------:R-:W-:Y:S01]  /*1720*/  LOP3.LUT R20, R21, 0x80000000, R3, 0xb8, !PT ;  /* 0x8000000015147812 */ /* 0x000fe200078eb803 */
[----:B------:R-:W-:Y:S01]  /*1730*/  FFMA.FTZ R15, R4, -0.69314718246459960938, |R15| ;  /* 0xbf317218040f7823 */ /* 0x000fe2000001040f */
[----:B------:R-:W-:-:S02]  /*1740*/  FFMA.FTZ R17, R6, 1.9046542121259335545e-09, R17 ;  /* 0x3102e30806117823 */ /* 0x000fc40000010011 */
[----:B------:R-:W-:Y:S02]  /*1750*/  FSEL R2, R20, R3, P1 ;  /* 0x0000000314027208 */ /* 0x000fe40000800000 */
[----:B-1----:R-:W-:Y:S01]  /*1760*/  LOP3.LUT R21, R21, 0x80000000, R16, 0xb8, !PT ;  /* 0x8000000015157812 */ /* 0x002fe200078eb810 */
[----:B------:R-:W-:Y:S01]  /*1770*/  FMUL.FTZ R17, R17, 1.4426950216293334961 ;  /* 0x3fb8aa3b11117820 */ /* 0x000fe20000410000 */
[----:B------:R-:W-:-:S04]  /*1780*/  FSETP.GT.FTZ.AND P2, PT, |R16|, 126, PT ;  /* 0x42fc00001000780b */ /* 0x000fc80003f54200 */
[----:B------:R-:W-:Y:S01]  /*1790*/  FSEL R3, R21, R16, P2 ;  /* 0x0000001015037208 */ /* 0x000fe20001000000 */
[----:B------:R-:W-:Y:S01]  /*17a0*/  FFMA.FTZ R21, R10, -0.69314718246459960938, |R13| ;  /* 0xbf3172180a157823 */ /* 0x000fe2000001040d */
[----:B------:R-:W-:Y:S01]  /*17b0*/  FMUL.FTZ R13, R18, 1.4426950216293334961 ;  /* 0x3fb8aa3b120d7820 */ /* 0x000fe20000410000 */
[----:B------:R-:W-:Y:S02]  /*17c0*/  MUFU.EX2 R17, R17 ;  /* 0x0000001100117308 */ /* 0x000fe40000000800 */
[C---:B------:R-:W-:Y:S01]  /*17d0*/  FFMA.FTZ R21, R10.reuse, 1.9046542121259335545e-09, R21 ;  /* 0x3102e3080a157823 */ /* 0x040fe20000010015 */
[----:B------:R-:W-:Y:S01]  /*17e0*/  FADD.FTZ R10, R10, 12583037 ;  /* 0x4b40007d0a0a7421 */ /* 0x000fe20000010000 */
[----:B------:R-:W-:Y:S01]  /*17f0*/  FFMA.FTZ R8, R3, -0.69314718246459960938, |R8| ;  /* 0xbf31721803087823 */ /* 0x000fe20000010408 */
[----:B------:R-:W0:Y:S01]  /*1800*/  MUFU.EX2 R13, R13 ;  /* 0x0000000d000d7308 */ /* 0x000e220000000800 */
[----:B------:R-:W-:Y:S01]  /*1810*/  FMUL.FTZ R18, R21, 1.4426950216293334961 ;  /* 0x3fb8aa3b15127820 */ /* 0x000fe20000410000 */
[----:B------:R-:W-:Y:S01]  /*1820*/  FFMA.FTZ R21, R2, -0.69314718246459960938, |R9| ;  /* 0xbf31721802157823 */ /* 0x000fe20000010409 */
[----:B------:R-:W-:Y:S01]  /*1830*/  FFMA.FTZ R9, R4, 1.9046542121259335545e-09, R15 ;  /* 0x3102e30804097823 */ /* 0x000fe2000001000f */
[----:B------:R-:W-:Y:S01]  /*1840*/  FMUL.FTZ R15, R12, 1.4426950216293334961 ;  /* 0x3fb8aa3b0c0f7820 */ /* 0x000fe20000410000 */
[----:B------:R-:W-:Y:S01]  /*1850*/  SHF.L.U32 R12, R19, 0x17, RZ ;  /* 0x00000017130c7819 */ /* 0x000fe200000006ff */
[----:B------:R-:W-:Y:S01]  /*1860*/  FFMA.FTZ R21, R2, 1.9046542121259335545e-09, R21 ;  /* 0x3102e30802157823 */ /* 0x000fe20000010015 */
[----:B------:R-:W1:Y:S01]  /*1870*/  MUFU.EX2 R18, R18 ;  /* 0x0000001200127308 */ /* 0x000e620000000800 */
[----:B------:R-:W-:Y:S01]  /*1880*/  FMUL.FTZ R16, R9, 1.4426950216293334961 ;  /* 0x3fb8aa3b09107820 */ /* 0x000fe20000410000 */
[----:B------:R-:W-:Y:S01]  /*1890*/  FFMA.FTZ R9, R3, 1.9046542121259335545e-09, R8 ;  /* 0x3102e30803097823 */ /* 0x000fe20000010008 */
[----:B------:R-:W-:Y:S01]  /*18a0*/  SHF.L.U32 R19, R10, 0x17, RZ ;  /* 0x000000170a137819 */ /* 0x000fe200000006ff */
[----:B------:R-:W-:Y:S01]  /*18b0*/  FMUL.FTZ R8, R21, 1.4426950216293334961 ;  /* 0x3fb8aa3b15087820 */ /* 0x000fe20000410000 */
[----:B------:R-:W-:Y:S01]  /*18c0*/  FADD.FTZ R4, R4, 12583037 ;  /* 0x4b40007d04047421 */ /* 0x000fe20000010000 */
[----:B------:R-:W-:Y:S01]  /*18d0*/  FMUL.FTZ R9, R9, 1.4426950216293334961 ;  /* 0x3fb8aa3b09097820 */ /* 0x000fe20000410000 */
[----:B0-----:R-:W-:Y:S01]  /*18e0*/  FMUL.FTZ R12, R12, R13 ;  /* 0x0000000d0c0c7220 */ /* 0x001fe20000410000 */
[----:B------:R-:W-:Y:S01]  /*18f0*/  SHF.L.U32 R13, R11, 0x17, RZ ;  /* 0x000000170b0d7819 */ /* 0x000fe200000006ff */
[----:B------:R-:W-:Y:S01]  /*1900*/  MUFU.EX2 R16, R16 ;  /* 0x0000001000107308 */ /* 0x000fe20000000800 */
[----:B------:R-:W-:Y:S01]  /*1910*/  FADD.FTZ R2, R2, 12583037 ;  /* 0x4b40007d02027421 */ /* 0x000fe20000010000 */
[----:B------:R-:W-:-:S02]  /*1920*/  FADD.FTZ R20, R3, 12583037 ;  /* 0x4b40007d03147421 */ /* 0x000fc40000010000 */
[----:B------:R-:W-:Y:S01]  /*1930*/  FMUL.FTZ R13, R13, R14 ;  /* 0x0000000e0d0d7220 */ /* 0x000fe20000410000 */
[----:B------:R-:W-:Y:S01]  /*1940*/  FADD.FTZ R14, R6, 12583037 ;  /* 0x4b40007d060e7421 */ /* 0x000fe20000010000 */
[----:B-1----:R-:W-:Y:S01]  /*1950*/  FMUL.FTZ R6, R19, R18 ;  /* 0x0000001213067220 */ /* 0x002fe20000410000 */
[----:B------:R-:W-:Y:S01]  /*1960*/  FADD.FTZ R19, R5, 12583037 ;  /* 0x4b40007d05137421 */ /* 0x000fe20000010000 */
[----:B------:R-:W0:Y:S01]  /*1970*/  MUFU.EX2 R15, R15 ;  /* 0x0000000f000f7308 */ /* 0x000e220000000800 */
[----:B------:R-:W-:Y:S02]  /*1980*/  SHF.L.U32 R20, R20, 0x17, RZ ;  /* 0x0000001714147819 */ /* 0x000fe400000006ff */
[----:B------:R-:W-:Y:S01]  /*1990*/  SHF.L.U32 R18, R14, 0x17, RZ ;  /* 0x000000170e127819 */ /* 0x000fe200000006ff */
[----:B------:R-:W-:Y:S04]  /*19a0*/  MUFU.EX2 R8, R8 ;  /* 0x0000000800087308 */ /* 0x000fe80000000800 */
[----:B------:R-:W1:Y:S01]  /*19b0*/  MUFU.EX2 R9, R9 ;  /* 0x0000000900097308 */ /* 0x000e620000000800 */
[----:B------:R-:W-:Y:S01]  /*19c0*/  FMUL.FTZ R5, R18, R17 ;  /* 0x0000001112057220 */ /* 0x000fe20000410000 */
[----:B------:R-:W-:-:S02]  /*19d0*/  SHF.L.U32 R18, R19, 0x17, RZ ;  /* 0x0000001713127819 */ /* 0x000fc400000006ff */
[----:B------:R-:W-:Y:S01]  /*19e0*/  SHF.L.U32 R19, R4, 0x17, RZ ;  /* 0x0000001704137819 */ /* 0x000fe200000006ff */
[----:B------:R-:W2:Y:S02]  /*19f0*/  MUFU.RCP R11, R12 ;  /* 0x0000000c000b7308 */ /* 0x000ea40000001000 */
[----:B0-----:R-:W-:Y:S02]  /*1a00*/  FMUL.FTZ R15, R18, R15 ;  /* 0x0000000f120f7220 */ /* 0x001fe40000410000 */
[----:B------:R-:W-:Y:S01]  /*1a10*/  FMUL.FTZ R16, R19, R16 ;  /* 0x0000001013107220 */ /* 0x000fe20000410000 */
[----:B------:R-:W-:Y:S02]  /*1a20*/  SHF.L.U32 R19, R2, 0x17, RZ ;  /* 0x0000001702137819 */ /* 0x000fe400000006ff */
[----:B------:R-:W0:Y:S01]  /*1a30*/  LDC.64 R2, c[0x0][0x388] ;  /* 0x0000e200ff027b82 */ /* 0x000e220000000a00 */
[----:B------:R-:W3:Y:S01]  /*1a40*/  MUFU.RCP R14, R6 ;  /* 0x00000006000e7308 */ /* 0x000ee20000001000 */
[----:B-1----:R-:W-:Y:S01]  /*1a50*/  FMUL.FTZ R20, R20, R9 ;  /* 0x0000000914147220 */ /* 0x002fe20000410000 */
[----:B------:R-:W-:-:S06]  /*1a60*/  FMUL.FTZ R19, R19, R8 ;  /* 0x0000000813137220 */ /* 0x000fcc0000410000 */
[----:B------:R-:W1:Y:S01]  /*1a70*/  MUFU.RCP R17, R5 ;  /* 0x0000000500117308 */ /* 0x000e620000001000 */
[----:B--2---:R-:W-:-:S04]  /*1a80*/  FMUL.FTZ R11, R11, 0.125 ;  /* 0x3e0000000b0b7820 */ /* 0x004fc80000410000 */
[----:B------:R-:W-:-:S03]  /*1a90*/  FFMA.FTZ R12, R12, 2, R11 ;  /* 0x400000000c0c7823 */ /* 0x000fc6000001000b */
[----:B------:R-:W2:Y:S01]  /*1aa0*/  MUFU.RCP R10, R13 ;  /* 0x0000000d000a7308 */ /* 0x000ea20000001000 */
[----:B---3--:R-:W-:-:S04]  /*1ab0*/  FMUL.FTZ R11, R14, 0.125 ;  /* 0x3e0000000e0b7820 */ /* 0x008fc80000410000 */
[----:B------:R-:W-:Y:S01]  /*1ac0*/  FFMA.FTZ R11, R6, 2, R11 ;  /* 0x40000000060b7823 */ /* 0x000fe2000001000b */
[----:B0-----:R-:W-:Y:S02]  /*1ad0*/  IMAD.WIDE.U32 R2, R7, 0x2, R2 ;  /* 0x0000000207027825 */ /* 0x001fe400078e0002 */
[----:B------:R-:W0:Y:S02]  /*1ae0*/  MUFU.RCP R4, R15 ;  /* 0x0000000f00047308 */ /* 0x000e240000001000 */
[----:B-1----:R-:W-:Y:S01]  /*1af0*/  FMUL.FTZ R14, R17, 0.125 ;  /* 0x3e000000110e7820 */ /* 0x002fe20000410000 */
[----:B------:R-:W-:-:S04]  /*1b00*/  IMAD.WIDE.U32 R2, R0, 0x4, R2 ;  /* 0x0000000400027825 */ /* 0x000fc800078e0002 */
[----:B------:R-:W-:Y:S01]  /*1b10*/  FFMA.FTZ R14, R5, 2, R14 ;  /* 0x40000000050e7823 */ /* 0x000fe2000001000e */
[----:B------:R-:W1:Y:S01]  /*1b20*/  MUFU.RCP R18, R16 ;  /* 0x0000001000127308 */ /* 0x000e620000001000 */
[----:B--2---:R-:W-:-:S03]  /*1b30*/  FMUL.FTZ R10, R10, 0.125 ;  /* 0x3e0000000a0a7820 */ /* 0x004fc60000410000 */
[----:B------:R-:W-:Y:S01]  /*1b40*/  F2FP.F16.F32.PACK_AB R11, R14, R11 ;  /* 0x0000000b0e0b723e */ /* 0x000fe200000000ff */
[----:B------:R-:W-:-:S03]  /*1b50*/  FFMA.FTZ R13, R13, 2, R10 ;  /* 0x400000000d0d7823 */ /* 0x000fc6000001000a */
[----:B------:R-:W2:Y:S01]  /*1b60*/  MUFU.RCP R8, R19 ;  /* 0x0000001300087308 */ /* 0x000ea20000001000 */
[----:B------:R-:W-:Y:S01]  /*1b70*/  STG.E desc[UR4][R2.64+0x200], R11 ;  /* 0x0002000b02007986 */ /* 0x000fe2000c101904 */
[----:B0-----:R-:W-:Y:S01]  /*1b80*/  FMUL.FTZ R4, R4, 0.125 ;  /* 0x3e00000004047820 */ /* 0x001fe20000410000 */
[----:B------:R-:W-:-:S03]  /*1b90*/  F2FP.F16.F32.PACK_AB R13, R13, R12 ;  /* 0x0000000c0d0d723e */ /* 0x000fc600000000ff */
[----:B------:R-:W-:Y:S02]  /*1ba0*/  FFMA.FTZ R4, R15, 2, R4 ;  /* 0x400000000f047823 */ /* 0x000fe40000010004 */
[----:B------:R-:W0:Y:S01]  /*1bb0*/  MUFU.RCP R9, R20 ;  /* 0x0000001400097308 */ /* 0x000e220000001000 */
[----:B------:R-:W-:Y:S01]  /*1bc0*/  STG.E desc[UR4][R2.64], R13 ;  /* 0x0000000d02007986 */ /* 0x000fe2000c101904 */
[----:B-1----:R-:W-:-:S04]  /*1bd0*/  FMUL.FTZ R5, R18, 0.125 ;  /* 0x3e00000012057820 */ /* 0x002fc80000410000 */
[----:B------:R-:W-:Y:S01]  /*1be0*/  FFMA.FTZ R5, R16, 2, R5 ;  /* 0x4000000010057823 */ /* 0x000fe20000010005 */
[----:B--2---:R-:W-:-:S04]  /*1bf0*/  FMUL.FTZ R8, R8, 0.125 ;  /* 0x3e00000008087820 */ /* 0x004fc80000410000 */
[----:B------:R-:W-:Y:S01]  /*1c00*/  F2FP.F16.F32.PACK_AB R5, R5, R4 ;  /* 0x000000040505723e */ /* 0x000fe200000000ff */
[----:B------:R-:W-:-:S04]  /*1c10*/  FFMA.FTZ R8, R19, 2, R8 ;  /* 0x4000000013087823 */ /* 0x000fc80000010008 */
[----:B------:R-:W-:Y:S01]  /*1c20*/  STG.E desc[UR4][R2.64+0x400], R5 ;  /* 0x0004000502007986 */ /* 0x000fe2000c101904 */
[----:B0-----:R-:W-:-:S04]  /*1c30*/  FMUL.FTZ R9, R9, 0.125 ;  /* 0x3e00000009097820 */ /* 0x001fc80000410000 */
[----:B------:R-:W-:-:S05]  /*1c40*/  FFMA.FTZ R9, R20, 2, R9 ;  /* 0x4000000014097823 */ /* 0x000fca0000010009 */
[----:B------:R-:W-:-:S05]  /*1c50*/  F2FP.F16.F32.PACK_AB R9, R9, R8 ;  /* 0x000000080909723e */ /* 0x000fca00000000ff */
[----:B------:R-:W-:Y:S01]  /*1c60*/  STG.E desc[UR4][R2.64+0x600], R9 ;  /* 0x0006000902007986 */ /* 0x000fe2000c101904 */
[----:B------:R-:W-:Y:S05]  /*1c70*/  EXIT ;  /* 0x000000000000794d */ /* 0x000fea0003800000 */
.L_x_1277:
        /* <DEDUP_REMOVED lines=16> */
.L_x_2627:


//--------------------- .text._ZN2at6native29vectorized_elementwise_kernelILi4EZZZNS0_16cosh_kernel_cudaERNS_18TensorIteratorBaseEENKUlvE0_clEvENKUlvE1_clEvEUlN3c104HalfEE_St5arrayIPcLm2EEEEviT0_T1_ --------------------------
	.section	.text._ZN2at6native29vectorized_elementwise_kernelILi4EZZZNS0_16cosh_kernel_cudaERNS_18TensorIteratorBaseEENKUlvE0_clEvENKUlvE1_clEvEUlN3c104HalfEE_St5arrayIPcLm2EEEEviT0_T1_,"ax",@progbits
	.align	128
        .global         _ZN2at6native29vectorized_elementwise_kernelILi4EZZZNS0_16cosh_kernel_cudaERNS_18TensorIteratorBaseEENKUlvE0_clEvENKUlvE1_clEvEUlN3c104HalfEE_St5arrayIPcLm2EEEEviT0_T1_
        .type           _ZN2at6native29vectorized_elementwise_kernelILi4EZZZNS0_16cosh_kernel_cudaERNS_18TensorIteratorBaseEENKUlvE0_clEvENKUlvE1_clEvEUlN3c104HalfEE_St5arrayIPcLm2EEEEviT0_T1_,@function
        .size           _ZN2at6native29vectorized_elementwise_kernelILi4EZZZNS0_16cosh_kernel_cudaERNS_18TensorIteratorBaseEENKUlvE0_clEvENKUlvE1_clEvEUlN3c104HalfEE_St5arrayIPcLm2EEEEviT0_T1_,(.L_x_2628 - _ZN2at6native29vectorized_elementwise_kernelILi4EZZZNS0_16cosh_kernel_cudaERNS_18TensorIteratorBaseEENKUlvE0_clEvENKUlvE1_clEvEUlN3c104HalfEE_St5arrayIPcLm2EEEEviT0_T1_)
        .other          _ZN2at6native29vectorized_elementwise_kernelILi4EZZZNS0_16cosh_kernel_cudaERNS_18TensorIteratorBaseEENKUlvE0_clEvENKUlvE1_clEvEUlN3c104HalfEE_St5arrayIPcLm2EEEEviT0_T1_,@"STO_CUDA_ENTRY STV_DEFAULT"
_ZN2at6native29vectorized_elementwise_kernelILi4EZZZNS0_16cosh_kernel_cudaERNS_18TensorIteratorBaseEENKUlvE0_clEvENKUlvE1_clEvEUlN3c104HalfEE_St5arrayIPcLm2EEEEviT0_T1_:
.text._ZN2at6native29vectorized_elementwise_kernelILi4EZZZNS0_16cosh_kernel_cudaERNS_18TensorIteratorBaseEENKUlvE0_clEvENKUlvE1_clEvEUlN3c104HalfEE_St5arrayIPcLm2EEEEviT0_T1_:
        /* <DEDUP_REMOVED lines=97> */
.L_x_1280:
[----:B------:R-:W-:Y:S05]  /*0610*/  BSYNC.RECONVERGENT B0 ;  /* 0x0000000000007941 */ /* 0x000fea0003800200 */
.L_x_1279:
        /* <DEDUP_REMOVED lines=23> */
.L_x_1282:
[----:B------:R-:W-:Y:S05]  /*0790*/  BSYNC.RECONVERGENT B0 ;  /* 0x0000000000007941 */ /* 0x000fea0003800200 */
.L_x_1281:
        /* <DEDUP_REMOVED lines=23> */
.L_x_1284:
[----:B------:R-:W-:Y:S05]  /*0910*/  BSYNC.RECONVERGENT B0 ;  /* 0x0000000000007941 */ /* 0x000fea0003800200 */
.L_x_1283:
        /* <DEDUP_REMOVED lines=20> */
.L_x_1286:
[----:B------:R-:W-:Y:S05]  /*0a60*/  BSYNC.RECONVERGENT B0 ;  /* 0x0000000000007941 */ /* 0x000fea0003800200 */
.L_x_1285:
        /* <DEDUP_REMOVED lines=20> */
.L_x_1288:
[----:B------:R-:W-:Y:S05]  /*0bb0*/  BSYNC.RECONVERGENT B0 ;  /* 0x0000000000007941 */ /* 0x000fea0003800200 */
.L_x_1287:
        /* <DEDUP_REMOVED lines=20> */
.L_x_1290:
[----:B------:R-:W-:Y:S05]  /*0d00*/  BSYNC.RECONVERGENT B0 ;  /* 0x0000000000007941 */ /* 0x000fea0003800200 */
.L_x_1289:
        /* <DEDUP_REMOVED lines=20> */
.L_x_1292:
[----:B------:R-:W-:Y:S05]  /*0e50*/  BSYNC.RECONVERGENT B0 ;  /* 0x0000000000007941 */ /* 0x000fea0003800200 */
.L_x_1291:
        /* <DEDUP_REMOVED lines=20> */
.L_x_1294:
[----:B------:R-:W-:Y:S05]  /*0fa0*/  BSYNC.RECONVERGENT B0 ;  /* 0x0000000000007941 */ /* 0x000fea0003800200 */
.L_x_1293:
        /* <DEDUP_REMOVED lines=18> */
.L_x_1297:
[----:B------:R-:W-:-:S13]  /*10d0*/  ISETP.GE.U32.AND P0, PT, R4, R5, PT ;  /* 0x000000050400720c */ /* 0x000fda0003f06070 */
[----:B------:R-:W-:Y:S05]  /*10e0*/  @P0 BRA `(.L_x_1299) ;  /* 0x0000000000300947 */ /* 0x000fea0003800000 */
[----:B0-----:R-:W0:Y:S01]  /*10f0*/  LDC.64 R2, c[0x0][0x388] ;  /* 0x0000e200ff027b82 */ /* 0x001e220000000a00 */
[----:B------:R-:W-:Y:S02]  /*1100*/  IADD3 R11, PT, PT, R7, R4, RZ ;  /* 0x00000004070b7210 */ /* 0x000fe40007ffe0ff */
[----:B------:R-:W-:-:S03]  /*1110*/  IADD3 R4, PT, PT, R4, 0x80, RZ ;  /* 0x0000008004047810 */ /* 0x000fc60007ffe0ff */
[----:B0-----:R-:W-:-:S05]  /*1120*/  IMAD.WIDE.U32 R2, R11, 0x2, R2 ;  /* 0x000000020b027825 */ /* 0x001fca00078e0002 */
[----:B------:R1:W-:Y:S02]  /*1130*/  STG.E.U16 desc[UR4][R2.64], R14 ;  /* 0x0000000e02007986 */ /* 0x0003e4000c101504 */
.L_x_1298:
[----:B------:R-:W-:-:S13]  /*1140*/  ISETP.GE.U32.AND P0, PT, R4, R5, PT ;  /* 0x000000050400720c */ /* 0x000fda0003f06070 */
[----:B------:R-:W-:Y:S05]  /*1150*/  @P0 BRA `(.L_x_1300) ;  /* 0x0000000000340947 */ /* 0x000fea0003800000 */
[----:B01----:R-:W0:Y:S01]  /*1160*/  LDC.64 R2, c[0x0][0x388] ;  /* 0x0000e200ff027b82 */ /* 0x003e220000000a00 */
[----:B------:R-:W-:Y:S02]  /*1170*/  IADD3 R11, PT, PT, R7, R4, RZ ;  /* 0x00000004070b7210 */ /* 0x000fe40007ffe0ff */
[----:B------:R-:W-:-:S03]  /*1180*/  IADD3 R4, PT, PT, R4, 0x80, RZ ;  /* 0x0000008004047810 */ /* 0x000fc60007ffe0ff */
[----:B0-----:R-:W-:-:S05]  /*1190*/  IMAD.WIDE.U32 R2, R11, 0x2, R2 ;  /* 0x000000020b027825 */ /* 0x001fca00078e0002 */
[----:B-----5:R1:W-:Y:S02]  /*11a0*/  STG.E.U16 desc[UR4][R2.64], R6 ;  /* 0x0000000602007986 */ /* 0x0203e4000c101504 */
.L_x_1299:
        /* <DEDUP_REMOVED lines=8> */
.L_x_1300:
[----:B------:R-:W-:Y:S05]  /*1230*/  BSYNC.RELIABLE B1 ;  /* 0x0000000000017941 */ /* 0x000fea0003800100 */
.L_x_1296:
[----:B------:R-:W-:-:S13]  /*1240*/  ISETP.GE.U32.AND P0, PT, R4, R5, PT ;  /* 0x000000050400720c */ /* 0x000fda0003f06070 */
[----:B012---:R-:W0:Y:S01]  /*1250*/  @!P0 LDC.64 R2, c[0x0][0x388] ;  /* 0x0000e200ff028b82 */ /* 0x007e220000000a00 */
[----:B------:R-:W-:Y:S02]  /*1260*/  @!P0 IADD3 R11, PT, PT, R7, R4, RZ ;  /* 0x00000004070b8210 */ /* 0x000fe40007ffe0ff */
[----:B------:R-:W-:-:S03]  /*1270*/  @!P0 IADD3 R4, PT, PT, R4, 0x80, RZ ;  /* 0x0000008004048810 */ /* 0x000fc60007ffe0ff */
[----:B0-----:R-:W-:-:S05]  /*1280*/  @!P0 IMAD.WIDE.U32 R2, R11, 0x2, R2 ;  /* 0x000000020b028825 */ /* 0x001fca00078e0002 */
[----:B------:R2:W-:Y:S02]  /*1290*/  @!P0 STG.E.U16 desc[UR4][R2.64], R9 ;  /* 0x0000000902008986 */ /* 0x0005e4000c101504 */
.L_x_1301:
[----:B------:R-:W-:Y:S05]  /*12a0*/  BSYNC.RECONVERGENT B0 ;  /* 0x0000000000007941 */ /* 0x000fea0003800200 */
.L_x_1295:
        /* <DEDUP_REMOVED lines=8> */
.L_x_1278:
[----:B------:R-:W0:Y:S01]  /*1330*/  S2R R0, SR_TID.X ;  /* 0x0000000000007919 */ /* 0x000e220000002100 */
[----:B------:R-:W1:Y:S02]  /*1340*/  LDC.64 R2, c[0x0][0x390] ;  /* 0x0000e400ff027b82 */ /* 0x000e640000000a00 */
[----:B-1----:R-:W-:-:S04]  /*1350*/  IMAD.WIDE.U32 R2, R7, 0x2, R2 ;  /* 0x0000000207027825 */ /* 0x002fc800078e0002 */
[----:B0-----:R-:W-:-:S05]  /*1360*/  IMAD.WIDE.U32 R4, R0, 0x8, R2 ;  /* 0x0000000800047825 */ /* 0x001fca00078e0002 */
[----:B------:R-:W2:Y:S04]  /*1370*/  LDG.E.64 R10, desc[UR4][R4.64] ;  /* 0x00000004040a7981 */ /* 0x000ea8000c1e1b00 */
[----:B------:R-:W3:Y:S01]  /*1380*/  LDG.E.64 R2, desc[UR4][R4.64+0x400] ;  /* 0x0004000404027981 */ /* 0x000ee2000c1e1b00 */
[----:B------:R-:W-:Y:S02]  /*1390*/  HFMA2 R21, -RZ, RZ, 3.4921875, 0 ;  /* 0x42fc0000ff157431 */ /* 0x000fe400000001ff */
[--C-:B--2---:R-:W-:Y:S02]  /*13a0*/  HADD2.F32 R16, -RZ, R10.reuse.H0_H0 ;  /* 0x2000000aff107230 */ /* 0x104fe40000004100 */
[----:B------:R-:W-:Y:S02]  /*13b0*/  HADD2.F32 R13, -RZ, R10.H1_H1 ;  /* 0x3000000aff0d7230 */ /* 0x000fe40000004100 */
[----:B------:R-:W-:-:S02]  /*13c0*/  HADD2.F32 R15, -RZ, R11.H0_H0 ;  /* 0x2000000bff0f7230 */ /* 0x000fc40000004100 */
[----:B------:R-:W-:Y:S01]  /*13d0*/  FMUL.FTZ R9, |R16|, 1.4426950216293334961 ;  /* 0x3fb8aa3b10097820 */ /* 0x000fe20000410200 */
[----:B------:R-:W-:Y:S02]  /*13e0*/  HADD2.F32 R17, -RZ, R11.H1_H1 ;  /* 0x3000000bff117230 */ /* 0x000fe40000004100 */
[----:B------:R-:W-:Y:S01]  /*13f0*/  FMUL.FTZ R8, |R13|, 1.4426950216293334961 ;  /* 0x3fb8aa3b0d087820 */ /* 0x000fe20000410200 */
[--C-:B---3--:R-:W-:Y:S01]  /*1400*/  HADD2.F32 R14, -RZ, R2.reuse.H0_H0 ;  /* 0x20000002ff0e7230 */ /* 0x108fe20000004100 */
[----:B------:R0:W1:Y:S01]  /*1410*/  FRND.TRUNC R18, R9 ;  /* 0x0000000900127307 */ /* 0x000062000020d000 */
[----:B------:R-:W-:Y:S02]  /*1420*/  HADD2.F32 R11, -RZ, R2.H1_H1 ;  /* 0x30000002ff0b7230 */ /* 0x000fe40000004100 */
[----:B------:R-:W-:Y:S01]  /*1430*/  FMUL.FTZ R6, |R17|, 1.4426950216293334961 ;  /* 0x3fb8aa3b11067820 */ /* 0x000fe20000410200 */
[--C-:B------:R-:W-:Y:S02]  /*1440*/  HADD2.F32 R12, -RZ, R3.reuse.H0_H0 ;  /* 0x20000003ff0c7230 */ /* 0x100fe40000004100 */
[----:B------:R-:W-:Y:S01]  /*1450*/  FMUL.FTZ R5, |R14|, 1.4426950216293334961 ;  /* 0x3fb8aa3b0e057820 */ /* 0x000fe20000410200 */
[----:B------:R-:W-:Y:S01]  /*1460*/  FMUL.FTZ R10, |R15|, 1.4426950216293334961 ;  /* 0x3fb8aa3b0f0a7820 */ /* 0x000fe20000410200 */
[----:B------:R-:W-:Y:S01]  /*1470*/  FMUL.FTZ R4, |R11|, 1.4426950216293334961 ;  /* 0x3fb8aa3b0b047820 */ /* 0x000fe20000410200 */
[----:B------:R-:W2:Y:S01]  /*1480*/  FRND.TRUNC R8, R8 ;  /* 0x0000000800087307 */ /* 0x000ea2000020d000 */
[----:B0-----:R-:W-:-:S02]  /*1490*/  HADD2.F32 R9, -RZ, R3.H1_H1 ;  /* 0x30000003ff097230 */ /* 0x001fc40000004100 */
[----:B------:R-:W-:-:S03]  /*14a0*/  FMUL.FTZ R20, |R12|, 1.4426950216293334961 ;  /* 0x3fb8aa3b0c147820 */ /* 0x000fc60000410200 */
[----:B------:R-:W-:Y:S01]  /*14b0*/  FMUL.FTZ R2, |R9|, 1.4426950216293334961 ;  /* 0x3fb8aa3b09027820 */ /* 0x000fe20000410200 */
[----:B-1----:R-:W-:Y:S01]  /*14c0*/  FSETP.GT.FTZ.AND P0, PT, |R18|, 126, PT ;  /* 0x42fc00001200780b */ /* 0x002fe20003f14200 */
[----:B------:R-:W0:Y:S01]  /*14d0*/  FRND.TRUNC R5, R5 ;  /* 0x0000000500057307 */ /* 0x000e22000020d000 */
[----:B------:R-:W-:-:S04]  /*14e0*/  LOP3.LUT R19, R21, 0x80000000, R18, 0xb8, !PT ;  /* 0x8000000015137812 */ /* 0x000fc800078eb812 */
[----:B------:R-:W-:Y:S02]  /*14f0*/  FSEL R19, R19, R18, P0 ;  /* 0x0000001213137208 */ /* 0x000fe40000000000 */
[----:B--2---:R-:W-:Y:S01]  /*1500*/  FSETP.GT.FTZ.AND P0, PT, |R8|, 126, PT ;  /* 0x42fc00000800780b */ /* 0x004fe20003f14200 */
[----:B------:R-:W1:Y:S01]  /*1510*/  FRND.TRUNC R6, R6 ;  /* 0x0000000600067307 */ /* 0x000e62000020d000 */
[----:B------:R-:W-:Y:S01]  /*1520*/  LOP3.LUT R23, R21, 0x80000000, R8, 0xb8, !PT ;  /* 0x8000000015177812 */ /* 0x000fe200078eb808 */
[----:B------:R-:W-:-:S03]  /*1530*/  FFMA.FTZ R16, R19, -0.69314718246459960938, |R16| ;  /* 0xbf31721813107823 */ /* 0x000fc60000010410 */
[----:B------:R-:W-:Y:S01]  /*1540*/  FSEL R8, R23, R8, P0 ;  /* 0x0000000817087208 */ /* 0x000fe20000000000 */
[----:B------:R-:W-:Y:S01]  /*1550*/  FFMA.FTZ R16, R19, 1.9046542121259335545e-09, R16 ;  /* 0x3102e30813107823 */ /* 0x000fe20000010010 */
[----:B0-----:R-:W-:Y:S01]  /*1560*/  FSETP.GT.FTZ.AND P3, PT, |R5|, 126, PT ;  /* 0x42fc00000500780b */ /* 0x001fe20003f74200 */
[----:B------:R-:W0:Y:S01]  /*1570*/  FRND.TRUNC R4, R4 ;  /* 0x0000000400047307 */ /* 0x000e22000020d000 */
[----:B------:R-:W-:Y:S01]  /*1580*/  LOP3.LUT R18, R21, 0x80000000, R5, 0xb8, !PT ;  /* 0x8000000015127812 */ /* 0x000fe200078eb805 */
[----:B------:R-:W-:Y:S01]  /*1590*/  FFMA.FTZ R13, R8, -0.69314718246459960938, |R13| ;  /* 0xbf317218080d7823 */ /* 0x000fe2000001040d */
[----:B------:R-:W-:Y:S02]  /*15a0*/  FADD.FTZ R19, R19, 12583037 ;  /* 0x4b40007d13137421 */ /* 0x000fe40000010000 */
[----:B------:R-:W-:Y:S01]  /*15b0*/  FSEL R5, R18, R5, P3 ;  /* 0x0000000512057208 */ /* 0x000fe20001800000 */
[----:B------:R-:W-:Y:S01]  /*15c0*/  FFMA.FTZ R13, R8, 1.9046542121259335545e-09, R13 ;  /* 0x3102e308080d7823 */ /* 0x000fe2000001000d */
[----:B-1----:R-:W-:Y:S01]  /*15d0*/  FSETP.GT.FTZ.AND P2, PT, |R6|, 126, PT ;  /* 0x42fc00000600780b */ /* 0x002fe20003f54200 */
[----:B------:R-:W1:Y:S01]  /*15e0*/  FRND.TRUNC R10, R10 ;  /* 0x0000000a000a7307 */ /* 0x000e62000020d000 */
[----:B------:R-:W-:Y:S01]  /*15f0*/  LOP3.LUT R27, R21, 0x80000000, R6, 0xb8, !PT ;  /* 0x80000000151b7812 */ /* 0x000fe200078eb806 */
[----:B------:R-:W-:Y:S01]  /*1600*/  FMUL.FTZ R13, R13, 1.4426950216293334961 ;  /* 0x3fb8aa3b0d0d7820 */ /* 0x000fe20000410000 */
[----:B------:R-:W-:-:S02]  /*1610*/  FFMA.FTZ R14, R5, -0.69314718246459960938, |R14| ;  /* 0xbf317218050e7823 */ /* 0x000fc4000001040e */
[----:B------:R-:W-:Y:S02]  /*1620*/  FSEL R6, R27, R6, P2 ;  /* 0x000000061b067208 */ /* 0x000fe40001000000 */
[----:B0-----:R-:W-:Y:S01]  /*1630*/  FSETP.GT.FTZ.AND P0, PT, |R4|, 126, PT ;  /* 0x42fc00000400780b */ /* 0x001fe20003f14200 */
[----:B------:R-:W0:Y:S01]  /*1640*/  FRND.TRUNC R3, R20 ;  /* 0x0000001400037307 */ /* 0x000e22000020d000 */
[----:B------:R-:W-:Y:S01]  /*1650*/  LOP3.LUT R23, R21, 0x80000000, R4, 0xb8, !PT ;  /* 0x8000000015177812 */ /* 0x000fe200078eb804 */
[C---:B------:R-:W-:Y:S01]  /*1660*/  FFMA.FTZ R17, R6.reuse, -0.69314718246459960938, |R17| ;  /* 0xbf31721806117823 */ /* 0x040fe20000010411 */
[----:B------:R-:W-:Y:S02]  /*1670*/  FFMA.FTZ R14, R5, 1.9046542121259335545e-09, R14 ;  /* 0x3102e308050e7823 */ /* 0x000fe4000001000e */
[----:B------:R-:W-:Y:S01]  /*1680*/  FSEL R4, R23, R4, P0 ;  /* 0x0000000417047208 */ /* 0x000fe20000000000 */
[----:B------:R-:W-:Y:S01]  /*1690*/  FFMA.FTZ R17, R6, 1.9046542121259335545e-09, R17 ;  /* 0x3102e30806117823 */ /* 0x000fe20000010011 */
[----:B-1----:R-:W-:Y:S01]  /*16a0*/  FSETP.GT.FTZ.AND P1, PT, |R10|, 126, PT ;  /* 0x42fc00000a00780b */ /* 0x002fe20003f34200 */
[----:B------:R-:W1:Y:S01]  /*16b0*/  FRND.TRUNC R2, R2 ;  /* 0x0000000200027307 */ /* 0x000e62000020d000 */
[----:B------:R-:W-:Y:S01]  /*16c0*/  LOP3.LUT R25, R21, 0x80000000, R10, 0xb8, !PT ;  /* 0x8000000015197812 */ /* 0x000fe200078eb80a */
[----:B------:R-:W-:Y:S01]  /*16d0*/  FFMA.FTZ R11, R4, -0.69314718246459960938, |R11| ;  /* 0xbf317218040b7823 */ /* 0x000fe2000001040b */
[----:B------:R-:W-:Y:S01]  /*16e0*/  FMUL.FTZ R17, R17, 1.4426950216293334961 ;  /* 0x3fb8aa3b11117820 */ /* 0x000fe20000410000 */
[----:B------:R-:W-:Y:S01]  /*16f0*/  FMUL.FTZ R14, R14, 1.4426950216293334961 ;  /* 0x3fb8aa3b0e0e7820 */ /* 0x000fe20000410000 */
[----:B------:R-:W-:Y:S01]  /*1700*/  FSEL R10, R25, R10, P1 ;  /* 0x0000000a190a7208 */ /* 0x000fe20000800000 */
[----:B------:R-:W-:Y:S01]  /*1710*/  FFMA.FTZ R11, R4, 1.9046542121259335545e-09, R11 ;  /* 0x3102e308040b7823 */ /* 0x000fe2000001000b */
[----:B0-----:R-:W-:-:S02]  /*1720*/  LOP3.LUT R18, R21, 0x80000000, R3, 0xb8, !PT ;  /* 0x8000000015127812 */ /* 0x001fc400078eb803 */
[----:B------:R-:W-:Y:S01]  /*1730*/  FSETP.GT.FTZ.AND P1, PT, |R3|, 126, PT ;  /* 0x42fc00000300780b */ /* 0x000fe20003f34200 */
[----:B------:R-:W-:Y:S01]  /*1740*/  FFMA.FTZ R15, R10, -0.69314718246459960938, |R15| ;  /* 0xbf3172180a0f7823 */ /* 0x000fe2000001040f */
[----:B------:R-:W-:Y:S02]  /*1750*/  MUFU.EX2 R17, R17 ;  /* 0x0000001100117308 */ /* 0x000fe40000000800 */
[----:B------:R-:W-:Y:S01]  /*1760*/  FSEL R3, R18, R3, P1 ;  /* 0x0000000312037208 */ /* 0x000fe20000800000 */
[----:B------:R-:W-:Y:S01]  /*1770*/  FFMA.FTZ R15, R10, 1.9046542121259335545e-09, R15 ;  /* 0x3102e3080a0f7823 */ /* 0x000fe2000001000f */
[----:B-1----:R-:W-:Y:S01]  /*1780*/  LOP3.LUT R21, R21, 0x80000000, R2, 0xb8, !PT ;  /* 0x8000000015157812 */ /* 0x002fe200078eb802 */
[----:B------:R-:W-:Y:S01]  /*1790*/  FMUL.FTZ R18, R16, 1.4426950216293334961 ;  /* 0x3fb8aa3b10127820 */ /* 0x000fe20000410000 */
[----:B------:R-:W-:Y:S01]  /*17a0*/  FSETP.GT.FTZ.AND P2, PT, |R2|, 126, PT ;  /* 0x42fc00000200780b */ /* 0x000fe20003f54200 */
[----:B------:R0:W-:Y:S01]  /*17b0*/  MUFU.EX2 R16, R13 ;  /* 0x0000000d00107308 */ /* 0x0001e20000000800 */
[----:B------:R-:W-:Y:S01]  /*17c0*/  FFMA.FTZ R12, R3, -0.69314718246459960938, |R12| ;  /* 0xbf317218030c7823 */ /* 0x000fe2000001040c */
[----:B------:R-:W-:Y:S01]  /*17d0*/  FMUL.FTZ R15, R15, 1.4426950216293334961 ;  /* 0x3fb8aa3b0f0f7820 */ /* 0x000fe20000410000 */
[----:B------:R-:W-:Y:S01]  /*17e0*/  FSEL R2, R21, R2, P2 ;  /* 0x0000000215027208 */ /* 0x000fe20001000000 */
[----:B------:R-:W-:Y:S01]  /*17f0*/  FMUL.FTZ R21, R11, 1.4426950216293334961 ;  /* 0x3fb8aa3b0b157820 */ /* 0x000fe20000410000 */
[----:B------:R-:W1:Y:S01]  /*1800*/  MUFU.EX2 R18, R18 ;  /* 0x0000001200127308 */ /* 0x000e620000000800 */
[C---:B------:R-:W-:Y:S01]  /*1810*/  FFMA.FTZ R12, R3.reuse, 1.9046542121259335545e-09, R12 ;  /* 0x3102e308030c7823 */ /* 0x040fe2000001000c */
[----:B------:R-:W-:Y:S01]  /*1820*/  FADD.FTZ R3, R3, 12583037 ;  /* 0x4b40007d03037421 */ /* 0x000fe20000010000 */
[----:B------:R-:W-:Y:S01]  /*1830*/  FFMA.FTZ R9, R2, -0.69314718246459960938, |R9| ;  /* 0xbf31721802097823 */ /* 0x000fe20000010409 */
[----:B------:R-:W2:Y:S01]  /*1840*/  MUFU.EX2 R20, R15 ;  /* 0x0000000f00147308 */ /* 0x000ea20000000800 */
[----:B0-----:R-:W-:Y:S01]  /*1850*/  FMUL.FTZ R13, R12, 1.4426950216293334961 ;  /* 0x3fb8aa3b0c0d7820 */ /* 0x001fe20000410000 */
[----:B------:R-:W-:Y:S01]  /*1860*/  FADD.FTZ R12, R10, 12583037 ;  /* 0x4b40007d0a0c7421 */ /* 0x000fe20000010000 */
[----:B------:R-:W-:Y:S01]  /*1870*/  FFMA.FTZ R11, R2, 1.9046542121259335545e-09, R9 ;  /* 0x3102e308020b7823 */ /* 0x000fe20000010009 */
[----:B------:R-:W-:Y:S01]  /*1880*/  SHF.L.U32 R9, R19, 0x17, RZ ;  /* 0x0000001713097819 */ /* 0x000fe200000006ff */
[----:B------:R-:W0:Y:S02]  /*1890*/  MUFU.EX2 R14, R14 ;  /* 0x0000000e000e7308 */ /* 0x000e240000000800 */
[----:B------:R-:W-:Y:S01]  /*18a0*/  FMUL.FTZ R22, R11, 1.4426950216293334961 ;  /* 0x3fb8aa3b0b167820 */ /* 0x000fe20000410000 */
[----:B------:R-:W-:Y:S01]  /*18b0*/  FADD.FTZ R11, R8, 12583037 ;  /* 0x4b40007d080b7421 */ /* 0x000fe20000010000 */
[----:B------:R-:W-:Y:S01]  /*18c0*/  SHF.L.U32 R19, R12, 0x17, RZ ;  /* 0x000000170c137819 */ /* 0x000fe200000006ff */
[----:B-1----:R-:W-:Y:S01]  /*18d0*/  FMUL.FTZ R9, R9, R18 ;  /* 0x0000001209097220 */ /* 0x002fe20000410000 */
[----:B------:R-:W1:Y:S02]  /*18e0*/  MUFU.EX2 R15, R21 ;  /* 0x00000015000f7308 */ /* 0x000e640000000800 */
[----:B------:R-:W-:Y:S01]  /*18f0*/  SHF.L.U32 R11, R11, 0x17, RZ ;  /* 0x000000170b0b7819 */ /* 0x000fe200000006ff */
[----:B--2---:R-:W-:Y:S01]  /*1900*/  FMUL.FTZ R12, R19, R20 ;  /* 0x00000014130c7220 */ /* 0x004fe20000410000 */
[----:B------:R-:W-:Y:S01]  /*1910*/  FADD.FTZ R19, R5, 12583037 ;  /* 0x4b40007d05137421 */ /* 0x000fe20000010000 */
[----:B------:R-:W-:Y:S02]  /*1920*/  MUFU.EX2 R13, R13 ;  /* 0x0000000d000d7308 */ /* 0x000fe40000000800 */
[----:B------:R-:W-:Y:S01]  /*1930*/  FMUL.FTZ R11, R11, R16 ;  /* 0x000000100b0b7220 */ /* 0x000fe20000410000 */
[----:B------:R-:W-:Y:S01]  /*1940*/  FADD.FTZ R16, R6, 12583037 ;  /* 0x4b40007d06107421 */ /* 0x000fe20000010000 */
[----:B------:R-:W-:Y:S01]  /*1950*/  SHF.L.U32 R19, R19, 0x17, RZ ;  /* 0x0000001713137819 */ /* 0x000fe200000006ff */
[----:B------:R-:W2:Y:S03]  /*1960*/  MUFU.EX2 R8, R22 ;  /* 0x0000001600087308 */ /* 0x000ea60000000800 */
[----:B------:R-:W-:Y:S01]  /*1970*/  SHF.L.U32 R18, R16, 0x17, RZ ;  /* 0x0000001710127819 */ /* 0x000fe200000006ff */
[----:B------:R-:W3:Y:S04]  /*1980*/  MUFU.RCP R10, R9 ;  /* 0x00000009000a7308 */ /* 0x000ee80000001000 */
[----:B------:R-:W-:Y:S01]  /*1990*/  FMUL.FTZ R5, R18, R17 ;  /* 0x0000001112057220 */ /* 0x000fe20000410000 */
[----:B------:R-:W-:Y:S01]  /*19a0*/  FADD.FTZ R17, R4, 12583037 ;  /* 0x4b40007d04117421 */ /* 0x000fe20000010000 */
[----:B0-----:R-:W-:Y:S01]  /*19b0*/  FMUL.FTZ R4, R19, R14 ;  /* 0x0000000e13047220 */ /* 0x001fe20000410000 */
[----:B------:R-:W-:Y:S01]  /*19c0*/  FADD.FTZ R19, R2, 12583037 ;  /* 0x4b40007d02137421 */ /* 0x000fe20000010000 */
[----:B------:R-:W0:Y:S02]  /*19d0*/  MUFU.RCP R6, R11 ;  /* 0x0000000b00067308 */ /* 0x000e240000001000 */
[----:B------:R-:W-:-:S02]  /*19e0*/  SHF.L.U32 R18, R17, 0x17, RZ ;  /* 0x0000001711127819 */ /* 0x000fc400000006ff */
[----:B------:R-:W-:-:S03]  /*19f0*/  SHF.L.U32 R19, R19, 0x17, RZ ;  /* 0x0000001713137819 */ /* 0x000fc600000006ff */
[----:B-1----:R-:W-:Y:S01]  /*1a00*/  FMUL.FTZ R15, R18, R15 ;  /* 0x0000000f120f7220 */ /* 0x002fe20000410000 */
[----:B------:R-:W-:Y:S01]  /*1a10*/  SHF.L.U32 R18, R3, 0x17, RZ ;  /* 0x0000001703127819 */ /* 0x000fe200000006ff */
[----:B--2---:R-:W-:Y:S01]  /*1a20*/  FMUL.FTZ R19, R19, R8 ;  /* 0x0000000813137220 */ /* 0x004fe20000410000 */
[----:B------:R-:W1:Y:S01]  /*1a30*/  LDC.64 R2, c[0x0][0x388] ;  /* 0x0000e200ff027b82 */ /* 0x000e620000000a00 */
[----:B------:R-:W2:Y:S01]  /*1a40*/  MUFU.RCP R16, R12 ;  /* 0x0000000c00107308 */ /* 0x000ea20000001000 */
[----:B---3--:R-:W-:Y:S01]  /*1a50*/  FMUL.FTZ R10, R10, 0.125 ;  /* 0x3e0000000a0a7820 */ /* 0x008fe20000410000 */
[----:B------:R-:W-:-:S03]  /*1a60*/  FMUL.FTZ R18, R18, R13 ;  /* 0x0000000d12127220 */ /* 0x000fc60000410000 */
[----:B------:R-:W-:Y:S01]  /*1a70*/  FFMA.FTZ R9, R9, 2, R10 ;  /* 0x4000000009097823 */ /* 0x000fe2000001000a */
[----:B0-----:R-:W-:Y:S02]  /*1a80*/  FMUL.FTZ R6, R6, 0.125 ;  /* 0x3e00000006067820 */ /* 0x001fe40000410000 */
[----:B------:R-:W0:Y:S02]  /*1a90*/  MUFU.RCP R20, R5 ;  /* 0x0000000500147308 */ /* 0x000e240000001000 */
[----:B------:R-:W-:-:S06]  /*1aa0*/  FFMA.FTZ R6, R11, 2, R6 ;  /* 0x400000000b067823 */ /* 0x000fcc0000010006 */
[----:B------:R-:W3:Y:S01]  /*1ab0*/  MUFU.RCP R14, R4 ;  /* 0x00000004000e7308 */ /* 0x000ee20000001000 */
[----:B--2---:R-:W-:-:S04]  /*1ac0*/  FMUL.FTZ R21, R16, 0.125 ;  /* 0x3e00000010157820 */ /* 0x004fc80000410000 */
[----:B------:R-:W-:Y:S01]  /*1ad0*/  FFMA.FTZ R12, R12, 2, R21 ;  /* 0x400000000c0c7823 */ /* 0x000fe20000010015 */
[----:B-1----:R-:W-:Y:S02]  /*1ae0*/  IMAD.WIDE.U32 R2, R7, 0x2, R2 ;  /* 0x0000000207027825 */ /* 0x002fe400078e0002 */
[----:B------:R-:W1:Y:S02]  /*1af0*/  MUFU.RCP R17, R15 ;  /* 0x0000000f00117308 */ /* 0x000e640000001000 */
[----:B0-----:R-:W-:Y:S01]  /*1b00*/  FMUL.FTZ R20, R20, 0.125 ;  /* 0x3e00000014147820 */ /* 0x001fe20000410000 */
[----:B------:R-:W-:-:S04]  /*1b10*/  IMAD.WIDE.U32 R2, R0, 0x8, R2 ;  /* 0x0000000800027825 */ /* 0x000fc800078e0002 */
[----:B------:R-:W-:Y:S01]  /*1b20*/  FFMA.FTZ R5, R5, 2, R20 ;  /* 0x4000000005057823 */ /* 0x000fe20000010014 */
[----:B------:R-:W0:Y:S01]  /*1b30*/  MUFU.RCP R13, R18 ;  /* 0x00000012000d7308 */ /* 0x000e220000001000 */
[----:B---3--:R-:W-:-:S03]  /*1b40*/  FMUL.FTZ R7, R14, 0.125 ;  /* 0x3e0000000e077820 */ /* 0x008fc60000410000 */
[----:B------:R-:W-:Y:S01]  /*1b50*/  F2FP.F16.F32.PACK_AB R5, R5, R12 ;  /* 0x0000000c0505723e */ /* 0x000fe200000000ff */
[----:B------:R-:W-:Y:S01]  /*1b60*/  FFMA.FTZ R7, R4, 2, R7 ;  /* 0x4000000004077823 */ /* 0x000fe20000010007 */
[----:B------:R-:W-:Y:S02]  /*1b70*/  F2FP.F16.F32.PACK_AB R4, R6, R9 ;  /* 0x000000090604723e */ /* 0x000fe400000000ff */
[----:B------:R-:W2:Y:S01]  /*1b80*/  MUFU.RCP R8, R19 ;  /* 0x0000001300087308 */ /* 0x000ea20000001000 */
[----:B-1----:R-:W-:Y:S02]  /*1b90*/  FMUL.FTZ R10, R17, 0.125 ;  /* 0x3e000000110a7820 */ /* 0x002fe40000410000 */
[----:B------:R-:W-:Y:S02]  /*1ba0*/  STG.E.64 desc[UR4][R2.64], R4 ;  /* 0x0000000402007986 */ /* 0x000fe4000c101b04 */
[----:B------:R-:W-:Y:S01]  /*1bb0*/  FFMA.FTZ R10, R15, 2, R10 ;  /* 0x400000000f0a7823 */ /* 0x000fe2000001000a */
[----:B0-----:R-:W-:-:S04]  /*1bc0*/  FMUL.FTZ R13, R13, 0.125 ;  /* 0x3e0000000d0d7820 */ /* 0x001fc80000410000 */
[----:B------:R-:W-:Y:S01]  /*1bd0*/  F2FP.F16.F32.PACK_AB R10, R10, R7 ;  /* 0x000000070a0a723e */ /* 0x000fe200000000ff */
[----:B------:R-:W-:Y:S01]  /*1be0*/  FFMA.FTZ R13, R18, 2, R13 ;  /* 0x40000000120d7823 */ /* 0x000fe2000001000d */
[----:B--2---:R-:W-:-:S04]  /*1bf0*/  FMUL.FTZ R8, R8, 0.125 ;  /* 0x3e00000008087820 */ /* 0x004fc80000410000 */
[----:B------:R-:W-:-:S05]  /*1c00*/  FFMA.FTZ R8, R19, 2, R8 ;  /* 0x4000000013087823 */ /* 0x000fca0000010008 */
[----:B------:R-:W-:-:S05]  /*1c10*/  F2FP.F16.F32.PACK_AB R11, R8, R13 ;  /* 0x0000000d080b723e */ /* 0x000fca00000000ff */
[----:B------:R-:W-:Y:S01]  /*1c20*/  STG.E.64 desc[UR4][R2.64+0x400], R10 ;  /* 0x0004000a02007986 */ /* 0x000fe2000c101b04 */
[----:B------:R-:W-:Y:S05]  /*1c30*/  EXIT ;  /* 0x000000000000794d */ /* 0x000fea0003800000 */
.L_x_1302:
        /* <DEDUP_REMOVED lines=12> */
.L_x_2628:


//--------------------- .text._ZN2at6native29vectorized_elementwise_kernelILi8EZZZNS0_16cosh_kernel_cudaERNS_18TensorIteratorBaseEENKUlvE0_clEvENKUlvE1_clEvEUlN3c104HalfEE_St5arrayIPcLm2EEEEviT0_T1_ --------------------------
	.section	.text._ZN2at6native29vectorized_elementwise_kernelILi8EZZZNS0_16cosh_kernel_cudaERNS_18TensorIteratorBaseEENKUlvE0_clEvENKUlvE1_clEvEUlN3c104HalfEE_St5arrayIPcLm2EEEEviT0_T1_,"ax",@progbits
	.align	128
        .global         _ZN2at6native29vectorized_elementwise_kernelILi8EZZZNS0_16cosh_kernel_cudaERNS_18TensorIteratorBaseEENKUlvE0_clEvENKUlvE1_clEvEUlN3c104HalfEE_St5arrayIPcLm2EEEEviT0_T1_
        .type           _ZN2at6native29vectorized_elementwise_kernelILi8EZZZNS0_16cosh_kernel_cudaERNS_18TensorIteratorBaseEENKUlvE0_clEvENKUlvE1_clEvEUlN3c104HalfEE_St5arrayIPcLm2EEEEviT0_T1_,@function
        .size           _ZN2at6native29vectorized_elementwise_kernelILi8EZZZNS0_16cosh_kernel_cudaERNS_18TensorIteratorBaseEENKUlvE0_clEvENKUlvE1_clEvEUlN3c104HalfEE_St5arrayIPcLm2EEEEviT0_T1_,(.L_x_2629 - _ZN2at6native29vectorized_elementwise_kernelILi8EZZZNS0_16cosh_kernel_cudaERNS_18TensorIteratorBaseEENKUlvE0_clEvENKUlvE1_clEvEUlN3c104HalfEE_St5arrayIPcLm2EEEEviT0_T1_)
        .other          _ZN2at6native29vectorized_elementwise_kernelILi8EZZZNS0_16cosh_kernel_cudaERNS_18TensorIteratorBaseEENKUlvE0_clEvENKUlvE1_clEvEUlN3c104HalfEE_St5arrayIPcLm2EEEEviT0_T1_,@"STO_CUDA_ENTRY STV_DEFAULT"
_ZN2at6native29vectorized_elementwise_kernelILi8EZZZNS0_16cosh_kernel_cudaERNS_18TensorIteratorBaseEENKUlvE0_clEvENKUlvE1_clEvEUlN3c104HalfEE_St5arrayIPcLm2EEEEviT0_T1_:
.text._ZN2at6native29vectorized_elementwise_kernelILi8EZZZNS0_16cosh_kernel_cudaERNS_18TensorIteratorBaseEENKUlvE0_clEvENKUlvE1_clEvEUlN3c104HalfEE_St5arrayIPcLm2EEEEviT0_T1_:
[----:B------:R-:W-:Y:S01]  /*0000*/  LDC R1, c[0x0][0x37c] ;  /* 0x0000df00ff017b82 */ /* 0x000fe20000000800 */
[----:B------:R-:W-:Y:S05]  /*0010*/  EXIT ;  /* 0x000000000000794d */ /* 0x000fea0003800000 */
.L_x_1303:
        /* <DEDUP_REMOVED lines=14> */
.L_x_2629:


//--------------------- .text._ZN2at6native18elementwise_kernelILi128ELi4EZNS0_15gpu_kernel_implIZZZNS0_16cosh_kernel_cudaERNS_18TensorIteratorBaseEENKUlvE0_clEvENKUlvE0_clEvEUlfE_EEvS4_RKT_EUliE_EEviT1_ --------------------------
	.section	.text._ZN2at6native18elementwise_kernelILi128ELi4EZNS0_15gpu_kernel_implIZZZNS0_16cosh_kernel_cudaERNS_18TensorIteratorBaseEENKUlvE0_clEvENKUlvE0_clEvEUlfE_EEvS4_RKT_EUliE_EEviT1_,"ax",@progbits
	.align	128
        .global         _ZN2at6native18elementwise_kernelILi128ELi4EZNS0_15gpu_kernel_implIZZZNS0_16cosh_kernel_cudaERNS_18TensorIteratorBaseEENKUlvE0_clEvENKUlvE0_clEvEUlfE_EEvS4_RKT_EUliE_EEviT1_
        .type           _ZN2at6native18elementwise_kernelILi128ELi4EZNS0_15gpu_kernel_implIZZZNS0_16cosh_kernel_cudaERNS_18TensorIteratorBaseEENKUlvE0_clEvENKUlvE0_clEvEUlfE_EEvS4_RKT_EUliE_EEviT1_,@function
        .size           _ZN2at6native18elementwise_kernelILi128ELi4EZNS0_15gpu_kernel_implIZZZNS0_16cosh_kernel_cudaERNS_18TensorIteratorBaseEENKUlvE0_clEvENKUlvE0_clEvEUlfE_EEvS4_RKT_EUliE_EEviT1_,(.L_x_2630 - _ZN2at6native18elementwise_kernelILi128ELi4EZNS0_15gpu_kernel_implIZZZNS0_16cosh_kernel_cudaERNS_18TensorIteratorBaseEENKUlvE0_clEvENKUlvE0_clEvEUlfE_EEvS4_RKT_EUliE_EEviT1_)
        .other          _ZN2at6native18elementwise_kernelILi128ELi4EZNS0_15gpu_kernel_implIZZZNS0_16cosh_kernel_cudaERNS_18TensorIteratorBaseEENKUlvE0_clEvENKUlvE0_clEvEUlfE_EEvS4_RKT_EUliE_EEviT1_,@"STO_CUDA_ENTRY STV_DEFAULT"
_ZN2at6native18elementwise_kernelILi128ELi4EZNS0_15gpu_kernel_implIZZZNS0_16cosh_kernel_cudaERNS_18TensorIteratorBaseEENKUlvE0_clEvENKUlvE0_clEvEUlfE_EEvS4_RKT_EUliE_EEviT1_:
.text._ZN2at6native18elementwise_kernelILi128ELi4EZNS0_15gpu_kernel_implIZZZNS0_16cosh_kernel_cudaERNS_18TensorIteratorBaseEENKUlvE0_clEvENKUlvE0_clEvEUlfE_EEvS4_RKT_EUliE_EEviT1_:
        /* <DEDUP_REMOVED lines=319> */
.L_x_1306:
[----:B------:R-:W0:Y:S01]  /*13f0*/  LDCU.64 UR6, c[0x0][0x588] ;  /* 0x0000b100ff0677ac */ /* 0x000e220008000a00 */
[----:B------:R-:W-:Y:S01]  /*1400*/  BSSY.RECONVERGENT B6, `(.L_x_1307) ;  /* 0x00000e5000067945 */ /* 0x000fe20003800200 */
        /* <DEDUP_REMOVED lines=14> */
[----:B--2---:R3:W4:Y:S01]  /*14f0*/  I2F.S16 R0, R2 ;  /* 0x0000000200007306 */ /* 0x0047220000101400 */
[----:B------:R-:W-:Y:S05]  /*1500*/  BRA `(.L_x_1313) ;  /* 0x0000000c00507947 */ /* 0x000fea0003800000 */
.L_x_1311:
[----:B------:R-:W2:Y:S02]  /*1510*/  LDG.E.U8 R0, desc[UR36][R2.64] ;  /* 0x0000002402007981 */ /* 0x000ea4000c1e1100 */
[----:B--2---:R-:W-:Y:S01]  /*1520*/  I2FP.F32.U32 R0, R0 ;  /* 0x0000000000007245 */ /* 0x004fe20000201000 */
[----:B------:R-:W-:Y:S06]  /*1530*/  BRA `(.L_x_1313) ;  /* 0x0000000c00447947 */ /* 0x000fec0003800000 */
.L_x_1310:
[----:B------:R-:W-:-:S09]  /*1540*/  UISETP.NE.AND UP0, UPT, UR4, 0x2, UPT ;  /* 0x000000020400788c */ /* 0x000fd2000bf05270 */
[----:B------:R-:W-:Y:S05]  /*1550*/  BRA.U !UP0, `(.L_x_1314) ;  /* 0x0000000108287547 */ /* 0x000fea000b800000 */
[----:B------:R-:W-:-:S09]  /*1560*/  UISETP.NE.AND UP0, UPT, UR4, 0x3, UPT ;  /* 0x000000030400788c */ /* 0x000fd2000bf05270 */
[----:B------:R-:W-:Y:S05]  /*1570*/  BRA.U !UP0, `(.L_x_1315) ;  /* 0x0000000108147547 */ /* 0x000fea000b800000 */
[----:B------:R-:W-:-:S09]  /*1580*/  UISETP.NE.AND UP0, UPT, UR4, 0x4, UPT ;  /* 0x000000040400788c */ /* 0x000fd2000bf05270 */
[----:B------:R-:W-:Y:S05]  /*1590*/  BRA.U UP0, `(.L_x_1312) ;  /* 0x0000000900b07547 */ /* 0x000fea000b800000 */
[----:B------:R-:W2:Y:S02]  /*15a0*/  LDG.E.64 R2, desc[UR36][R2.64] ;  /* 0x0000002402027981 */ /* 0x000ea4000c1e1b00 */
[----:B--2---:R2:W3:Y:S02]  /*15b0*/  I2F.S64 R0, R2 ;  /* 0x0000000200007312 */ /* 0x0044e40000301400 */
[----:B--23--:R-:W-:Y:S05]  /*15c0*/  BRA `(.L_x_1313) ;  /* 0x0000000c00207947 */ /* 0x00cfea0003800000 */
.L_x_1315:
[----:B------:R-:W2:Y:S02]  /*15d0*/  LDG.E R0, desc[UR36][R2.64] ;  /* 0x0000002402007981 */ /* 0x000ea4000c1e1900 */
[----:B--2---:R-:W-:Y:S01]  /*15e0*/  I2FP.F32.S32 R0, R0 ;  /* 0x0000000000007245 */ /* 0x004fe20000201400 */
[----:B------:R-:W-:Y:S06]  /*15f0*/  BRA `(.L_x_1313) ;  /* 0x0000000c00147947 */ /* 0x000fec0003800000 */
.L_x_1314:
[----:B------:R-:W2:Y:S02]  /*1600*/  LDG.E.U16 R0, desc[UR36][R2.64] ;  /* 0x0000002402007981 */ /* 0x000ea4000c1e1500 */
[----:B--2---:R-:W2:Y:S01]  /*1610*/  I2F.S16 R0, R0 ;  /* 0x0000000000007306 */ /* 0x004ea20000101400 */
[----:B------:R-:W-:Y:S05]  /*1620*/  BRA `(.L_x_1313) ;  /* 0x0000000c00087947 */ /* 0x000fea0003800000 */
.L_x_1309:
[----:B------:R-:W-:-:S09]  /*1630*/  UISETP.GT.AND UP0, UPT, UR4, 0x6, UPT ;  /* 0x000000060400788c */ /* 0x000fd2000bf04270 */
[----:B------:R-:W-:Y:S05]  /*1640*/  BRA.U UP0, `(.L_x_1316) ;  /* 0x0000000100247547 */ /* 0x000fea000b800000 */
[----:B------:R-:W-:-:S09]  /*1650*/  UISETP.NE.AND UP0, UPT, UR4, 0x5, UPT ;  /* 0x000000050400788c */ /* 0x000fd2000bf05270 */
[----:B------:R-:W-:Y:S05]  /*1660*/  BRA.U !UP0, `(.L_x_1317) ;  /* 0x0000000108107547 */ /* 0x000fea000b800000 */
[----:B------:R-:W-:-:S09]  /*1670*/  UISETP.NE.AND UP0, UPT, UR4, 0x6, UPT ;  /* 0x000000060400788c */ /* 0x000fd2000bf05270 */
[----:B------:R-:W-:Y:S05]  /*1680*/  BRA.U UP0, `(.L_x_1312) ;  /* 0x0000000900747547 */ /* 0x000fea000b800000 */
[----:B------:R0:W5:Y:S01]  /*1690*/  LDG.E R0, desc[UR36][R2.64] ;  /* 0x0000002402007981 */ /* 0x000162000c1e1900 */
[----:B------:R-:W-:Y:S05]  /*16a0*/  BRA `(.L_x_1313) ;  /* 0x0000000800e87947 */ /* 0x000fea0003800000 */
.L_x_1317:
[----:B------:R-:W2:Y:S02]  /*16b0*/  LDG.E.U16 R0, desc[UR36][R2.64] ;  /* 0x0000002402007981 */ /* 0x000ea4000c1e1500 */
[----:B--2---:R-:W-:Y:S01]  /*16c0*/  HADD2.F32 R0, -RZ, R0.H0_H0 ;  /* 0x20000000ff007230 */ /* 0x004fe20000004100 */
[----:B------:R-:W-:Y:S06]  /*16d0*/  BRA `(.L_x_1313) ;  /* 0x0000000800dc7947 */ /* 0x000fec0003800000 */
.L_x_1316:
[----:B------:R-:W-:-:S09]  /*16e0*/  UISETP.NE.AND UP0, UPT, UR4, 0x7, UPT ;  /* 0x000000070400788c */ /* 0x000fd2000bf05270 */
[----:B------:R-:W-:Y:S05]  /*16f0*/  BRA.U !UP0, `(.L_x_1318) ;  /* 0x0000000108247547 */ /* 0x000fea000b800000 */
[----:B------:R-:W-:-:S09]  /*1700*/  UISETP.NE.AND UP0, UPT, UR4, 0x8, UPT ;  /* 0x000000080400788c */ /* 0x000fd2000bf05270 */
[----:B------:R-:W-:Y:S05]  /*1710*/  BRA.U !UP0, `(.L_x_1319) ;  /* 0x0000000108107547 */ /* 0x000fea000b800000 */
[----:B------:R-:W-:-:S09]  /*1720*/  UISETP.NE.AND UP0, UPT, UR4, 0x9, UPT ;  /* 0x000000090400788c */ /* 0x000fd2000bf05270 */
[----:B------:R-:W-:Y:S05]  /*1730*/  BRA.U UP0, `(.L_x_1312) ;  /* 0x0000000900487547 */ /* 0x000fea000b800000 */
[----:B------:R1:W5:Y:S01]  /*1740*/  LDG.E R0, desc[UR36][R2.64] ;  /* 0x0000002402007981 */ /* 0x000362000c1e1900 */
[----:B------:R-:W-:Y:S05]  /*1750*/  BRA `(.L_x_1313) ;  /* 0x0000000800bc7947 */ /* 0x000fea0003800000 */
.L_x_1319:
[----:B------:R-:W2:Y:S02]  /*1760*/  LDG.E.U16 R0, desc[UR36][R2.64] ;  /* 0x0000002402007981 */ /* 0x000ea4000c1e1500 */
[----:B--2---:R-:W-:Y:S01]  /*1770*/  HADD2.F32 R0, -RZ, R0.H0_H0 ;  /* 0x20000000ff007230 */ /* 0x004fe20000004100 */
[----:B------:R-:W-:Y:S06]  /*1780*/  BRA `(.L_x_1313) ;  /* 0x0000000800b07947 */ /* 0x000fec0003800000 */
.L_x_1318:
        /* <DEDUP_REMOVED lines=9> */
[----:B0-----:R-:W-:Y:S01]  /*1820*/  @!P0 FMUL R0, R0, 1.175494350822287508e-38 ;  /* 0x0080000000008820 */ /* 0x001fe20000400000 */
[----:B------:R-:W-:Y:S06]  /*1830*/  BRA `(.L_x_1313) ;  /* 0x0000000800847947 */ /* 0x000fec0003800000 */
.L_x_1308:
        /* <DEDUP_REMOVED lines=10> */
[----:B------:R-:W-:Y:S01]  /*18e0*/  FSEL R0, RZ, 1, !P0 ;  /* 0x3f800000ff007808 */ /* 0x000fe20004000000 */
[----:B------:R-:W-:Y:S08]  /*18f0*/  BRA `(.L_x_1313) ;  /* 0x0000000800547947 */ /* 0x000ff00003800000 */
.L_x_1322:
        /* <DEDUP_REMOVED lines=11> */
.L_x_1321:
        /* <DEDUP_REMOVED lines=23> */
[----:B------:R-:W-:Y:S01]  /*1b20*/  LOP3.LUT R0, R5, 0x80000000, R0, 0xf8, !PT ;  /* 0x8000000005007812 */ /* 0x000fe200078ef800 */
[----:B------:R-:W-:Y:S06]  /*1b30*/  BRA `(.L_x_1313) ;  /* 0x0000000400c47947 */ /* 0x000fec0003800000 */
.L_x_1324:
        /* <DEDUP_REMOVED lines=10> */
[----:B------:R-:W-:Y:S01]  /*1be0*/  LOP3.LUT R0, R0, 0x80000000, R5, 0xf8, !PT ;  /* 0x8000000000007812 */ /* 0x000fe200078ef805 */
[----:B------:R-:W-:Y:S06]  /*1bf0*/  BRA `(.L_x_1313) ;  /* 0x0000000400947947 */ /* 0x000fec0003800000 */
.L_x_1323:
[----:B------:R-:W2:Y:S02]  /*1c00*/  LDG.E.U16 R0, desc[UR36][R2.64] ;  /* 0x0000002402007981 */ /* 0x000ea4000c1e1500 */
[----:B--2---:R-:W-:Y:S01]  /*1c10*/  SHF.L.U32 R0, R0, 0x10, RZ ;  /* 0x0000001000007819 */ /* 0x004fe200000006ff */
[----:B------:R-:W-:Y:S06]  /*1c20*/  BRA `(.L_x_1313) ;  /* 0x0000000400887947 */ /* 0x000fec0003800000 */
.L_x_1320:
        /* <DEDUP_REMOVED lines=9> */
[----:B--2---:R-:W-:Y:S01]  /*1cc0*/  I2FP.F32.U32 R0, R0 ;  /* 0x0000000000007245 */ /* 0x004fe20000201000 */
[----:B------:R-:W-:Y:S06]  /*1cd0*/  BRA `(.L_x_1313) ;  /* 0x00000004005c7947 */ /* 0x000fec0003800000 */
.L_x_1327:
[----:B------:R-:W2:Y:S01]  /*1ce0*/  LDG.E.U8 R3, desc[UR36][R2.64] ;  /* 0x0000002402037981 */ /* 0x000ea2000c1e1100 */
        /* <DEDUP_REMOVED lines=19> */
.L_x_1329:
[----:B------:R-:W-:Y:S05]  /*1e20*/  BSYNC.RECONVERGENT B0 ;  /* 0x0000000000007941 */ /* 0x000fea0003800200 */
.L_x_1328:
[----:B------:R-:W-:Y:S01]  /*1e30*/  IMAD.SHL.U32 R0, R0, 0x100000, RZ ;  /* 0x0010000000007824 */ /* 0x000fe200078e00ff */
[----:B------:R-:W-:-:S04]  /*1e40*/  LEA R2, R2, 0x3b800000, 0x17 ;  /* 0x3b80000002027811 */ /* 0x000fc800078eb8ff */
[----:B------:R-:W-:Y:S01]  /*1e50*/  LOP3.LUT R0, R2, R0, R7, 0xfe, !PT ;  /* 0x0000000002007212 */ /* 0x000fe200078efe07 */
[----:B------:R-:W-:Y:S06]  /*1e60*/  BRA `(.L_x_1313) ;  /* 0x0000000000f87947 */ /* 0x000fec0003800000 */
.L_x_1326:
[----:B------:R-:W2:Y:S01]  /*1e70*/  LDG.E.U8 R3, desc[UR36][R2.64] ;  /* 0x0000002402037981 */ /* 0x000ea2000c1e1100 */
        /* <DEDUP_REMOVED lines=19> */
.L_x_1331:
[----:B------:R-:W-:Y:S05]  /*1fb0*/  BSYNC.RECONVERGENT B0 ;  /* 0x0000000000007941 */ /* 0x000fea0003800200 */
.L_x_1330:
[----:B------:R-:W-:Y:S01]  /*1fc0*/  IMAD.SHL.U32 R0, R0, 0x200000, RZ ;  /* 0x0020000000007824 */ /* 0x000fe200078e00ff */
[----:B------:R-:W-:-:S04]  /*1fd0*/  LEA R2, R2, 0x37800000, 0x17 ;  /* 0x3780000002027811 */ /* 0x000fc800078eb8ff */
[----:B------:R-:W-:Y:S01]  /*1fe0*/  LOP3.LUT R0, R2, R0, R7, 0xfe, !PT ;  /* 0x0000000002007212 */ /* 0x000fe200078efe07 */
[----:B------:R-:W-:Y:S06]  /*1ff0*/  BRA `(.L_x_1313) ;  /* 0x0000000000947947 */ /* 0x000fec0003800000 */
.L_x_1325:
[----:B------:R-:W-:-:S09]  /*2000*/  UISETP.NE.AND UP0, UPT, UR4, 0x1c, UPT ;  /* 0x0000001c0400788c */ /* 0x000fd2000bf05270 */
[----:B------:R-:W-:Y:S05]  /*2010*/  BRA.U !UP0, `(.L_x_1332) ;  /* 0x0000000108847547 */ /* 0x000fea000b800000 */
[----:B------:R-:W-:-:S09]  /*2020*/  UISETP.NE.AND UP0, UPT, UR4, 0x1d, UPT ;  /* 0x0000001d0400788c */ /* 0x000fd2000bf05270 */
[----:B------:R-:W-:Y:S05]  /*2030*/  BRA.U !UP0, `(.L_x_1333) ;  /* 0x0000000108707547 */ /* 0x000fea000b800000 */
[----:B------:R-:W-:-:S09]  /*2040*/  UISETP.NE.AND UP0, UPT, UR4, 0x2c, UPT ;  /* 0x0000002c0400788c */ /* 0x000fd2000bf05270 */
[----:B------:R-:W-:Y:S05]  /*2050*/  BRA.U !UP0, `(.L_x_1334) ;  /* 0x0000000108487547 */ /* 0x000fea000b800000 */
.L_x_1312:
        /* <DEDUP_REMOVED lines=16> */
.L_x_1335:
[----:B------:R-:W-:Y:S01]  /*2160*/  IMAD.MOV.U32 R0, RZ, RZ, RZ ;  /* 0x000000ffff007224 */ /* 0x000fe200078e00ff */
[----:B------:R-:W-:Y:S06]  /*2170*/  BRA `(.L_x_1313) ;  /* 0x0000000000347947 */ /* 0x000fec0003800000 */
.L_x_1334:
[----:B------:R-:W2:Y:S01]  /*2180*/  LDG.E.U8 R2, desc[UR36][R2.64] ;  /* 0x0000002402027981 */ /* 0x000ea2000c1e1100 */
[----:B------:R-:W-:Y:S02]  /*2190*/  MOV R0, 0x400000 ;  /* 0x0040000000007802 */ /* 0x000fe40000000f00 */
[----:B--2---:R-:W-:-:S13]  /*21a0*/  ISETP.NE.AND P0, PT, R2, RZ, PT ;  /* 0x000000ff0200720c */ /* 0x004fda0003f05270 */
[----:B------:R-:W-:Y:S05]  /*21b0*/  @!P0 BRA `(.L_x_1313) ;  /* 0x0000000000248947 */ /* 0x000fea0003800000 */
[----:B------:R-:W-:-:S13]  /*21c0*/  ISETP.NE.AND P0, PT, R2, 0xff, PT ;  /* 0x000000ff0200780c */ /* 0x000fda0003f05270 */
[----:B------:R-:W-:Y:S02]  /*21d0*/  @!P0 IMAD.MOV.U32 R0, RZ, RZ, 0x7f800001 ;  /* 0x7f800001ff008424 */ /* 0x000fe400078e00ff */
[----:B------:R-:W-:Y:S01]  /*21e0*/  @P0 IMAD.SHL.U32 R0, R2, 0x800000, RZ ;  /* 0x0080000002000824 */ /* 0x000fe200078e00ff */
[----:B------:R-:W-:Y:S06]  /*21f0*/  BRA `(.L_x_1313) ;  /* 0x0000000000147947 */ /* 0x000fec0003800000 */
.L_x_1333:
[----:B------:R-:W2:Y:S02]  /*2200*/  LDG.E.64 R2, desc[UR36][R2.64] ;  /* 0x0000002402027981 */ /* 0x000ea4000c1e1b00 */
[----:B--2---:R0:W1:Y:S02]  /*2210*/  I2F.U64 R0, R2 ;  /* 0x0000000200007312 */ /* 0x0040640000301000 */
[----:B01----:R-:W-:Y:S05]  /*2220*/  BRA `(.L_x_1313) ;  /* 0x0000000000087947 */ /* 0x003fea0003800000 */
.L_x_1332:
[----:B------:R-:W2:Y:S02]  /*2230*/  LDG.E R0, desc[UR36][R2.64] ;  /* 0x0000002402007981 */ /* 0x000ea4000c1e1900 */
[----:B--2---:R-:W-:-:S07]  /*2240*/  I2FP.F32.U32 R0, R0 ;  /* 0x0000000000007245 */ /* 0x004fce0000201000 */
.L_x_1313:
[----:B------:R-:W-:Y:S05]  /*2250*/  BSYNC.RECONVERGENT B6 ;  /* 0x0000000000067941 */ /* 0x000fea0003800200 */
.L_x_1307:
[----:B012345:R-:W-:Y:S01]  /*2260*/  FMUL.FTZ R2, |R0|, 1.4426950216293334961 ;  /* 0x3fb8aa3b00027820 */ /* 0x03ffe20000410200 */
[----:B------:R-:W-:Y:S01]  /*2270*/  HFMA2 R3, -RZ, RZ, 3.4921875, 0 ;  /* 0x42fc0000ff037431 */ /* 0x000fe200000001ff */
[----:B------:R-:W0:Y:S04]  /*2280*/  LDCU.64 UR6, c[0x0][0x580] ;  /* 0x0000b000ff0677ac */ /* 0x000e280008000a00 */
[----:B------:R-:W1:Y:S01]  /*2290*/  FRND.TRUNC R2, R2 ;  /* 0x0000000200027307 */ /* 0x000e62000020d000 */
[----:B------:R-:W-:-:S04]  /*22a0*/  UPRMT UR4, UR42, 0x9910, URZ ;  /* 0x000099102a047896 */ /* 0x000fc800080000ff */
        /* <DEDUP_REMOVED lines=11> */
[----:B0-----:R-:W-:Y:S01]  /*2360*/  FMUL.FTZ R5, R3, R0 ;  /* 0x0000000003057220 */ /* 0x001fe20000410000 */
[----:B------:R-:W-:-:S03]  /*2370*/  IMAD.X R3, RZ, RZ, UR7, P0 ;  /* 0x00000007ff037e24 */ /* 0x000fc600080e06ff */
[----:B------:R-:W0:Y:S02]  /*2380*/  MUFU.RCP R4, R5 ;  /* 0x0000000500047308 */ /* 0x000e240000001000 */
[----:B0-----:R-:W-:-:S04]  /*2390*/  FMUL.FTZ R4, R4, 0.125 ;  /* 0x3e00000004047820 */ /* 0x001fc80000410000 */
[----:B------:R-:W-:Y:S01]  /*23a0*/  FFMA.FTZ R4, R5, 2, R4 ;  /* 0x4000000005047823 */ /* 0x000fe20000010004 */
        /* <DEDUP_REMOVED lines=9> */
[----:B------:R-:W0:Y:S02]  /*2440*/  F2I.FTZ.TRUNC.NTZ R5, R4 ;  /* 0x0000000400057305 */ /* 0x000e24000021f100 */
[----:B0-----:R0:W-:Y:S01]  /*2450*/  STG.E.U8 desc[UR36][R2.64], R5 ;  /* 0x0000000502007986 */ /* 0x0011e2000c101124 */
[----:B------:R-:W-:Y:S05]  /*2460*/  BRA `(.L_x_1341) ;  /* 0x0000000c003c7947 */ /* 0x000fea0003800000 */
.L_x_1339:
[----:B------:R-:W0:Y:S02]  /*2470*/  F2I.S64.TRUNC R4, R4 ;  /* 0x0000000400047311 */ /* 0x000e24000020d900 */
[----:B0-----:R-:W-:-:S05]  /*2480*/  MOV R7, R4 ;  /* 0x0000000400077202 */ /* 0x001fca0000000f00 */
[----:B------:R0:W-:Y:S01]  /*2490*/  STG.E.U8 desc[UR36][R2.64], R7 ;  /* 0x0000000702007986 */ /* 0x0001e2000c101124 */
[----:B------:R-:W-:Y:S05]  /*24a0*/  BRA `(.L_x_1341) ;  /* 0x0000000c002c7947 */ /* 0x000fea0003800000 */
.L_x_1338:
[----:B------:R-:W-:-:S09]  /*24b0*/  UISETP.NE.AND UP0, UPT, UR4, 0x2, UPT ;  /* 0x000000020400788c */ /* 0x000fd2000bf05270 */
[----:B------:R-:W-:Y:S05]  /*24c0*/  BRA.U !UP0, `(.L_x_1342) ;  /* 0x0000000108287547 */ /* 0x000fea000b800000 */
[----:B------:R-:W-:-:S09]  /*24d0*/  UISETP.NE.AND UP0, UPT, UR4, 0x3, UPT ;  /* 0x000000030400788c */ /* 0x000fd2000bf05270 */
[----:B------:R-:W-:Y:S05]  /*24e0*/  BRA.U !UP0, `(.L_x_1343) ;  /* 0x0000000108147547 */ /* 0x000fea000b800000 */
[----:B------:R-:W-:-:S09]  /*24f0*/  UISETP.NE.AND UP0, UPT, UR4, 0x4, UPT ;  /* 0x000000040400788c */ /* 0x000fd2000bf05270 */
[----:B------:R-:W-:Y:S05]  /*2500*/  BRA.U UP0, `(.L_x_1340) ;  /* 0x0000000900807547 */ /* 0x000fea000b800000 */
[----:B------:R-:W0:Y:S02]  /*2510*/  F2I.S64.TRUNC R4, R4 ;  /* 0x0000000400047311 */ /* 0x000e24000020d900 */
[----:B0-----:R0:W-:Y:S01]  /*2520*/  STG.E.64 desc[UR36][R2.64], R4 ;  /* 0x0000000402007986 */ /* 0x0011e2000c101b24 */
[----:B------:R-:W-:Y:S05]  /*2530*/  BRA `(.L_x_1341) ;  /* 0x0000000c00087947 */ /* 0x000fea0003800000 */
.L_x_1343:
[----:B------:R-:W0:Y:S02]  /*2540*/  F2I.FTZ.TRUNC.NTZ R5, R4 ;  /* 0x0000000400057305 */ /* 0x000e24000021f100 */
[----:B0-----:R0:W-:Y:S01]  /*2550*/  STG.E desc[UR36][R2.64], R5 ;  /* 0x0000000502007986 */ /* 0x0011e2000c101924 */
[----:B------:R-:W-:Y:S05]  /*2560*/  BRA `(.L_x_1341) ;  /* 0x0000000800fc7947 */ /* 0x000fea0003800000 */
.L_x_1342:
[----:B------:R-:W0:Y:S02]  /*2570*/  F2I.FTZ.TRUNC.NTZ R5, R4 ;  /* 0x0000000400057305 */ /* 0x000e24000021f100 */
[----:B0-----:R0:W-:Y:S01]  /*2580*/  STG.E.U16 desc[UR36][R2.64], R5 ;  /* 0x0000000502007986 */ /* 0x0011e2000c101524 */
[----:B------:R-:W-:Y:S05]  /*2590*/  BRA `(.L_x_1341) ;  /* 0x0000000800f07947 */ /* 0x000fea0003800000 */
.L_x_1337:
[----:B------:R-:W-:-:S09]  /*25a0*/  UISETP.GT.AND UP0, UPT, UR4, 0x6, UPT ;  /* 0x000000060400788c */ /* 0x000fd2000bf04270 */
[----:B------:R-:W-:Y:S05]  /*25b0*/  BRA.U UP0, `(.L_x_1344) ;  /* 0x0000000100247547 */ /* 0x000fea000b800000 */
[----:B------:R-:W-:-:S09]  /*25c0*/  UISETP.NE.AND UP0, UPT, UR4, 0x5, UPT ;  /* 0x000000050400788c */ /* 0x000fd2000bf05270 */
[----:B------:R-:W-:Y:S05]  /*25d0*/  BRA.U !UP0, `(.L_x_1345) ;  /* 0x0000000108107547 */ /* 0x000fea000b800000 */
[----:B------:R-:W-:-:S09]  /*25e0*/  UISETP.NE.AND UP0, UPT, UR4, 0x6, UPT ;  /* 0x000000060400788c */ /* 0x000fd2000bf05270 */
[----:B------:R-:W-:Y:S05]  /*25f0*/  BRA.U UP0, `(.L_x_1340) ;  /* 0x0000000900447547 */ /* 0x000fea000b800000 */
[----:B------:R0:W-:Y:S01]  /*2600*/  STG.E desc[UR36][R2.64], R4 ;  /* 0x0000000402007986 */ /* 0x0001e2000c101924 */
[----:B------:R-:W-:Y:S05]  /*2610*/  BRA `(.L_x_1341) ;  /* 0x0000000800d07947 */ /* 0x000fea0003800000 */
.L_x_1345:
[----:B------:R-:W-:-:S05]  /*2620*/  F2FP.F16.F32.PACK_AB R4, RZ, R4 ;  /* 0x00000004ff04723e */ /* 0x000fca00000000ff */
[----:B------:R0:W-:Y:S01]  /*2630*/  STG.E.U16 desc[UR36][R2.64], R4 ;  /* 0x0000000402007986 */ /* 0x0001e2000c101524 */
[----:B------:R-:W-:Y:S05]  /*2640*/  BRA `(.L_x_1341) ;  /* 0x0000000800c47947 */ /* 0x000fea0003800000 */
.L_x_1344:
[----:B------:R-:W-:-:S09]  /*2650*/  UISETP.NE.AND UP0, UPT, UR4, 0x7, UPT ;  /* 0x000000070400788c */ /* 0x000fd2000bf05270 */
[----:B------:R-:W-:Y:S05]  /*2660*/  BRA.U !UP0, `(.L_x_1346) ;  /* 0x00000001082c7547 */ /* 0x000fea000b800000 */
[----:B------:R-:W-:-:S09]  /*2670*/  UISETP.NE.AND UP0, UPT, UR4, 0x8, UPT ;  /* 0x000000080400788c */ /* 0x000fd2000bf05270 */
[----:B------:R-:W-:Y:S05]  /*2680*/  BRA.U !UP0, `(.L_x_1347) ;  /* 0x0000000108147547 */ /* 0x000fea000b800000 */
[----:B------:R-:W-:-:S09]  /*2690*/  UISETP.NE.AND UP0, UPT, UR4, 0x9, UPT ;  /* 0x000000090400788c */ /* 0x000fd2000bf05270 */
[----:B------:R-:W-:Y:S05]  /*26a0*/  BRA.U UP0, `(.L_x_1340) ;  /* 0x0000000900187547 */ /* 0x000fea000b800000 */
[----:B------:R-:W-:-:S05]  /*26b0*/  IMAD.MOV.U32 R5, RZ, RZ, RZ ;  /* 0x000000ffff057224 */ /* 0x000fca00078e00ff */
[----:B------:R0:W-:Y:S01]  /*26c0*/  STG.E.64 desc[UR36][R2.64], R4 ;  /* 0x0000000402007986 */ /* 0x0001e2000c101b24 */
[----:B------:R-:W-:Y:S05]  /*26d0*/  BRA `(.L_x_1341) ;  /* 0x0000000800a07947 */ /* 0x000fea0003800000 */
.L_x_1347:
[----:B------:R-:W-:-:S04]  /*26e0*/  F2FP.F16.F32.PACK_AB R5, RZ, R4 ;  /* 0x00000004ff05723e */ /* 0x000fc800000000ff */
[----:B------:R-:W-:-:S05]  /*26f0*/  PRMT R5, R5, 0x5410, RZ ;  /* 0x0000541005057816 */ /* 0x000fca00000000ff */
[----:B------:R0:W-:Y:S01]  /*2700*/  STG.E desc[UR36][R2.64], R5 ;  /* 0x0000000502007986 */ /* 0x0001e2000c101924 */
[----:B------:R-:W-:Y:S05]  /*2710*/  BRA `(.L_x_1341) ;  /* 0x0000000800907947 */ /* 0x000fea0003800000 */
.L_x_1346:
[----:B------:R-:W-:-:S06]  /*2720*/  FMUL.FTZ R4, R4, 1 ;  /* 0x3f80000004047820 */ /* 0x000fcc0000410000 */
[----:B------:R-:W0:Y:S02]  /*2730*/  F2F.F64.F32 R4, R4 ;  /* 0x0000000400047310 */ /* 0x000e240000201800 */
[----:B0-----:R0:W-:Y:S01]  /*2740*/  STG.E.64 desc[UR36][R2.64], R4 ;  /* 0x0000000402007986 */ /* 0x0011e2000c101b24 */
[----:B------:R-:W-:Y:S05]  /*2750*/  BRA `(.L_x_1341) ;  /* 0x0000000800807947 */ /* 0x000fea0003800000 */
.L_x_1336:
        /* <DEDUP_REMOVED lines=8> */
[----:B------:R-:W-:-:S04]  /*27e0*/  FSETP.NEU.FTZ.AND P0, PT, R4, RZ, PT ;  /* 0x000000ff0400720b */ /* 0x000fc80003f1d000 */
[----:B------:R-:W-:-:S05]  /*27f0*/  SEL R5, RZ, 0x1, !P0 ;  /* 0x00000001ff057807 */ /* 0x000fca0004000000 */
[----:B------:R0:W-:Y:S01]  /*2800*/  STG.E.U8 desc[UR36][R2.64], R5 ;  /* 0x0000000502007986 */ /* 0x0001e2000c101124 */
[----:B------:R-:W-:Y:S05]  /*2810*/  BRA `(.L_x_1341) ;  /* 0x0000000800507947 */ /* 0x000fea0003800000 */
.L_x_1350:
[----:B------:R-:W-:Y:S01]  /*2820*/  FMUL.FTZ R4, R4, 1 ;  /* 0x3f80000004047820 */ /* 0x000fe20000410000 */
[----:B------:R-:W-:-:S05]  /*2830*/  CS2R R6, SRZ ;  /* 0x0000000000067805 */ /* 0x000fca000001ff00 */
[----:B------:R-:W0:Y:S02]  /*2840*/  F2F.F64.F32 R4, R4 ;  /* 0x0000000400047310 */ /* 0x000e240000201800 */
[----:B0-----:R0:W-:Y:S01]  /*2850*/  STG.E.128 desc[UR36][R2.64], R4 ;  /* 0x0000000402007986 */ /* 0x0011e2000c101d24 */
[----:B------:R-:W-:Y:S05]  /*2860*/  BRA `(.L_x_1341) ;  /* 0x00000008003c7947 */ /* 0x000fea0003800000 */
.L_x_1349:
[----:B------:R-:W-:-:S09]  /*2870*/  UISETP.NE.AND UP0, UPT, UR4, 0xf, UPT ;  /* 0x0000000f0400788c */ /* 0x000fd2000bf05270 */
[----:B------:R-:W-:Y:S05]  /*2880*/  BRA.U !UP0, `(.L_x_1351) ;  /* 0x0000000108987547 */ /* 0x000fea000b800000 */
[----:B------:R-:W-:-:S09]  /*2890*/  UISETP.NE.AND UP0, UPT, UR4, 0x17, UPT ;  /* 0x000000170400788c */ /* 0x000fd2000bf05270 */
[----:B------:R-:W-:Y:S05]  /*28a0*/  BRA.U !UP0, `(.L_x_1352) ;  /* 0x0000000108487547 */ /* 0x000fea000b800000 */
[----:B------:R-:W-:-:S09]  /*28b0*/  UISETP.NE.AND UP0, UPT, UR4, 0x18, UPT ;  /* 0x000000180400788c */ /* 0x000fd2000bf05270 */
[----:B------:R-:W-:Y:S05]  /*28c0*/  BRA.U UP0, `(.L_x_1340) ;  /* 0x0000000500907547 */ /* 0x000fea000b800000 */
[----:B------:R-:W-:Y:S01]  /*28d0*/  LOP3.LUT R6, R4, 0x7fffffff, RZ, 0xc0, !PT ;  /* 0x7fffffff04067812 */ /* 0x000fe200078ec0ff */
[----:B------:R-:W-:Y:S01]  /*28e0*/  BSSY.RECONVERGENT B0, `(.L_x_1353) ;  /* 0x000000b000007945 */ /* 0x000fe20003800200 */
[----:B------:R-:W-:Y:S01]  /*28f0*/  SHF.R.U32.HI R7, RZ, 0x18, R4 ;  /* 0x00000018ff077819 */ /* 0x000fe20000011604 */
[----:B------:R-:W-:Y:S01]  /*2900*/  IMAD.MOV.U32 R0, RZ, RZ, 0x7f ;  /* 0x0000007fff007424 */ /* 0x000fe200078e00ff */
        /* <DEDUP_REMOVED lines=8> */
.L_x_1354:
[----:B------:R-:W-:Y:S05]  /*2990*/  BSYNC.RECONVERGENT B0 ;  /* 0x0000000000007941 */ /* 0x000fea0003800200 */
.L_x_1353:
[----:B------:R-:W-:-:S05]  /*29a0*/  LOP3.LUT R7, R0, 0x80, R7, 0xf8, !PT ;  /* 0x0000008000077812 */ /* 0x000fca00078ef807 */
[----:B------:R0:W-:Y:S01]  /*29b0*/  STG.E.U8 desc[UR36][R2.64], R7 ;  /* 0x0000000702007986 */ /* 0x0001e2000c101124 */
[----:B------:R-:W-:Y:S05]  /*29c0*/  BRA `(.L_x_1341) ;  /* 0x0000000400e47947 */ /* 0x000fea0003800000 */
.L_x_1352:
[----:B------:R-:W-:Y:S01]  /*29d0*/  LOP3.LUT R6, R4, 0x7fffffff, RZ, 0xc0, !PT ;  /* 0x7fffffff04067812 */ /* 0x000fe200078ec0ff */
[----:B------:R-:W-:Y:S01]  /*29e0*/  BSSY.RECONVERGENT B0, `(.L_x_1355) ;  /* 0x000000d000007945 */ /* 0x000fe20003800200 */
        /* <DEDUP_REMOVED lines=12> */
.L_x_1356:
[----:B------:R-:W-:Y:S05]  /*2ab0*/  BSYNC.RECONVERGENT B0 ;  /* 0x0000000000007941 */ /* 0x000fea0003800200 */
.L_x_1355:
[----:B------:R-:W-:-:S05]  /*2ac0*/  LOP3.LUT R5, R0, 0x80, R7, 0xf8, !PT ;  /* 0x0000008000057812 */ /* 0x000fca00078ef807 */
[----:B------:R0:W-:Y:S01]  /*2ad0*/  STG.E.U8 desc[UR36][R2.64], R5 ;  /* 0x0000000502007986 */ /* 0x0001e2000c101124 */
[----:B------:R-:W-:Y:S05]  /*2ae0*/  BRA `(.L_x_1341) ;  /* 0x00000004009c7947 */ /* 0x000fea0003800000 */
.L_x_1351:
[----:B------:R-:W-:-:S05]  /*2af0*/  F2FP.BF16.F32.PACK_AB R4, RZ, R4 ;  /* 0x00000004ff04723e */ /* 0x000fca00000010ff */
[----:B------:R0:W-:Y:S01]  /*2b00*/  STG.E.U16 desc[UR36][R2.64], R4 ;  /* 0x0000000402007986 */ /* 0x0001e2000c101524 */
[----:B------:R-:W-:Y:S05]  /*2b10*/  BRA `(.L_x_1341) ;  /* 0x0000000400907947 */ /* 0x000fea0003800000 */
.L_x_1348:
        /* <DEDUP_REMOVED lines=8> */
[----:B------:R-:W0:Y:S02]  /*2ba0*/  F2I.FTZ.U32.TRUNC.NTZ R5, R4 ;  /* 0x0000000400057305 */ /* 0x000e24000021f000 */
[----:B0-----:R0:W-:Y:S01]  /*2bb0*/  STG.E.U16 desc[UR36][R2.64], R5 ;  /* 0x0000000502007986 */ /* 0x0011e2000c101524 */
[----:B------:R-:W-:Y:S05]  /*2bc0*/  BRA `(.L_x_1341) ;  /* 0x0000000400647947 */ /* 0x000fea0003800000 */
.L_x_1359:
[----:B------:R-:W-:Y:S01]  /*2bd0*/  LOP3.LUT R5, R4, 0x7fffffff, RZ, 0xc0, !PT ;  /* 0x7fffffff04057812 */ /* 0x000fe200078ec0ff */
[----:B------:R-:W-:Y:S01]  /*2be0*/  BSSY.RECONVERGENT B0, `(.L_x_1360) ;  /* 0x0000013000007945 */ /* 0x000fe20003800200 */
[----:B------:R-:W-:Y:S02]  /*2bf0*/  IMAD.MOV.U32 R0, RZ, RZ, 0x80 ;  /* 0x00000080ff007424 */ /* 0x000fe400078e00ff */
        /* <DEDUP_REMOVED lines=9> */
.L_x_1362:
[----:B------:R-:W-:-:S04]  /*2c90*/  SHF.R.U32.HI R0, RZ, 0x14, R4 ;  /* 0x00000014ff007819 */ /* 0x000fc80000011604 */
[----:B------:R-:W-:-:S04]  /*2ca0*/  LOP3.LUT R5, R0, 0x1, RZ, 0xc0, !PT ;  /* 0x0000000100057812 */ /* 0x000fc800078ec0ff */
[----:B------:R-:W-:-:S04]  /*2cb0*/  IADD3 R0, PT, PT, R4, 0x487ffff, R5 ;  /* 0x0487ffff04007810 */ /* 0x000fc80007ffe005 */
[----:B------:R-:W-:-:S04]  /*2cc0*/  SHF.R.U32.HI R0, RZ, 0x14, R0 ;  /* 0x00000014ff007819 */ /* 0x000fc80000011600 */
[----:B------:R-:W-:-:S07]  /*2cd0*/  LOP3.LUT R5, R0, 0xff, RZ, 0xc0, !PT ;  /* 0x000000ff00057812 */ /* 0x000fce00078ec0ff */
.L_x_1363:
[----:B------:R-:W-:-:S04]  /*2ce0*/  SHF.R.U32.HI R4, RZ, 0x18, R4 ;  /* 0x00000018ff047819 */ /* 0x000fc80000011604 */
[----:B------:R-:W-:-:S04]  /*2cf0*/  LOP3.LUT R5, R5, 0x80, R4, 0xf8, !PT ;  /* 0x0000008005057812 */ /* 0x000fc800078ef804 */
[----:B------:R-:W-:-:S07]  /*2d00*/  PRMT R0, R5, 0x7610, R0 ;  /* 0x0000761005007816 */ /* 0x000fce0000000000 */
.L_x_1361:
[----:B------:R-:W-:Y:S05]  /*2d10*/  BSYNC.RECONVERGENT B0 ;  /* 0x0000000000007941 */ /* 0x000fea0003800200 */
.L_x_1360:
[----:B------:R4:W-:Y:S01]  /*2d20*/  STG.E.U8 desc[UR36][R2.64], R0 ;  /* 0x0000000002007986 */ /* 0x0009e2000c101124 */
[----:B------:R-:W-:Y:S05]  /*2d30*/  BRA `(.L_x_1341) ;  /* 0x0000000400087947 */ /* 0x000fea0003800000 */
.L_x_1358:
        /* <DEDUP_REMOVED lines=12> */
.L_x_1366:
[----:B------:R-:W-:-:S04]  /*2e00*/  SHF.R.U32.HI R0, RZ, 0x15, R4 ;  /* 0x00000015ff007819 */ /* 0x000fc80000011604 */
[----:B------:R-:W-:-:S04]  /*2e10*/  LOP3.LUT R5, R0, 0x1, RZ, 0xc0, !PT ;  /* 0x0000000100057812 */ /* 0x000fc800078ec0ff */
[----:B------:R-:W-:-:S04]  /*2e20*/  IADD3 R0, PT, PT, R4, 0x88fffff, R5 ;  /* 0x088fffff04007810 */ /* 0x000fc80007ffe005 */
[----:B------:R-:W-:-:S04]  /*2e30*/  SHF.R.U32.HI R0, RZ, 0x15, R0 ;  /* 0x00000015ff007819 */ /* 0x000fc80000011600 */
[----:B------:R-:W-:-:S07]  /*2e40*/  LOP3.LUT R5, R0, 0xff, RZ, 0xc0, !PT ;  /* 0x000000ff00057812 */ /* 0x000fce00078ec0ff */
.L_x_1367:
[----:B------:R-:W-:-:S04]  /*2e50*/  SHF.R.U32.HI R4, RZ, 0x18, R4 ;  /* 0x00000018ff047819 */ /* 0x000fc80000011604 */
[----:B------:R-:W-:-:S04]  /*2e60*/  LOP3.LUT R5, R5, 0x80, R4, 0xf8, !PT ;  /* 0x0000008005057812 */ /* 0x000fc800078ef804 */
[----:B------:R-:W-:-:S07]  /*2e70*/  PRMT R0, R5, 0x7610, R0 ;  /* 0x0000761005007816 */ /* 0x000fce0000000000 */
.L_x_1365:
[----:B------:R-:W-:Y:S05]  /*2e80*/  BSYNC.RECONVERGENT B0 ;  /* 0x0000000000007941 */ /* 0x000fea0003800200 */
.L_x_1364:
[----:B------:R3:W-:Y:S01]  /*2e90*/  STG.E.U8 desc[UR36][R2.64], R0 ;  /* 0x0000000002007986 */ /* 0x0007e2000c101124 */
[----:B------:R-:W-:Y:S05]  /*2ea0*/  BRA `(.L_x_1341) ;  /* 0x0000000000ac7947 */ /* 0x000fea0003800000 */
.L_x_1357:
[----:B------:R-:W-:-:S09]  /*2eb0*/  UISETP.NE.AND UP0, UPT, UR4, 0x1c, UPT ;  /* 0x0000001c0400788c */ /* 0x000fd2000bf05270 */
[----:B------:R-:W-:Y:S05]  /*2ec0*/  BRA.U !UP0, `(.L_x_1368) ;  /* 0x00000001089c7547 */ /* 0x000fea000b800000 */
[----:B------:R-:W-:-:S09]  /*2ed0*/  UISETP.NE.AND UP0, UPT, UR4, 0x1d, UPT ;  /* 0x0000001d0400788c */ /* 0x000fd2000bf05270 */
[----:B------:R-:W-:Y:S05]  /*2ee0*/  BRA.U !UP0, `(.L_x_1369) ;  /* 0x0000000108887547 */ /* 0x000fea000b800000 */
[----:B------:R-:W-:-:S09]  /*2ef0*/  UISETP.NE.AND UP0, UPT, UR4, 0x2c, UPT ;  /* 0x0000002c0400788c */ /* 0x000fd2000bf05270 */
[----:B------:R-:W-:Y:S05]  /*2f00*/  BRA.U !UP0, `(.L_x_1370) ;  /* 0x0000000108447547 */ /* 0x000fea000b800000 */
.L_x_1340:
[----:B------:R-:W-:Y:S01]  /*2f10*/  MOV R0, 0x0 ;  /* 0x0000000000007802 */ /* 0x000fe20000000f00 */
[----:B------:R-:W0:Y:S01]  /*2f20*/  LDCU.64 UR6, c[0x4][0x128] ;  /* 0x01002500ff0677ac */ /* 0x000e220008000a00 */
[----:B------:R-:W-:Y:S02]  /*2f30*/  HFMA2 R8, -RZ, RZ, 0, 6.020069122314453125e-06 ;  /* 0x00000065ff087431 */ /* 0x000fe400000001ff */
        /* <DEDUP_REMOVED lines=13> */
.L_x_1371:
[----:B------:R-:W-:Y:S05]  /*3010*/  BRA `(.L_x_1341) ;  /* 0x0000000000507947 */ /* 0x000fea0003800000 */
.L_x_1370:
        /* <DEDUP_REMOVED lines=15> */
.L_x_1369:
[----:B------:R-:W0:Y:S02]  /*3110*/  F2I.U64.TRUNC R4, R4 ;  /* 0x0000000400047311 */ /* 0x000e24000020d800 */
[----:B0-----:R1:W-:Y:S01]  /*3120*/  STG.E.64 desc[UR36][R2.64], R4 ;  /* 0x0000000402007986 */ /* 0x0013e2000c101b24 */
[----:B------:R-:W-:Y:S05]  /*3130*/  BRA `(.L_x_1341) ;  /* 0x0000000000087947 */ /* 0x000fea0003800000 */
.L_x_1368:
[----:B------:R-:W0:Y:S02]  /*3140*/  F2I.FTZ.U32.TRUNC.NTZ R5, R4 ;  /* 0x0000000400057305 */ /* 0x000e24000021f000 */
[----:B0-----:R0:W-:Y:S02]  /*3150*/  STG.E desc[UR36][R2.64], R5 ;  /* 0x0000000502007986 */ /* 0x0011e4000c101924 */
.L_x_1341:
[----:B------:R-:W-:-:S07]  /*3160*/  VIADD R17, R17, 0x80 ;  /* 0x0000008011117836 */ /* 0x000fce0000000000 */
.L_x_1305:
[----:B------:R-:W-:Y:S05]  /*3170*/  BSYNC.RECONVERGENT B7 ;  /* 0x0000000000077941 */ /* 0x000fea0003800200 */
.L_x_1304:
[----:B------:R-:W5:Y:S01]  /*3180*/  LDCU UR4, c[0x0][0x380] ;  /* 0x00007000ff0477ac */ /* 0x000f620008000800 */
[----:B------:R-:W-:Y:S01]  /*3190*/  BSSY.RECONVERGENT B7, `(.L_x_1372) ;  /* 0x0000309000077945 */ /* 0x000fe20003800200 */
[----:B-----5:R-:W-:-:S13]  /*31a0*/  ISETP.GE.AND P0, PT, R17, UR4, PT ;  /* 0x0000000411007c0c */ /* 0x020fda000bf06270 */
[----:B------:R-:W-:Y:S05]  /*31b0*/  @P0 BRA `(.L_x_1373) ;  /* 0x0000003000180947 */ /* 0x000fea0003800000 */
[----:B------:R-:W5:Y:S01]  /*31c0*/  LDCU UR4, c[0x0][0x388] ;  /* 0x00007100ff0477ac */ /* 0x000f620008000800 */
[----:B------:R-:W-:Y:S02]  /*31d0*/  HFMA2 R16, -RZ, RZ, 0, 0 ;  /* 0x00000000ff107431 */ /* 0x000fe400000001ff */
[----:B---34-:R-:W-:Y:S01]  /*31e0*/  IMAD.MOV.U32 R0, RZ, RZ, RZ ;  /* 0x000000ffff007224 */ /* 0x018fe200078e00ff */
[----:B-----5:R-:W-:-:S09]  /*31f0*/  UISETP.NE.AND UP0, UPT, UR4, URZ, UPT ;  /* 0x000000ff0400728c */ /* 0x020fd2000bf05270 */
[----:B------:R-:W-:Y:S05]  /*3200*/  BRA.U !UP0, `(.L_x_1374) ;  /* 0x0000001108a87547 */ /* 0x000fea000b800000 */
[----:B------:R-:W0:Y:S01]  /*3210*/  LDCU.64 UR4, c[0x0][0x390] ;  /* 0x00007200ff0477ac */ /* 0x000e220008000a00 */
[----:B------:R-:W-:Y:S01]  /*3220*/  IMAD.MOV.U32 R16, RZ, RZ, RZ ;  /* 0x000000ffff107224 */ /* 0x000fe200078e00ff */
[----:B------:R-:W3:Y:S01]  /*3230*/  LDCU UR6, c[0x0][0x38c] ;  /* 0x00007180ff0677ac */ /* 0x000ee20008000800 */
[----:B------:R-:W4:Y:S01]  /*3240*/  LDCU.64 UR8, c[0x0][0x4b8] ;  /* 0x00009700ff0877ac */ /* 0x000f220008000a00 */
[----:B------:R-:W-:Y:S01]  /*3250*/  UISETP.NE.AND UP0, UPT, UR40, URZ, UPT ;  /* 0x000000ff2800728c */ /* 0x000fe2000bf05270 */
[----:B012---:R-:W-:-:S05]  /*3260*/  IMAD.HI.U32 R2, R17, UR4, R16 ;  /* 0x0000000411027c27 */ /* 0x007fca000f8e0010 */
[----:B------:R-:W-:-:S05]  /*3270*/  SHF.R.U32.HI R3, RZ, UR5, R2 ;  /* 0x00000005ff037c19 */ /* 0x000fca0008011602 */
[----:B------:R-:W-:-:S04]  /*3280*/  IMAD.MOV R0, RZ, RZ, -R3 ;  /* 0x000000ffff007224 */ /* 0x000fc800078e0a03 */
[----:B---3--:R-:W-:-:S04]  /*3290*/  IMAD R0, R0, UR6, R17 ;  /* 0x0000000600007c24 */ /* 0x008fc8000f8e0211 */
[C---:B----4-:R-:W-:Y:S02]  /*32a0*/  IMAD R16, R0.reuse, UR8, RZ ;  /* 0x0000000800107c24 */ /* 0x050fe4000f8e02ff */
        /* <DEDUP_REMOVED lines=288> */
.L_x_1374:
[----:B------:R-:W0:Y:S01]  /*44b0*/  LDCU.64 UR6, c[0x0][0x588] ;  /* 0x0000b100ff0677ac */ /* 0x000e220008000a00 */
[----:B------:R-:W-:Y:S01]  /*44c0*/  BSSY.RECONVERGENT B6, `(.L_x_1375) ;  /* 0x00000e5000067945 */ /* 0x000fe20003800200 */
[----:B------:R-:W-:-:S04]  /*44d0*/  UPRMT UR4, UR41, 0x9910, URZ ;  /* 0x0000991029047896 */ /* 0x000fc800080000ff */
[----:B------:R-:W-:Y:S01]  /*44e0*/  UISETP.GT.AND UP0, UPT, UR4, 0x9, UPT ;  /* 0x000000090400788c */ /* 0x000fe2000bf04270 */
[----:B012---:R-:W-:-:S04]  /*44f0*/  IADD3 R2, P0, PT, R0, UR6, RZ ;  /* 0x0000000600027c10 */ /* 0x007fc8000ff1e0ff */
        /* <DEDUP_REMOVED lines=13> */
.L_x_1379:
[----:B------:R-:W2:Y:S02]  /*45d0*/  LDG.E.U8 R0, desc[UR36][R2.64] ;  /* 0x0000002402007981 */ /* 0x000ea4000c1e1100 */
[----:B--2---:R-:W-:Y:S01]  /*45e0*/  I2FP.F32.U32 R0, R0 ;  /* 0x0000000000007245 */ /* 0x004fe20000201000 */
[----:B------:R-:W-:Y:S06]  /*45f0*/  BRA `(.L_x_1381) ;  /* 0x0000000c00447947 */ /* 0x000fec0003800000 */
.L_x_1378:
        /* <DEDUP_REMOVED lines=9> */
.L_x_1383:
[----:B------:R-:W2:Y:S02]  /*4690*/  LDG.E R0, desc[UR36][R2.64] ;  /* 0x0000002402007981 */ /* 0x000ea4000c1e1900 */
[----:B--2---:R-:W-:Y:S01]  /*46a0*/  I2FP.F32.S32 R0, R0 ;  /* 0x0000000000007245 */ /* 0x004fe20000201400 */
[----:B------:R-:W-:Y:S06]  /*46b0*/  BRA `(.L_x_1381) ;  /* 0x0000000c00147947 */ /* 0x000fec0003800000 */
.L_x_1382:
[----:B------:R-:W2:Y:S02]  /*46c0*/  LDG.E.U16 R0, desc[UR36][R2.64] ;  /* 0x0000002402007981 */ /* 0x000ea4000c1e1500 */
[----:B--2---:R-:W2:Y:S01]  /*46d0*/  I2F.S16 R0, R0 ;  /* 0x0000000000007306 */ /* 0x004ea20000101400 */
[----:B------:R-:W-:Y:S05]  /*46e0*/  BRA `(.L_x_1381) ;  /* 0x0000000c00087947 */ /* 0x000fea0003800000 */
.L_x_1377:
        /* <DEDUP_REMOVED lines=8> */
.L_x_1385:
[----:B------:R-:W2:Y:S02]  /*4770*/  LDG.E.U16 R0, desc[UR36][R2.64] ;  /* 0x0000002402007981 */ /* 0x000ea4000c1e1500 */
[----:B--2---:R-:W-:Y:S01]  /*4780*/  HADD2.F32 R0, -RZ, R0.H0_H0 ;  /* 0x20000000ff007230 */ /* 0x004fe20000004100 */
[----:B------:R-:W-:Y:S06]  /*4790*/  BRA `(.L_x_1381) ;  /* 0x0000000800dc7947 */ /* 0x000fec0003800000 */
.L_x_1384:
        /* <DEDUP_REMOVED lines=8> */
.L_x_1387:
[----:B------:R-:W2:Y:S02]  /*4820*/  LDG.E.U16 R0, desc[UR36][R2.64] ;  /* 0x0000002402007981 */ /* 0x000ea4000c1e1500 */
[----:B--2---:R-:W-:Y:S01]  /*4830*/  HADD2.F32 R0, -RZ, R0.H0_H0 ;  /* 0x20000000ff007230 */ /* 0x004fe20000004100 */
[----:B------:R-:W-:Y:S06]  /*4840*/  BRA `(.L_x_1381) ;  /* 0x0000000800b07947 */ /* 0x000fec0003800000 */
.L_x_1386:
        /* <DEDUP_REMOVED lines=11> */
.L_x_1376:
        /* <DEDUP_REMOVED lines=12> */
.L_x_1390:
        /* <DEDUP_REMOVED lines=11> */
.L_x_1389:
        /* <DEDUP_REMOVED lines=23> */
[----:B------:R-:W-:Y:S01]  /*4be0*/  LOP3.LUT R0, R5, 0x80000000, R0, 0xf8, !PT ;  /* 0x8000000005007812 */ /* 0x000fe200078ef800 */
[----:B------:R-:W-:Y:S06]  /*4bf0*/  BRA `(.L_x_1381) ;  /* 0x0000000400c47947 */ /* 0x000fec0003800000 */
.L_x_1392:
        /* <DEDUP_REMOVED lines=10> */
[----:B------:R-:W-:Y:S01]  /*4ca0*/  LOP3.LUT R0, R0, 0x80000000, R5, 0xf8, !PT ;  /* 0x8000000000007812 */ /* 0x000fe200078ef805 */
[----:B------:R-:W-:Y:S06]  /*4cb0*/  BRA `(.L_x_1381) ;  /* 0x0000000400947947 */ /* 0x000fec0003800000 */
.L_x_1391:
[----:B------:R-:W2:Y:S02]  /*4cc0*/  LDG.E.U16 R0, desc[UR36][R2.64] ;  /* 0x0000002402007981 */ /* 0x000ea4000c1e1500 */
[----:B--2---:R-:W-:Y:S01]  /*4cd0*/  IMAD.U32 R0, R0, 0x10000, RZ ;  /* 0x0001000000007824 */ /* 0x004fe200078e00ff */
[----:B------:R-:W-:Y:S06]  /*4ce0*/  BRA `(.L_x_1381) ;  /* 0x0000000400887947 */ /* 0x000fec0003800000 */
.L_x_1388:
        /* <DEDUP_REMOVED lines=11> */
.L_x_1395:
[----:B------:R-:W2:Y:S01]  /*4da0*/  LDG.E.U8 R3, desc[UR36][R2.64] ;  /* 0x0000002402037981 */ /* 0x000ea2000c1e1100 */
        /* <DEDUP_REMOVED lines=19> */
.L_x_1397:
[----:B------:R-:W-:Y:S05]  /*4ee0*/  BSYNC.RECONVERGENT B0 ;  /* 0x0000000000007941 */ /* 0x000fea0003800200 */
.L_x_1396:
[----:B------:R-:W-:Y:S02]  /*4ef0*/  SHF.L.U32 R0, R0, 0x14, RZ ;  /* 0x0000001400007819 */ /* 0x000fe400000006ff */
[----:B------:R-:W-:-:S04]  /*4f00*/  LEA R2, R2, 0x3b800000, 0x17 ;  /* 0x3b80000002027811 */ /* 0x000fc800078eb8ff */
[----:B------:R-:W-:Y:S01]  /*4f10*/  LOP3.LUT R0, R2, R0, R7, 0xfe, !PT ;  /* 0x0000000002007212 */ /* 0x000fe200078efe07 */
[----:B------:R-:W-:Y:S06]  /*4f20*/  BRA `(.L_x_1381) ;  /* 0x0000000000f87947 */ /* 0x000fec0003800000 */
.L_x_1394:
        /* <DEDUP_REMOVED lines=20> */
.L_x_1399:
[----:B------:R-:W-:Y:S05]  /*5070*/  BSYNC.RECONVERGENT B0 ;  /* 0x0000000000007941 */ /* 0x000fea0003800200 */
.L_x_1398:
[----:B------:R-:W-:Y:S01]  /*5080*/  IMAD.SHL.U32 R0, R0, 0x200000, RZ ;  /* 0x0020000000007824 */ /* 0x000fe200078e00ff */
[----:B------:R-:W-:-:S04]  /*5090*/  LEA R2, R2, 0x37800000, 0x17 ;  /* 0x3780000002027811 */ /* 0x000fc800078eb8ff */
[----:B------:R-:W-:Y:S01]  /*50a0*/  LOP3.LUT R0, R2, R0, R7, 0xfe, !PT ;  /* 0x0000000002007212 */ /* 0x000fe200078efe07 */
[----:B------:R-:W-:Y:S06]  /*50b0*/  BRA `(.L_x_1381) ;  /* 0x0000000000947947 */ /* 0x000fec0003800000 */
.L_x_1393:
[----:B------:R-:W-:-:S09]  /*50c0*/  UISETP.NE.AND UP0, UPT, UR4, 0x1c, UPT ;  /* 0x0000001c0400788c */ /* 0x000fd2000bf05270 */
[----:B------:R-:W-:Y:S05]  /*50d0*/  BRA.U !UP0, `(.L_x_1400) ;  /* 0x0000000108847547 */ /* 0x000fea000b800000 */
[----:B------:R-:W-:-:S09]  /*50e0*/  UISETP.NE.AND UP0, UPT, UR4, 0x1d, UPT ;  /* 0x0000001d0400788c */ /* 0x000fd2000bf05270 */
[----:B------:R-:W-:Y:S05]  /*50f0*/  BRA.U !UP0, `(.L_x_1401) ;  /* 0x0000000108707547 */ /* 0x000fea000b800000 */
[----:B------:R-:W-:-:S09]  /*5100*/  UISETP.NE.AND UP0, UPT, UR4, 0x2c, UPT ;  /* 0x0000002c0400788c */ /* 0x000fd2000bf05270 */
[----:B------:R-:W-:Y:S05]  /*5110*/  BRA.U UP0, `(.L_x_1380) ;  /* 0x0000000100207547 */ /* 0x000fea000b800000 */
[----:B------:R-:W2:Y:S01]  /*5120*/  LDG.E.U8 R2, desc[UR36][R2.64] ;  /* 0x0000002402027981 */ /* 0x000ea2000c1e1100 */
[----:B------:R-:W-:Y:S01]  /*5130*/  HFMA2 R0, -RZ, RZ, 3.814697265625e-06, 0 ;  /* 0x00400000ff007431 */ /* 0x000fe200000001ff */
[----:B--2---:R-:W-:-:S13]  /*5140*/  ISETP.NE.AND P0, PT, R2, RZ, PT ;  /* 0x000000ff0200720c */ /* 0x004fda0003f05270 */
[----:B------:R-:W-:Y:S05]  /*5150*/  @!P0 BRA `(.L_x_1381) ;  /* 0x00000000006c8947 */ /* 0x000fea0003800000 */
[----:B------:R-:W-:-:S13]  /*5160*/  ISETP.NE.AND P0, PT, R2, 0xff, PT ;  /* 0x000000ff0200780c */ /* 0x000fda0003f05270 */
[----:B------:R-:W-:Y:S02]  /*5170*/  @!P0 IMAD.MOV.U32 R0, RZ, RZ, 0x7f800001 ;  /* 0x7f800001ff008424 */ /* 0x000fe400078e00ff */
[----:B------:R-:W-:Y:S01]  /*5180*/  @P0 IMAD.SHL.U32 R0, R2, 0x800000, RZ ;  /* 0x0080000002000824 */ /* 0x000fe200078e00ff */
[----:B------:R-:W-:Y:S06]  /*5190*/  BRA `(.L_x_1381) ;  /* 0x00000000005c7947 */ /* 0x000fec0003800000 */
.L_x_1380:
[----:B------:R-:W-:Y:S01]  /*51a0*/  MOV R2, 0x0 ;  /* 0x0000000000027802 */ /* 0x000fe20000000f00 */
[----:B------:R-:W0:Y:S01]  /*51b0*/  LDCU.64 UR4, c[0x4][0x128] ;  /* 0x01002500ff0477ac */ /* 0x000e220008000a00 */
[----:B------:R-:W-:Y:S02]  /*51c0*/  HFMA2 R8, -RZ, RZ, 0, 4.64916229248046875e-06 ;  /* 0x0000004eff087431 */ /* 0x000fe400000001ff */
[----:B------:R-:W-:Y:S01]  /*51d0*/  IMAD.MOV.U32 R12, RZ, RZ, 0x1 ;  /* 0x00000001ff0c7424 */ /* 0x000fe200078e00ff */
[----:B------:R-:W1:Y:S01]  /*51e0*/  LDCU.64 UR6, c[0x4][0x130] ;  /* 0x01002600ff0677ac */ /* 0x000e620008000a00 */
[----:B------:R-:W2:Y:S01]  /*51f0*/  LDC.64 R2, c[0x4][R2] ;  /* 0x0100000002027b82 */ /* 0x000ea20000000a00 */
[----:B------:R-:W-:Y:S01]  /*5200*/  IMAD.MOV.U32 R13, RZ, RZ, RZ ;  /* 0x000000ffff0d7224 */ /* 0x000fe200078e00ff */
[----:B------:R-:W3:Y:S01]  /*5210*/  LDCU.64 UR8, c[0x4][0x18] ;  /* 0x01000300ff0877ac */ /* 0x000ee20008000a00 */
[----:B0-----:R-:W-:Y:S01]  /*5220*/  MOV R4, UR4 ;  /* 0x0000000400047c02 */ /* 0x001fe20008000f00 */
[----:B------:R-:W-:-:S02]  /*5230*/  IMAD.U32 R5, RZ, RZ, UR5 ;  /* 0x00000005ff057e24 */ /* 0x000fc4000f8e00ff */
[----:B-1----:R-:W-:Y:S01]  /*5240*/  IMAD.U32 R6, RZ, RZ, UR6 ;  /* 0x00000006ff067e24 */ /* 0x002fe2000f8e00ff */
[----:B------:R-:W-:Y:S01]  /*5250*/  MOV R7, UR7 ;  /* 0x0000000700077c02 */ /* 0x000fe20008000f00 */
[----:B---3--:R-:W-:Y:S02]  /*5260*/  IMAD.U32 R10, RZ, RZ, UR8 ;  /* 0x00000008ff0a7e24 */ /* 0x008fe4000f8e00ff */
[----:B------:R-:W-:-:S07]  /*5270*/  IMAD.U32 R11, RZ, RZ, UR9 ;  /* 0x00000009ff0b7e24 */ /* 0x000fce000f8e00ff */
[----:B------:R-:W-:-:S07]  /*5280*/  LEPC R20, `(.L_x_1402) ;  /* 0x000000001014794e */ /* 0x000fce0000000000 */
[----:B--2---:R-:W-:Y:S05]  /*5290*/  CALL.ABS.NOINC R2 ;  /* 0x0000000002007343 */ /* 0x004fea0003c00000 */
.L_x_1402:
[----:B------:R-:W-:Y:S01]  /*52a0*/  MOV R0, RZ ;  /* 0x000000ff00007202 */ /* 0x000fe20000000f00 */
[----:B------:R-:W-:Y:S06]  /*52b0*/  BRA `(.L_x_1381) ;  /* 0x0000000000147947 */ /* 0x000fec0003800000 */
.L_x_1401:
[----:B------:R-:W2:Y:S02]  /*52c0*/  LDG.E.64 R2, desc[UR36][R2.64] ;  /* 0x0000002402027981 */ /* 0x000ea4000c1e1b00 */
[----:B--2---:R0:W1:Y:S02]  /*52d0*/  I2F.U64 R0, R2 ;  /* 0x0000000200007312 */ /* 0x0040640000301000 */
[----:B01----:R-:W-:Y:S05]  /*52e0*/  BRA `(.L_x_1381) ;  /* 0x0000000000087947 */ /* 0x003fea0003800000 */
.L_x_1400:
[----:B------:R-:W2:Y:S02]  /*52f0*/  LDG.E R0, desc[UR36][R2.64] ;  /* 0x0000002402007981 */ /* 0x000ea4000c1e1900 */
[----:B--2---:R-:W-:-:S07]  /*5300*/  I2FP.F32.U32 R0, R0 ;  /* 0x0000000000007245 */ /* 0x004fce0000201000 */
.L_x_1381:
[----:B------:R-:W-:Y:S05]  /*5310*/  BSYNC.RECONVERGENT B6 ;  /* 0x0000000000067941 */ /* 0x000fea0003800200 */
.L_x_1375:
[----:B012345:R-:W-:Y:S01]  /*5320*/  FMUL.FTZ R2, |R0|, 1.4426950216293334961 ;  /* 0x3fb8aa3b00027820 */ /* 0x03ffe20000410200 */
[----:B------:R-:W-:Y:S01]  /*5330*/  IMAD.MOV.U32 R3, RZ, RZ, 0x42fc0000 ;  /* 0x42fc0000ff037424 */ /* 0x000fe200078e00ff */
        /* <DEDUP_REMOVED lines=15> */
[----:B------:R-:W-:-:S03]  /*5430*/  IADD3.X R3, PT, PT, RZ, UR7, RZ, P0, !PT ;  /* 0x00000007ff037c10 */ /* 0x000fc600087fe4ff */
        /* <DEDUP_REMOVED lines=15> */
.L_x_1406:
[----:B------:R-:W0:Y:S02]  /*5530*/  F2I.S64.TRUNC R4, R4 ;  /* 0x0000000400047311 */ /* 0x000e24000020d900 */
[----:B0-----:R-:W-:-:S05]  /*5540*/  IMAD.MOV.U32 R7, RZ, RZ, R4 ;  /* 0x000000ffff077224 */ /* 0x001fca00078e0004 */
[----:B------:R3:W-:Y:S01]  /*5550*/  STG.E.U8 desc[UR36][R2.64], R7 ;  /* 0x0000000702007986 */ /* 0x0007e2000c101124 */
[----:B------:R-:W-:Y:S05]  /*5560*/  BRA `(.L_x_1408) ;  /* 0x0000000c00287947 */ /* 0x000fea0003800000 */
.L_x_1405:
        /* <DEDUP_REMOVED lines=9> */
.L_x_1410:
[----:B------:R-:W0:Y:S02]  /*5600*/  F2I.FTZ.TRUNC.NTZ R5, R4 ;  /* 0x0000000400057305 */ /* 0x000e24000021f100 */
[----:B0-----:R2:W-:Y:S01]  /*5610*/  STG.E desc[UR36][R2.64], R5 ;  /* 0x0000000502007986 */ /* 0x0015e2000c101924 */
[----:B------:R-:W-:Y:S05]  /*5620*/  BRA `(.L_x_1408) ;  /* 0x0000000800f87947 */ /* 0x000fea0003800000 */
.L_x_1409:
[----:B------:R-:W0:Y:S02]  /*5630*/  F2I.FTZ.TRUNC.NTZ R5, R4 ;  /* 0x0000000400057305 */ /* 0x000e24000021f100 */
[----:B0-----:R0:W-:Y:S01]  /*5640*/  STG.E.U16 desc[UR36][R2.64], R5 ;  /* 0x0000000502007986 */ /* 0x0011e2000c101524 */
[----:B------:R-:W-:Y:S05]  /*5650*/  BRA `(.L_x_1408) ;  /* 0x0000000800ec7947 */ /* 0x000fea0003800000 */
.L_x_1404:
        /* <DEDUP_REMOVED lines=8> */
.L_x_1412:
[----:B------:R-:W-:-:S05]  /*56e0*/  F2FP.F16.F32.PACK_AB R4, RZ, R4 ;  /* 0x00000004ff04723e */ /* 0x000fca00000000ff */
[----:B------:R0:W-:Y:S01]  /*56f0*/  STG.E.U16 desc[UR36][R2.64], R4 ;  /* 0x0000000402007986 */ /* 0x0001e2000c101524 */
[----:B------:R-:W-:Y:S05]  /*5700*/  BRA `(.L_x_1408) ;  /* 0x0000000800c07947 */ /* 0x000fea0003800000 */
.L_x_1411:
        /* <DEDUP_REMOVED lines=9> */
.L_x_1414:
[----:B------:R-:W-:-:S04]  /*57a0*/  F2FP.F16.F32.PACK_AB R5, RZ, R4 ;  /* 0x00000004ff05723e */ /* 0x000fc800000000ff */
[----:B------:R-:W-:-:S05]  /*57b0*/  PRMT R5, R5, 0x5410, RZ ;  /* 0x0000541005057816 */ /* 0x000fca00000000ff */
[----:B------:R0:W-:Y:S01]  /*57c0*/  STG.E desc[UR36][R2.64], R5 ;  /* 0x0000000502007986 */ /* 0x0001e2000c101924 */
[----:B------:R-:W-:Y:S05]  /*57d0*/  BRA `(.L_x_1408) ;  /* 0x00000008008c7947 */ /* 0x000fea0003800000 */
.L_x_1413:
[----:B------:R-:W-:-:S06]  /*57e0*/  FMUL.FTZ R4, R4, 1 ;  /* 0x3f80000004047820 */ /* 0x000fcc0000410000 */
[----:B------:R-:W0:Y:S02]  /*57f0*/  F2F.F64.F32 R4, R4 ;  /* 0x0000000400047310 */ /* 0x000e240000201800 */
[----:B0-----:R0:W-:Y:S01]  /*5800*/  STG.E.64 desc[UR36][R2.64], R4 ;  /* 0x0000000402007986 */ /* 0x0011e2000c101b24 */
[----:B------:R-:W-:Y:S05]  /*5810*/  BRA `(.L_x_1408) ;  /* 0x00000008007c7947 */ /* 0x000fea0003800000 */
.L_x_1403:
        /* <DEDUP_REMOVED lines=13> */
.L_x_1418:
[----:B------:R-:W-:Y:S01]  /*58f0*/  LOP3.LUT R6, R4, 0x7fffffff, RZ, 0xc0, !PT ;  /* 0x7fffffff04067812 */ /* 0x000fe200078ec0ff */
[----:B------:R-:W-:Y:S01]  /*5900*/  BSSY.RECONVERGENT B0, `(.L_x_1419) ;  /* 0x0000012000007945 */ /* 0x000fe20003800200 */
[----:B------:R-:W-:Y:S02]  /*5910*/  HFMA2 R0, -RZ, RZ, 0, 7.62939453125e-06 ;  /* 0x00000080ff007431 */ /* 0x000fe400000001ff */
        /* <DEDUP_REMOVED lines=13> */
.L_x_1421:
[----:B------:R-:W-:-:S04]  /*59f0*/  SHF.R.U32.HI R4, RZ, 0x18, R4 ;  /* 0x00000018ff047819 */ /* 0x000fc80000011604 */
[----:B------:R-:W-:-:S04]  /*5a00*/  LOP3.LUT R4, R5, 0x80, R4, 0xf8, !PT ;  /* 0x0000008005047812 */ /* 0x000fc800078ef804 */
[----:B------:R-:W-:-:S07]  /*5a10*/  PRMT R0, R4, 0x7610, R0 ;  /* 0x0000761004007816 */ /* 0x000fce0000000000 */
.L_x_1420:
[----:B------:R-:W-:Y:S05]  /*5a20*/  BSYNC.RECONVERGENT B0 ;  /* 0x0000000000007941 */ /* 0x000fea0003800200 */
.L_x_1419:
[----:B------:R0:W-:Y:S01]  /*5a30*/  STG.E.U8 desc[UR36][R2.64], R0 ;  /* 0x0000000002007986 */ /* 0x0001e2000c101124 */
[----:B------:R-:W-:Y:S05]  /*5a40*/  BRA `(.L_x_1408) ;  /* 0x0000000400f07947 */ /* 0x000fea0003800000 */
.L_x_1417:
[----:B------:R-:W-:Y:S01]  /*5a50*/  LOP3.LUT R6, R4, 0x7fffffff, RZ, 0xc0, !PT ;  /* 0x7fffffff04067812 */ /* 0x000fe200078ec0ff */
[----:B------:R-:W-:Y:S01]  /*5a60*/  BSSY.RECONVERGENT B0, `(.L_x_1422) ;  /* 0x0000012000007945 */ /* 0x000fe20003800200 */
[----:B------:R-:W-:Y:S02]  /*5a70*/  IMAD.MOV.U32 R0, RZ, RZ, 0x80 ;  /* 0x00000080ff007424 */ /* 0x000fe400078e00ff */
        /* <DEDUP_REMOVED lines=13> */
.L_x_1424:
[----:B------:R-:W-:-:S04]  /*5b50*/  SHF.R.U32.HI R4, RZ, 0x18, R4 ;  /* 0x00000018ff047819 */ /* 0x000fc80000011604 */
[----:B------:R-:W-:-:S04]  /*5b60*/  LOP3.LUT R5, R5, 0x80, R4, 0xf8, !PT ;  /* 0x0000008005057812 */ /* 0x000fc800078ef804 */
[----:B------:R-:W-:-:S07]  /*5b70*/  PRMT R0, R5, 0x7610, R0 ;  /* 0x0000761005007816 */ /* 0x000fce0000000000 */
.L_x_1423:
[----:B------:R-:W-:Y:S05]  /*5b80*/  BSYNC.RECONVERGENT B0 ;  /* 0x0000000000007941 */ /* 0x000fea0003800200 */
.L_x_1422:
[----:B------:R0:W-:Y:S01]  /*5b90*/  STG.E.U8 desc[UR36][R2.64], R0 ;  /* 0x0000000002007986 */ /* 0x0001e2000c101124 */
[----:B------:R-:W-:Y:S05]  /*5ba0*/  BRA `(.L_x_1408) ;  /* 0x0000000400987947 */ /* 0x000fea0003800000 */
.L_x_1416:
[----:B------:R-:W-:-:S09]  /*5bb0*/  UISETP.NE.AND UP0, UPT, UR4, 0x1c, UPT ;  /* 0x0000001c0400788c */ /* 0x000fd2000bf05270 */
[----:B------:R-:W-:Y:S05]  /*5bc0*/  BRA.U !UP0, `(.L_x_1425) ;  /* 0x0000000108587547 */ /* 0x000fea000b800000 */
[----:B------:R-:W-:-:S09]  /*5bd0*/  UISETP.NE.AND UP0, UPT, UR4, 0x1d, UPT ;  /* 0x0000001d0400788c */ /* 0x000fd2000bf05270 */
[----:B------:R-:W-:Y:S05]  /*5be0*/  BRA.U !UP0, `(.L_x_1426) ;  /* 0x0000000108447547 */ /* 0x000fea000b800000 */
[----:B------:R-:W-:-:S09]  /*5bf0*/  UISETP.NE.AND UP0, UPT, UR4, 0x2c, UPT ;  /* 0x0000002c0400788c */ /* 0x000fd2000bf05270 */
[----:B------:R-:W-:Y:S05]  /*5c00*/  BRA.U UP0, `(.L_x_1407) ;  /* 0x0000000100a87547 */ /* 0x000fea000b800000 */
        /* <DEDUP_REMOVED lines=11> */
[----:B------:R-:W-:-:S04]  /*5cc0*/  @!P0 IMAD.MOV R0, RZ, RZ, R6 ;  /* 0x000000ffff008224 */ /* 0x000fc800078e0206 */
[----:B------:R-:W-:-:S05]  /*5cd0*/  @P1 IMAD.MOV.U32 R5, RZ, RZ, R0 ;  /* 0x000000ffff051224 */ /* 0x000fca00078e0000 */
[----:B------:R0:W-:Y:S01]  /*5ce0*/  STG.E.U8 desc[UR36][R2.64], R5 ;  /* 0x0000000502007986 */ /* 0x0001e2000c101124 */
[----:B------:R-:W-:Y:S05]  /*5cf0*/  BRA `(.L_x_1408) ;  /* 0x0000000400447947 */ /* 0x000fea0003800000 */
.L_x_1426:
[----:B------:R-:W0:Y:S02]  /*5d00*/  F2I.U64.TRUNC R4, R4 ;  /* 0x0000000400047311 */ /* 0x000e24000020d800 */
[----:B0-----:R0:W-:Y:S01]  /*5d10*/  STG.E.64 desc[UR36][R2.64], R4 ;  /* 0x0000000402007986 */ /* 0x0011e2000c101b24 */
[----:B------:R-:W-:Y:S05]  /*5d20*/  BRA `(.L_x_1408) ;  /* 0x0000000400387947 */ /* 0x000fea0003800000 */
.L_x_1425:
[----:B------:R-:W0:Y:S02]  /*5d30*/  F2I.FTZ.U32.TRUNC.NTZ R5, R4 ;  /* 0x0000000400057305 */ /* 0x000e24000021f000 */
[----:B0-----:R0:W-:Y:S01]  /*5d40*/  STG.E desc[UR36][R2.64], R5 ;  /* 0x0000000502007986 */ /* 0x0011e2000c101924 */
[----:B------:R-:W-:Y:S05]  /*5d50*/  BRA `(.L_x_1408) ;  /* 0x00000004002c7947 */ /* 0x000fea0003800000 */
.L_x_1415:
        /* <DEDUP_REMOVED lines=10> */
.L_x_1428:
[----:B------:R-:W-:Y:S01]  /*5e00*/  FMUL.FTZ R4, R4, 1 ;  /* 0x3f80000004047820 */ /* 0x000fe20000410000 */
[----:B------:R-:W-:-:S05]  /*5e10*/  CS2R R6, SRZ ;  /* 0x0000000000067805 */ /* 0x000fca000001ff00 */
[----:B------:R-:W0:Y:S02]  /*5e20*/  F2F.F64.F32 R4, R4 ;  /* 0x0000000400047310 */ /* 0x000e240000201800 */
[----:B0-----:R0:W-:Y:S01]  /*5e30*/  STG.E.128 desc[UR36][R2.64], R4 ;  /* 0x0000000402007986 */ /* 0x0011e2000c101d24 */
[----:B------:R-:W-:Y:S05]  /*5e40*/  BRA `(.L_x_1408) ;  /* 0x0000000000f07947 */ /* 0x000fea0003800000 */
.L_x_1427:
[----:B------:R-:W-:-:S09]  /*5e50*/  UISETP.NE.AND UP0, UPT, UR4, 0xf, UPT ;  /* 0x0000000f0400788c */ /* 0x000fd2000bf05270 */
[----:B------:R-:W-:Y:S05]  /*5e60*/  BRA.U !UP0, `(.L_x_1429) ;  /* 0x0000000108e07547 */ /* 0x000fea000b800000 */
[----:B------:R-:W-:-:S09]  /*5e70*/  UISETP.NE.AND UP0, UPT, UR4, 0x17, UPT ;  /* 0x000000170400788c */ /* 0x000fd2000bf05270 */
[----:B------:R-:W-:Y:S05]  /*5e80*/  BRA.U !UP0, `(.L_x_1430) ;  /* 0x00000001088c7547 */ /* 0x000fea000b800000 */
[----:B------:R-:W-:-:S09]  /*5e90*/  UISETP.NE.AND UP0, UPT, UR4, 0x18, UPT ;  /* 0x000000180400788c */ /* 0x000fd2000bf05270 */
[----:B------:R-:W-:Y:S05]  /*5ea0*/  BRA.U !UP0, `(.L_x_1431) ;  /* 0x0000000108447547 */ /* 0x000fea000b800000 */
.L_x_1407:
        /* <DEDUP_REMOVED lines=16> */
.L_x_1432:
[----:B------:R-:W-:Y:S05]  /*5fb0*/  BRA `(.L_x_1408) ;  /* 0x0000000000947947 */ /* 0x000fea0003800000 */
.L_x_1431:
[----:B------:R-:W-:Y:S01]  /*5fc0*/  LOP3.LUT R6, R4, 0x7fffffff, RZ, 0xc0, !PT ;  /* 0x7fffffff04067812 */ /* 0x000fe200078ec0ff */
[----:B------:R-:W-:Y:S01]  /*5fd0*/  BSSY.RECONVERGENT B0, `(.L_x_1433) ;  /* 0x000000b000007945 */ /* 0x000fe20003800200 */
[----:B------:R-:W-:Y:S02]  /*5fe0*/  SHF.R.U32.HI R7, RZ, 0x18, R4 ;  /* 0x00000018ff077819 */ /* 0x000fe40000011604 */
[----:B------:R-:W-:Y:S02]  /*5ff0*/  ISETP.GT.U32.AND P0, PT, R6, 0x43efffff, PT ;  /* 0x43efffff0600780c */ /* 0x000fe40003f04070 */
[----:B------:R-:W-:-:S11]  /*6000*/  MOV R0, 0x7f ;  /* 0x0000007f00007802 */ /* 0x000fd60000000f00 */
[----:B------:R-:W-:Y:S05]  /*6010*/  @P0 BRA `(.L_x_1434) ;  /* 0x0000000000180947 */ /* 0x000fea0003800000 */
[----:B------:R-:W-:-:S13]  /*6020*/  ISETP.GE.U32.AND P0, PT, R6, 0x3c800000, PT ;  /* 0x3c8000000600780c */ /* 0x000fda0003f06070 */
[----:B------:R-:W-:-:S04]  /*6030*/  @P0 SHF.R.U32.HI R0, RZ, 0x14, R4 ;  /* 0x00000014ff000819 */ /* 0x000fc80000011604 */
[----:B------:R-:W-:-:S04]  /*6040*/  @P0 LOP3.LUT R5, R0, 0x1, RZ, 0xc0, !PT ;  /* 0x0000000100050812 */ /* 0x000fc800078ec0ff */
[----:B------:R-:W-:-:S04]  /*6050*/  @P0 IADD3 R0, PT, PT, R4, 0x407ffff, R5 ;  /* 0x0407ffff04000810 */ /* 0x000fc80007ffe005 */
[----:B------:R-:W-:Y:S01]  /*6060*/  @P0 SHF.R.U32.HI R0, RZ, 0x14, R0 ;  /* 0x00000014ff000819 */ /* 0x000fe20000011600 */
[----:B------:R-:W-:-:S07]  /*6070*/  @!P0 FADD.FTZ R0, R6, 16384 ;  /* 0x4680000006008421 */ /* 0x000fce0000010000 */
.L_x_1434:
[----:B------:R-:W-:Y:S05]  /*6080*/  BSYNC.RECONVERGENT B0 ;  /* 0x0000000000007941 */ /* 0x000fea0003800200 */
.L_x_1433:
[----:B------:R-:W-:-:S05]  /*6090*/  LOP3.LUT R5, R0, 0x80, R7, 0xf8, !PT ;  /* 0x0000008000057812 */ /* 0x000fca00078ef807 */
[----:B------:R0:W-:Y:S01]  /*60a0*/  STG.E.U8 desc[UR36][R2.64], R5 ;  /* 0x0000000502007986 */ /* 0x0001e2000c101124 */
[----:B------:R-:W-:Y:S05]  /*60b0*/  BRA `(.L_x_1408) ;  /* 0x0000000000547947 */ /* 0x000fea0003800000 */
.L_x_1430:
[----:B------:R-:W-:Y:S01]  /*60c0*/  LOP3.LUT R6, R4, 0x7fffffff, RZ, 0xc0, !PT ;  /* 0x7fffffff04067812 */ /* 0x000fe200078ec0ff */
[----:B------:R-:W-:Y:S03]  /*60d0*/  BSSY.RECONVERGENT B0, `(.L_x_1435) ;  /* 0x000000d000007945 */ /* 0x000fe60003800200 */
        /* <DEDUP_REMOVED lines=9> */
.L_x_1436:
[----:B------:R-:W-:Y:S01]  /*6170*/  IMAD.MOV.U32 R0, RZ, RZ, 0x7f ;  /* 0x0000007fff007424 */ /* 0x000fe200078e00ff */
[----:B------:R-:W-:-:S04]  /*6180*/  ISETP.GT.U32.AND P0, PT, R6, 0x7f800000, PT ;  /* 0x7f8000000600780c */ /* 0x000fc80003f04070 */
[----:B------:R-:W-:-:S09]  /*6190*/  SEL R0, R0, 0x7c, P0 ;  /* 0x0000007c00007807 */ /* 0x000fd20000000000 */
.L_x_1437:
[----:B------:R-:W-:Y:S05]  /*61a0*/  BSYNC.RECONVERGENT B0 ;  /* 0x0000000000007941 */ /* 0x000fea0003800200 */
.L_x_1435:
[----:B------:R-:W-:-:S04]  /*61b0*/  SHF.R.U32.HI R5, RZ, 0x18, R4 ;  /* 0x00000018ff057819 */ /* 0x000fc80000011604 */
[----:B------:R-:W-:-:S05]  /*61c0*/  LOP3.LUT R5, R0, 0x80, R5, 0xf8, !PT ;  /* 0x0000008000057812 */ /* 0x000fca00078ef805 */
[----:B------:R0:W-:Y:S01]  /*61d0*/  STG.E.U8 desc[UR36][R2.64], R5 ;  /* 0x0000000502007986 */ /* 0x0001e2000c101124 */
[----:B------:R-:W-:Y:S05]  /*61e0*/  BRA `(.L_x_1408) ;  /* 0x0000000000087947 */ /* 0x000fea0003800000 */
.L_x_1429:
[----:B------:R-:W-:-:S05]  /*61f0*/  F2FP.BF16.F32.PACK_AB R4, RZ, R4 ;  /* 0x00000004ff04723e */ /* 0x000fca00000010ff */
[----:B------:R0:W-:Y:S02]  /*6200*/  STG.E.U16 desc[UR36][R2.64], R4 ;  /* 0x0000000402007986 */ /* 0x0001e4000c101524 */
.L_x_1408:
[----:B------:R-:W-:-:S07]  /*6210*/  VIADD R17, R17, 0x80 ;  /* 0x0000008011117836 */ /* 0x000fce0000000000 */
.L_x_1373:
[----:B------:R-:W-:Y:S05]  /*6220*/  BSYNC.RECONVERGENT B7 ;  /* 0x0000000000077941 */ /* 0x000fea0003800200 */
.L_x_1372:
[----:B------:R-:W5:Y:S01]  /*6230*/  LDCU UR4, c[0x0][0x380] ;  /* 0x00007000ff0477ac */ /* 0x000f620008000800 */
[----:B------:R-:W-:Y:S01]  /*6240*/  BSSY.RECONVERGENT B7, `(.L_x_1438) ;  /* 0x0000309000077945 */ /* 0x000fe20003800200 */
[----:B-----5:R-:W-:-:S13]  /*6250*/  ISETP.GE.AND P0, PT, R17, UR4, PT ;  /* 0x0000000411007c0c */ /* 0x020fda000bf06270 */
[----:B------:R-:W-:Y:S05]  /*6260*/  @P0 BRA `(.L_x_1439) ;  /* 0x0000003000180947 */ /* 0x000fea0003800000 */
[----:B------:R-:W5:Y:S01]  /*6270*/  LDCU UR4, c[0x0][0x388] ;  /* 0x00007100ff0477ac */ /* 0x000f620008000800 */
[----:B0--34-:R-:W-:Y:S02]  /*6280*/  HFMA2 R0, -RZ, RZ, 0, 0 ;  /* 0x00000000ff007431 */ /* 0x019fe400000001ff */
[----:B------:R-:W-:Y:S01]  /*6290*/  IMAD.MOV.U32 R16, RZ, RZ, RZ ;  /* 0x000000ffff107224 */ /* 0x000fe200078e00ff */
[----:B-----5:R-:W-:-:S09]  /*62a0*/  UISETP.NE.AND UP0, UPT, UR4, URZ, UPT ;  /* 0x000000ff0400728c */ /* 0x020fd2000bf05270 */
[----:B------:R-:W-:Y:S05]  /*62b0*/  BRA.U !UP0, `(.L_x_1440) ;  /* 0x0000001108a87547 */ /* 0x000fea000b800000 */
[----:B------:R-:W1:Y:S01]  /*62c0*/  LDCU.64 UR4, c[0x0][0x390] ;  /* 0x00007200ff0477ac */ /* 0x000e620008000a00 */
[----:B------:R-:W-:Y:S01]  /*62d0*/  IMAD.MOV.U32 R16, RZ, RZ, RZ ;  /* 0x000000ffff107224 */ /* 0x000fe200078e00ff */
[----:B------:R-:W0:Y:S01]  /*62e0*/  LDCU UR6, c[0x0][0x38c] ;  /* 0x00007180ff0677ac */ /* 0x000e220008000800 */
[----:B------:R-:W3:Y:S01]  /*62f0*/  LDCU.64 UR8, c[0x0][0x4b8] ;  /* 0x00009700ff0877ac */ /* 0x000ee20008000a00 */
[----:B------:R-:W-:Y:S01]  /*6300*/  UISETP.NE.AND UP0, UPT, UR40, URZ, UPT ;  /* 0x000000ff2800728c */ /* 0x000fe2000bf05270 */
[----:B-12---:R-:W-:-:S05]  /*6310*/  IMAD.HI.U32 R2, R17, UR4, R16 ;  /* 0x0000000411027c27 */ /* 0x006fca000f8e0010 */
[----:B------:R-:W-:-:S04]  /*6320*/  SHF.R.U32.HI R3, RZ, UR5, R2 ;  /* 0x00000005ff037c19 */ /* 0x000fc80008011602 */
[----:B------:R-:W-:-:S05]  /*6330*/  IADD3 R0, PT, PT, -R3, RZ, RZ ;  /* 0x000000ff03007210 */ /* 0x000fca0007ffe1ff */
[----:B0-----:R-:W-:-:S04]  /*6340*/  IMAD R0, R0, UR6, R17 ;  /* 0x0000000600007c24 */ /* 0x001fc8000f8e0211 */
[C---:B---3--:R-:W-:Y:S02]  /*6350*/  IMAD R16, R0.reuse, UR8, RZ ;  /* 0x0000000800107c24 */ /* 0x048fe4000f8e02ff */
        /* <DEDUP_REMOVED lines=288> */
.L_x_1440:
[----:B------:R-:W1:Y:S01]  /*7560*/  LDCU.64 UR6, c[0x0][0x588] ;  /* 0x0000b100ff0677ac */ /* 0x000e620008000a00 */
[----:B------:R-:W-:Y:S01]  /*7570*/  BSSY.RECONVERGENT B6, `(.L_x_1441) ;  /* 0x00000e5000067945 */ /* 0x000fe20003800200 */
[----:B------:R-:W-:-:S04]  /*7580*/  UPRMT UR4, UR41, 0x9910, URZ ;  /* 0x0000991029047896 */ /* 0x000fc800080000ff */
[----:B------:R-:W-:Y:S01]  /*7590*/  UISETP.GT.AND UP0, UPT, UR4, 0x9, UPT ;  /* 0x000000090400788c */ /* 0x000fe2000bf04270 */
[----:B-12---:R-:W-:-:S05]  /*75a0*/  IADD3 R2, P0, PT, R0, UR6, RZ ;  /* 0x0000000600027c10 */ /* 0x006fca000ff1e0ff */
        /* <DEDUP_REMOVED lines=11> */
[----:B--2---:R0:W1:Y:S01]  /*7660*/  I2F.S16 R0, R2 ;  /* 0x0000000200007306 */ /* 0x0040620000101400 */
[----:B------:R-:W-:Y:S05]  /*7670*/  BRA `(.L_x_1447) ;  /* 0x0000000c00507947 */ /* 0x000fea0003800000 */
.L_x_1445:
[----:B------:R-:W2:Y:S02]  /*7680*/  LDG.E.U8 R0, desc[UR36][R2.64] ;  /* 0x0000002402007981 */ /* 0x000ea4000c1e1100 */
[----:B--2---:R-:W-:Y:S01]  /*7690*/  I2FP.F32.U32 R0, R0 ;  /* 0x0000000000007245 */ /* 0x004fe20000201000 */
[----:B------:R-:W-:Y:S06]  /*76a0*/  BRA `(.L_x_1447) ;  /* 0x0000000c00447947 */ /* 0x000fec0003800000 */
.L_x_1444:
[----:B------:R-:W-:-:S09]  /*76b0*/  UISETP.NE.AND UP0, UPT, UR4, 0x2, UPT ;  /* 0x000000020400788c */ /* 0x000fd2000bf05270 */
[----:B------:R-:W-:Y:S05]  /*76c0*/  BRA.U !UP0, `(.L_x_1448) ;  /* 0x0000000108287547 */ /* 0x000fea000b800000 */
[----:B------:R-:W-:-:S09]  /*76d0*/  UISETP.NE.AND UP0, UPT, UR4, 0x3, UPT ;  /* 0x000000030400788c */ /* 0x000fd2000bf05270 */
[----:B------:R-:W-:Y:S05]  /*76e0*/  BRA.U !UP0, `(.L_x_1449) ;  /* 0x0000000108147547 */ /* 0x000fea000b800000 */
[----:B------:R-:W-:-:S09]  /*76f0*/  UISETP.NE.AND UP0, UPT, UR4, 0x4, UPT ;  /* 0x000000040400788c */ /* 0x000fd2000bf05270 */
[----:B------:R-:W-:Y:S05]  /*7700*/  BRA.U UP0, `(.L_x_1446) ;  /* 0x0000000900d07547 */ /* 0x000fea000b800000 */
[----:B------:R-:W2:Y:S02]  /*7710*/  LDG.E.64 R2, desc[UR36][R2.64] ;  /* 0x0000002402027981 */ /* 0x000ea4000c1e1b00 */
[----:B--2---:R3:W4:Y:S02]  /*7720*/  I2F.S64 R0, R2 ;  /* 0x0000000200007312 */ /* 0x0047240000301400 */
[----:B---34-:R-:W-:Y:S05]  /*7730*/  BRA `(.L_x_1447) ;  /* 0x0000000c00207947 */ /* 0x018fea0003800000 */
.L_x_1449:
[----:B------:R-:W2:Y:S02]  /*7740*/  LDG.E R0, desc[UR36][R2.64] ;  /* 0x0000002402007981 */ /* 0x000ea4000c1e1900 */
[----:B--2---:R-:W-:Y:S01]  /*7750*/  I2FP.F32.S32 R0, R0 ;  /* 0x0000000000007245 */ /* 0x004fe20000201400 */
[----:B------:R-:W-:Y:S06]  /*7760*/  BRA `(.L_x_1447) ;  /* 0x0000000c00147947 */ /* 0x000fec0003800000 */
.L_x_1448:
[----:B------:R-:W2:Y:S02]  /*7770*/  LDG.E.U16 R0, desc[UR36][R2.64] ;  /* 0x0000002402007981 */ /* 0x000ea4000c1e1500 */
[----:B--2---:R-:W2:Y:S01]  /*7780*/  I2F.S16 R0, R0 ;  /* 0x0000000000007306 */ /* 0x004ea20000101400 */
[----:B------:R-:W-:Y:S05]  /*7790*/  BRA `(.L_x_1447) ;  /* 0x0000000c00087947 */ /* 0x000fea0003800000 */
.L_x_1443:
        /* <DEDUP_REMOVED lines=8> */
.L_x_1451:
[----:B------:R-:W2:Y:S02]  /*7820*/  LDG.E.U16 R0, desc[UR36][R2.64] ;  /* 0x0000002402007981 */ /* 0x000ea4000c1e1500 */
[----:B--2---:R-:W-:Y:S01]  /*7830*/  HADD2.F32 R0, -RZ, R0.H0_H0 ;  /* 0x20000000ff007230 */ /* 0x004fe20000004100 */
[----:B------:R-:W-:Y:S06]  /*7840*/  BRA `(.L_x_1447) ;  /* 0x0000000800dc7947 */ /* 0x000fec0003800000 */
.L_x_1450:
        /* <DEDUP_REMOVED lines=8> */
.L_x_1453:
[----:B------:R-:W2:Y:S02]  /*78d0*/  LDG.E.U16 R0, desc[UR36][R2.64] ;  /* 0x0000002402007981 */ /* 0x000ea4000c1e1500 */
[----:B--2---:R-:W-:Y:S01]  /*78e0*/  HADD2.F32 R0, -RZ, R0.H0_H0 ;  /* 0x20000000ff007230 */ /* 0x004fe20000004100 */
[----:B------:R-:W-:Y:S06]  /*78f0*/  BRA `(.L_x_1447) ;  /* 0x0000000800b07947 */ /* 0x000fec0003800000 */
.L_x_1452:
        /* <DEDUP_REMOVED lines=11> */
.L_x_1442:
        /* <DEDUP_REMOVED lines=12> */
.L_x_1456:
        /* <DEDUP_REMOVED lines=11> */
.L_x_1455:
        /* <DEDUP_REMOVED lines=23> */
[----:B------:R-:W-:Y:S01]  /*7c90*/  LOP3.LUT R0, R5, 0x80000000, R0, 0xf8, !PT ;  /* 0x8000000005007812 */ /* 0x000fe200078ef800 */
[----:B------:R-:W-:Y:S06]  /*7ca0*/  BRA `(.L_x_1447) ;  /* 0x0000000400c47947 */ /* 0x000fec0003800000 */
.L_x_1458:
        /* <DEDUP_REMOVED lines=12> */
.L_x_1457:
[----:B------:R-:W2:Y:S02]  /*7d70*/  LDG.E.U16 R0, desc[UR36][R2.64] ;  /* 0x0000002402007981 */ /* 0x000ea4000c1e1500 */
[----:B--2---:R-:W-:Y:S01]  /*7d80*/  IMAD.U32 R0, R0, 0x10000, RZ ;  /* 0x0001000000007824 */ /* 0x004fe200078e00ff */
[----:B------:R-:W-:Y:S06]  /*7d90*/  BRA `(.L_x_1447) ;  /* 0x0000000400887947 */ /* 0x000fec0003800000 */
.L_x_1454:
        /* <DEDUP_REMOVED lines=11> */
.L_x_1461:
[----:B------:R-:W2:Y:S01]  /*7e50*/  LDG.E.U8 R3, desc[UR36][R2.64] ;  /* 0x0000002402037981 */ /* 0x000ea2000c1e1100 */
        /* <DEDUP_REMOVED lines=19> */
.L_x_1463:
[----:B------:R-:W-:Y:S05]  /*7f90*/  BSYNC.RECONVERGENT B0 ;  /* 0x0000000000007941 */ /* 0x000fea0003800200 */
.L_x_1462:
[----:B------:R-:W-:Y:S01]  /*7fa0*/  IMAD.SHL.U32 R0, R0, 0x100000, RZ ;  /* 0x0010000000007824 */ /* 0x000fe200078e00ff */
[----:B------:R-:W-:-:S04]  /*7fb0*/  LEA R2, R2, 0x3b800000, 0x17 ;  /* 0x3b80000002027811 */ /* 0x000fc800078eb8ff */
[----:B------:R-:W-:Y:S01]  /*7fc0*/  LOP3.LUT R0, R2, R0, R7, 0xfe, !PT ;  /* 0x0000000002007212 */ /* 0x000fe200078efe07 */
[----:B------:R-:W-:Y:S06]  /*7fd0*/  BRA `(.L_x_1447) ;  /* 0x0000000000f87947 */ /* 0x000fec0003800000 */
.L_x_1460:
        /* <DEDUP_REMOVED lines=20> */
.L_x_1465:
[----:B------:R-:W-:Y:S05]  /*8120*/  BSYNC.RECONVERGENT B0 ;  /* 0x0000000000007941 */ /* 0x000fea0003800200 */
.L_x_1464:
[----:B------:R-:W-:Y:S02]  /*8130*/  SHF.L.U32 R0, R0, 0x15, RZ ;  /* 0x0000001500007819 */ /* 0x000fe400000006ff */
[----:B------:R-:W-:-:S04]  /*8140*/  LEA R2, R2, 0x37800000, 0x17 ;  /* 0x3780000002027811 */ /* 0x000fc800078eb8ff */
[----:B------:R-:W-:Y:S01]  /*8150*/  LOP3.LUT R0, R2, R0, R7, 0xfe, !PT ;  /* 0x0000000002007212 */ /* 0x000fe200078efe07 */
[----:B------:R-:W-:Y:S06]  /*8160*/  BRA `(.L_x_1447) ;  /* 0x0000000000947947 */ /* 0x000fec0003800000 */
.L_x_1459:
        /* <DEDUP_REMOVED lines=8> */
[----:B--2---:R-:W-:-:S13]  /*81f0*/  ISETP.NE.AND P0, PT, R2, RZ, PT ;  /* 0x000000ff0200720c */ /* 0x004fda0003f05270 */
[----:B------:R-:W-:Y:S05]  /*8200*/  @!P0 BRA `(.L_x_1447) ;  /* 0x00000000006c8947 */ /* 0x000fea0003800000 */
[----:B------:R-:W-:-:S13]  /*8210*/  ISETP.NE.AND P0, PT, R2, 0xff, PT ;  /* 0x000000ff0200780c */ /* 0x000fda0003f05270 */
[----:B------:R-:W-:Y:S01]  /*8220*/  @!P0 MOV R0, 0x7f800001 ;  /* 0x7f80000100008802 */ /* 0x000fe20000000f00 */
[----:B------:R-:W-:Y:S01]  /*8230*/  @P0 IMAD.SHL.U32 R0, R2, 0x800000, RZ ;  /* 0x0080000002000824 */ /* 0x000fe200078e00ff */
[----:B------:R-:W-:Y:S06]  /*8240*/  BRA `(.L_x_1447) ;  /* 0x00000000005c7947 */ /* 0x000fec0003800000 */
.L_x_1446:
        /* <DEDUP_REMOVED lines=8> */
[----:B0-----:R-:W-:Y:S01]  /*82d0*/  MOV R4, UR4 ;  /* 0x0000000400047c02 */ /* 0x001fe20008000f00 */
[----:B------:R-:W-:Y:S01]  /*82e0*/  IMAD.U32 R5, RZ, RZ, UR5 ;  /* 0x00000005ff057e24 */ /* 0x000fe2000f8e00ff */
[----:B-1----:R-:W-:Y:S01]  /*82f0*/  MOV R6, UR6 ;  /* 0x0000000600067c02 */ /* 0x002fe20008000f00 */
[----:B------:R-:W-:Y:S01]  /*8300*/  IMAD.U32 R7, RZ, RZ, UR7 ;  /* 0x00000007ff077e24 */ /* 0x000fe2000f8e00ff */
[----:B---3--:R-:W-:Y:S01]  /*8310*/  MOV R10, UR8 ;  /* 0x00000008000a7c02 */ /* 0x008fe20008000f00 */
[----:B------:R-:W-:-:S07]  /*8320*/  IMAD.U32 R11, RZ, RZ, UR9 ;  /* 0x00000009ff0b7e24 */ /* 0x000fce000f8e00ff */
[----:B------:R-:W-:-:S07]  /*8330*/  LEPC R20, `(.L_x_1468) ;  /* 0x000000001014794e */ /* 0x000fce0000000000 */
[----:B--2---:R-:W-:Y:S05]  /*8340*/  CALL.ABS.NOINC R2 ;  /* 0x0000000002007343 */ /* 0x004fea0003c00000 */
.L_x_1468:
[----:B------:R-:W-:Y:S01]  /*8350*/  IMAD.MOV.U32 R0, RZ, RZ, RZ ;  /* 0x000000ffff007224 */ /* 0x000fe200078e00ff */
[----:B------:R-:W-:Y:S06]  /*8360*/  BRA `(.L_x_1447) ;  /* 0x0000000000147947 */ /* 0x000fec0003800000 */
.L_x_1467:
[----:B------:R-:W2:Y:S02]  /*8370*/  LDG.E.64 R2, desc[UR36][R2.64] ;  /* 0x0000002402027981 */ /* 0x000ea4000c1e1b00 */
[----:B--2---:R0:W1:Y:S02]  /*8380*/  I2F.U64 R0, R2 ;  /* 0x0000000200007312 */ /* 0x0040640000301000 */
[----:B01----:R-:W-:Y:S05]  /*8390*/  BRA `(.L_x_1447) ;  /* 0x0000000000087947 */ /* 0x003fea0003800000 */
.L_x_1466:
[----:B------:R-:W2:Y:S02]  /*83a0*/  LDG.E R0, desc[UR36][R2.64] ;  /* 0x0000002402007981 */ /* 0x000ea4000c1e1900 */
[----:B--2---:R-:W-:-:S07]  /*83b0*/  I2FP.F32.U32 R0, R0 ;  /* 0x0000000000007245 */ /* 0x004fce0000201000 */
.L_x_1447:
[----:B------:R-:W-:Y:S05]  /*83c0*/  BSYNC.RECONVERGENT B6 ;  /* 0x0000000000067941 */ /* 0x000fea0003800200 */
.L_x_1441:
        /* <DEDUP_REMOVED lines=33> */
.L_x_1472:
[----:B------:R-:W0:Y:S02]  /*85e0*/  F2I.S64.TRUNC R4, R4 ;  /* 0x0000000400047311 */ /* 0x000e24000020d900 */
[----:B0-----:R-:W-:-:S05]  /*85f0*/  IMAD.MOV.U32 R7, RZ, RZ, R4 ;  /* 0x000000ffff077224 */ /* 0x001fca00078e0004 */
[----:B------:R0:W-:Y:S01]  /*8600*/  STG.E.U8 desc[UR36][R2.64], R7 ;  /* 0x0000000702007986 */ /* 0x0001e2000c101124 */
[----:B------:R-:W-:Y:S05]  /*8610*/  BRA `(.L_x_1474) ;  /* 0x0000000c00287947 */ /* 0x000fea0003800000 */
.L_x_1471:
        /* <DEDUP_REMOVED lines=9> */
.L_x_1476:
[----:B------:R-:W0:Y:S02]  /*86b0*/  F2I.FTZ.TRUNC.NTZ R5, R4 ;  /* 0x0000000400057305 */ /* 0x000e24000021f100 */
[----:B0-----:R0:W-:Y:S01]  /*86c0*/  STG.E desc[UR36][R2.64], R5 ;  /* 0x0000000502007986 */ /* 0x0011e2000c101924 */
[----:B------:R-:W-:Y:S05]  /*86d0*/  BRA `(.L_x_1474) ;  /* 0x0000000800f87947 */ /* 0x000fea0003800000 */
.L_x_1475:
[----:B------:R-:W0:Y:S02]  /*86e0*/  F2I.FTZ.TRUNC.NTZ R5, R4 ;  /* 0x0000000400057305 */ /* 0x000e24000021f100 */
[----:B0-----:R0:W-:Y:S01]  /*86f0*/  STG.E.U16 desc[UR36][R2.64], R5 ;  /* 0x0000000502007986 */ /* 0x0011e2000c101524 */
[----:B------:R-:W-:Y:S05]  /*8700*/  BRA `(.L_x_1474) ;  /* 0x0000000800ec7947 */ /* 0x000fea0003800000 */
.L_x_1470:
        /* <DEDUP_REMOVED lines=8> */
.L_x_1478:
[----:B------:R-:W-:-:S05]  /*8790*/  F2FP.F16.F32.PACK_AB R4, RZ, R4 ;  /* 0x00000004ff04723e */ /* 0x000fca00000000ff */
[----:B------:R0:W-:Y:S01]  /*87a0*/  STG.E.U16 desc[UR36][R2.64], R4 ;  /* 0x0000000402007986 */ /* 0x0001e2000c101524 */
[----:B------:R-:W-:Y:S05]  /*87b0*/  BRA `(.L_x_1474) ;  /* 0x0000000800c07947 */ /* 0x000fea0003800000 */
.L_x_1477:
[----:B------:R-:W-:-:S09]  /*87c0*/  UISETP.NE.AND UP0, UPT, UR4, 0x7, UPT ;  /* 0x000000070400788c */ /* 0x000fd2000bf05270 */
[----:B------:R-:W-:Y:S05]  /*87d0*/  BRA.U !UP0, `(.L_x_1479) ;  /* 0x00000001082c7547 */ /* 0x000fea000b800000 */
[----:B------:R-:W-:-:S09]  /*87e0*/  UISETP.NE.AND UP0, UPT, UR4, 0x8, UPT ;  /* 0x000000080400788c */ /* 0x000fd2000bf05270 */
[----:B------:R-:W-:Y:S05]  /*87f0*/  BRA.U !UP0, `(.L_x_1480) ;  /* 0x0000000108147547 */ /* 0x000fea000b800000 */
[----:B------:R-:W-:-:S09]  /*8800*/  UISETP.NE.AND UP0, UPT, UR4, 0x9, UPT ;  /* 0x000000090400788c */ /* 0x000fd2000bf05270 */
[----:B------:R-:W-:Y:S05]  /*8810*/  BRA.U UP0, `(.L_x_1473) ;  /* 0x0000000500d07547 */ /* 0x000fea000b800000 */
[----:B------:R-:W-:-:S05]  /*8820*/  MOV R5, RZ ;  /* 0x000000ff00057202 */ /* 0x000fca0000000f00 */
[----:B------:R0:W-:Y:S01]  /*8830*/  STG.E.64 desc[UR36][R2.64], R4 ;  /* 0x0000000402007986 */ /* 0x0001e2000c101b24 */
[----:B------:R-:W-:Y:S05]  /*8840*/  BRA `(.L_x_1474) ;  /* 0x00000008009c7947 */ /* 0x000fea0003800000 */
.L_x_1480:
[----:B------:R-:W-:-:S04]  /*8850*/  F2FP.F16.F32.PACK_AB R5, RZ, R4 ;  /* 0x00000004ff05723e */ /* 0x000fc800000000ff */
[----:B------:R-:W-:-:S05]  /*8860*/  PRMT R5, R5, 0x5410, RZ ;  /* 0x0000541005057816 */ /* 0x000fca00000000ff */
[----:B------:R0:W-:Y:S01]  /*8870*/  STG.E desc[UR36][R2.64], R5 ;  /* 0x0000000502007986 */ /* 0x0001e2000c101924 */
[----:B------:R-:W-:Y:S05]  /*8880*/  BRA `(.L_x_1474) ;  /* 0x00000008008c7947 */ /* 0x000fea0003800000 */
.L_x_1479:
[----:B------:R-:W-:-:S06]  /*8890*/  FMUL.FTZ R4, R4, 1 ;  /* 0x3f80000004047820 */ /* 0x000fcc0000410000 */
[----:B------:R-:W0:Y:S02]  /*88a0*/  F2F.F64.F32 R4, R4 ;  /* 0x0000000400047310 */ /* 0x000e240000201800 */
[----:B0-----:R0:W-:Y:S01]  /*88b0*/  STG.E.64 desc[UR36][R2.64], R4 ;  /* 0x0000000402007986 */ /* 0x0011e2000c101b24 */
[----:B------:R-:W-:Y:S05]  /*88c0*/  BRA `(.L_x_1474) ;  /* 0x00000008007c7947 */ /* 0x000fea0003800000 */
.L_x_1469:
        /* <DEDUP_REMOVED lines=13> */
.L_x_1484:
        /* <DEDUP_REMOVED lines=16> */
.L_x_1487:
[----:B------:R-:W-:-:S04]  /*8aa0*/  SHF.R.U32.HI R4, RZ, 0x18, R4 ;  /* 0x00000018ff047819 */ /* 0x000fc80000011604 */
[----:B------:R-:W-:-:S04]  /*8ab0*/  LOP3.LUT R4, R5, 0x80, R4, 0xf8, !PT ;  /* 0x0000008005047812 */ /* 0x000fc800078ef804 */
[----:B------:R-:W-:-:S07]  /*8ac0*/  PRMT R0, R4, 0x7610, R0 ;  /* 0x0000761004007816 */ /* 0x000fce0000000000 */
.L_x_1486:
[----:B------:R-:W-:Y:S05]  /*8ad0*/  BSYNC.RECONVERGENT B0 ;  /* 0x0000000000007941 */ /* 0x000fea0003800200 */
.L_x_1485:
[----:B------:R0:W-:Y:S01]  /*8ae0*/  STG.E.U8 desc[UR36][R2.64], R0 ;  /* 0x0000000002007986 */ /* 0x0001e2000c101124 */
[----:B------:R-:W-:Y:S05]  /*8af0*/  BRA `(.L_x_1474) ;  /* 0x0000000400f07947 */ /* 0x000fea0003800000 */
.L_x_1483:
        /* <DEDUP_REMOVED lines=16> */
.L_x_1490:
[----:B------:R-:W-:-:S04]  /*8c00*/  SHF.R.U32.HI R4, RZ, 0x18, R4 ;  /* 0x00000018ff047819 */ /* 0x000fc80000011604 */
[----:B------:R-:W-:-:S04]  /*8c10*/  LOP3.LUT R5, R5, 0x80, R4, 0xf8, !PT ;  /* 0x0000008005057812 */ /* 0x000fc800078ef804 */
[----:B------:R-:W-:-:S07]  /*8c20*/  PRMT R0, R5, 0x7610, R0 ;  /* 0x0000761005007816 */ /* 0x000fce0000000000 */
.L_x_1489:
[----:B------:R-:W-:Y:S05]  /*8c30*/  BSYNC.RECONVERGENT B0 ;  /* 0x0000000000007941 */ /* 0x000fea0003800200 */
.L_x_1488:
[----:B------:R0:W-:Y:S01]  /*8c40*/  STG.E.U8 desc[UR36][R2.64], R0 ;  /* 0x0000000002007986 */ /* 0x0001e2000c101124 */
[----:B------:R-:W-:Y:S05]  /*8c50*/  BRA `(.L_x_1474) ;  /* 0x0000000400987947 */ /* 0x000fea0003800000 */
.L_x_1482:
        /* <DEDUP_REMOVED lines=21> */
.L_x_1492:
[----:B------:R-:W0:Y:S02]  /*8db0*/  F2I.U64.TRUNC R4, R4 ;  /* 0x0000000400047311 */ /* 0x000e24000020d800 */
[----:B0-----:R0:W-:Y:S01]  /*8dc0*/  STG.E.64 desc[UR36][R2.64], R4 ;  /* 0x0000000402007986 */ /* 0x0011e2000c101b24 */
[----:B------:R-:W-:Y:S05]  /*8dd0*/  BRA `(.L_x_1474) ;  /* 0x0000000400387947 */ /* 0x000fea0003800000 */
.L_x_1491:
[----:B------:R-:W0:Y:S02]  /*8de0*/  F2I.FTZ.U32.TRUNC.NTZ R5, R4 ;  /* 0x0000000400057305 */ /* 0x000e24000021f000 */
[----:B0-----:R0:W-:Y:S01]  /*8df0*/  STG.E desc[UR36][R2.64], R5 ;  /* 0x0000000502007986 */ /* 0x0011e2000c101924 */
[----:B------:R-:W-:Y:S05]  /*8e00*/  BRA `(.L_x_1474) ;  /* 0x00000004002c7947 */ /* 0x000fea0003800000 */
.L_x_1481:
        /* <DEDUP_REMOVED lines=10> */
.L_x_1494:
[----:B------:R-:W-:Y:S01]  /*8eb0*/  FMUL.FTZ R4, R4, 1 ;  /* 0x3f80000004047820 */ /* 0x000fe20000410000 */
[----:B------:R-:W-:-:S05]  /*8ec0*/  CS2R R6, SRZ ;  /* 0x0000000000067805 */ /* 0x000fca000001ff00 */
[----:B------:R-:W0:Y:S02]  /*8ed0*/  F2F.F64.F32 R4, R4 ;  /* 0x0000000400047310 */ /* 0x000e240000201800 */
[----:B0-----:R4:W-:Y:S01]  /*8ee0*/  STG.E.128 desc[UR36][R2.64], R4 ;  /* 0x0000000402007986 */ /* 0x0019e2000c101d24 */
[----:B------:R-:W-:Y:S05]  /*8ef0*/  BRA `(.L_x_1474) ;  /* 0x0000000000f07947 */ /* 0x000fea0003800000 */
.L_x_1493:
[----:B------:R-:W-:-:S09]  /*8f00*/  UISETP.NE.AND UP0, UPT, UR4, 0xf, UPT ;  /* 0x0000000f0400788c */ /* 0x000fd2000bf05270 */
[----:B------:R-:W-:Y:S05]  /*8f10*/  BRA.U !UP0, `(.L_x_1495) ;  /* 0x0000000108e07547 */ /* 0x000fea000b800000 */
[----:B------:R-:W-:-:S09]  /*8f20*/  UISETP.NE.AND UP0, UPT, UR4, 0x17, UPT ;  /* 0x000000170400788c */ /* 0x000fd2000bf05270 */
[----:B------:R-:W-:Y:S05]  /*8f30*/  BRA.U !UP0, `(.L_x_1496) ;  /* 0x00000001088c7547 */ /* 0x000fea000b800000 */
[----:B------:R-:W-:-:S09]  /*8f40*/  UISETP.NE.AND UP0, UPT, UR4, 0x18, UPT ;  /* 0x000000180400788c */ /* 0x000fd2000bf05270 */
[----:B------:R-:W-:Y:S05]  /*8f50*/  BRA.U !UP0, `(.L_x_1497) ;  /* 0x0000000108447547 */ /* 0x000fea000b800000 */
.L_x_1473:
        /* <DEDUP_REMOVED lines=16> */
.L_x_1498:
[----:B------:R-:W-:Y:S05]  /*9060*/  BRA `(.L_x_1474) ;  /* 0x0000000000947947 */ /* 0x000fea0003800000 */
.L_x_1497:
        /* <DEDUP_REMOVED lines=12> */
.L_x_1500:
[----:B------:R-:W-:Y:S05]  /*9130*/  BSYNC.RECONVERGENT B0 ;  /* 0x0000000000007941 */ /* 0x000fea0003800200 */
.L_x_1499:
[----:B------:R-:W-:-:S05]  /*9140*/  LOP3.LUT R5, R0, 0x80, R7, 0xf8, !PT ;  /* 0x0000008000057812 */ /* 0x000fca00078ef807 */
[----:B------:R2:W-:Y:S01]  /*9150*/  STG.E.U8 desc[UR36][R2.64], R5 ;  /* 0x0000000502007986 */ /* 0x0005e2000c101124 */
[----:B------:R-:W-:Y:S05]  /*9160*/  BRA `(.L_x_1474) ;  /* 0x0000000000547947 */ /* 0x000fea0003800000 */
.L_x_1496:
        /* <DEDUP_REMOVED lines=11> */
.L_x_1502:
[----:B------:R-:W-:Y:S01]  /*9220*/  IMAD.MOV.U32 R0, RZ, RZ, 0x7f ;  /* 0x0000007fff007424 */ /* 0x000fe200078e00ff */
[----:B------:R-:W-:-:S04]  /*9230*/  ISETP.GT.U32.AND P0, PT, R6, 0x7f800000, PT ;  /* 0x7f8000000600780c */ /* 0x000fc80003f04070 */
[----:B------:R-:W-:-:S09]  /*9240*/  SEL R0, R0, 0x7c, P0 ;  /* 0x0000007c00007807 */ /* 0x000fd20000000000 */
.L_x_1503:
[----:B------:R-:W-:Y:S05]  /*9250*/  BSYNC.RECONVERGENT B0 ;  /* 0x0000000000007941 */ /* 0x000fea0003800200 */
.L_x_1501:
[----:B------:R-:W-:-:S04]  /*9260*/  SHF.R.U32.HI R5, RZ, 0x18, R4 ;  /* 0x00000018ff057819 */ /* 0x000fc80000011604 */
[----:B------:R-:W-:-:S05]  /*9270*/  LOP3.LUT R5, R0, 0x80, R5, 0xf8, !PT ;  /* 0x0000008000057812 */ /* 0x000fca00078ef805 */
[----:B------:R1:W-:Y:S01]  /*9280*/  STG.E.U8 desc[UR36][R2.64], R5 ;  /* 0x0000000502007986 */ /* 0x0003e2000c101124 */
[----:B------:R-:W-:Y:S05]  /*9290*/  BRA `(.L_x_1474) ;  /* 0x0000000000087947 */ /* 0x000fea0003800000 */
.L_x_1495:
[----:B------:R-:W-:-:S05]  /*92a0*/  F2FP.BF16.F32.PACK_AB R4, RZ, R4 ;  /* 0x00000004ff04723e */ /* 0x000fca00000010ff */
[----:B------:R0:W-:Y:S02]  /*92b0*/  STG.E.U16 desc[UR36][R2.64], R4 ;  /* 0x0000000402007986 */ /* 0x0001e4000c101524 */
.L_x_1474:
[----:B------:R-:W-:-:S07]  /*92c0*/  IADD3 R17, PT, PT, R17, 0x80, RZ ;  /* 0x0000008011117810 */ /* 0x000fce0007ffe0ff */
.L_x_1439:
[----:B------:R-:W-:Y:S05]  /*92d0*/  BSYNC.RECONVERGENT B7 ;  /* 0x0000000000077941 */ /* 0x000fea0003800200 */
.L_x_1438:
[----:B------:R-:W5:Y:S02]  /*92e0*/  LDCU UR4, c[0x0][0x380] ;  /* 0x00007000ff0477ac */ /* 0x000f640008000800 */
[----:B-----5:R-:W-:-:S13]  /*92f0*/  ISETP.GE.AND P0, PT, R17, UR4, PT ;  /* 0x0000000411007c0c */ /* 0x020fda000bf06270 */
[----:B------:R-:W-:Y:S05]  /*9300*/  @P0 EXIT ;  /* 0x000000000000094d */ /* 0x000fea0003800000 */
[----:B------:R-:W5:Y:S01]  /*9310*/  LDCU UR4, c[0x0][0x388] ;  /* 0x00007100ff0477ac */ /* 0x000f620008000800 */
[----:B------:R-:W-:Y:S02]  /*9320*/  HFMA2 R16, -RZ, RZ, 0, 0 ;  /* 0x00000000ff107431 */ /* 0x000fe400000001ff */
[----:B0--34-:R-:W-:Y:S01]  /*9330*/  IMAD.MOV.U32 R0, RZ, RZ, RZ ;  /* 0x000000ffff007224 */ /* 0x019fe200078e00ff */
        /* <DEDUP_REMOVED lines=300> */
.L_x_1504:
[----:B------:R-:W0:Y:S01]  /*a600*/  LDCU.128 UR8, c[0x0][0x580] ;  /* 0x0000b000ff0877ac */ /* 0x000e220008000c00 */
[----:B------:R-:W-:Y:S01]  /*a610*/  BSSY.RECONVERGENT B6, `(.L_x_1505) ;  /* 0x00000e7000067945 */ /* 0x000fe20003800200 */
[----:B------:R-:W-:-:S04]  /*a620*/  UPRMT UR4, UR41, 0x9910, URZ ;  /* 0x0000991029047896 */ /* 0x000fc800080000ff */
[----:B------:R-:W-:Y:S01]  /*a630*/  UISETP.GT.AND UP0, UPT, UR4, 0x9, UPT ;  /* 0x000000090400788c */ /* 0x000fe2000bf04270 */
[----:B0-----:R-:W-:Y:S02]  /*a640*/  IADD3 R16, P0, PT, R16, UR8, RZ ;  /* 0x0000000810107c10 */ /* 0x001fe4000ff1e0ff */
[----:B-12---:R-:W-:-:S03]  /*a650*/  IADD3 R2, P1, PT, R0, UR10, RZ ;  /* 0x0000000a00027c10 */ /* 0x006fc6000ff3e0ff */
        /* <DEDUP_REMOVED lines=12> */
[----:B--2---:R2:W3:Y:S01]  /*a720*/  I2F.S16 R0, R2 ;  /* 0x0000000200007306 */ /* 0x0044e20000101400 */
[----:B------:R-:W-:Y:S05]  /*a730*/  BRA `(.L_x_1511) ;  /* 0x0000000c00507947 */ /* 0x000fea0003800000 */
.L_x_1509:
[----:B------:R-:W2:Y:S02]  /*a740*/  LDG.E.U8 R0, desc[UR36][R2.64] ;  /* 0x0000002402007981 */ /* 0x000ea4000c1e1100 */
[----:B--2---:R-:W-:Y:S01]  /*a750*/  I2FP.F32.U32 R0, R0 ;  /* 0x0000000000007245 */ /* 0x004fe20000201000 */
[----:B------:R-:W-:Y:S06]  /*a760*/  BRA `(.L_x_1511) ;  /* 0x0000000c00447947 */ /* 0x000fec0003800000 */
.L_x_1508:
[----:B------:R-:W-:-:S09]  /*a770*/  UISETP.NE.AND UP0, UPT, UR4, 0x2, UPT ;  /* 0x000000020400788c */ /* 0x000fd2000bf05270 */
[----:B------:R-:W-:Y:S05]  /*a780*/  BRA.U !UP0, `(.L_x_1512) ;  /* 0x0000000108287547 */ /* 0x000fea000b800000 */
[----:B------:R-:W-:-:S09]  /*a790*/  UISETP.NE.AND UP0, UPT, UR4, 0x3, UPT ;  /* 0x000000030400788c */ /* 0x000fd2000bf05270 */
[----:B------:R-:W-:Y:S05]  /*a7a0*/  BRA.U !UP0, `(.L_x_1513) ;  /* 0x0000000108147547 */ /* 0x000fea000b800000 */
[----:B------:R-:W-:-:S09]  /*a7b0*/  UISETP.NE.AND UP0, UPT, UR4, 0x4, UPT ;  /* 0x000000040400788c */ /* 0x000fd2000bf05270 */
[----:B------:R-:W-:Y:S05]  /*a7c0*/  BRA.U UP0, `(.L_x_1510) ;  /* 0x0000000900d07547 */ /* 0x000fea000b800000 */
[----:B------:R-:W2:Y:S02]  /*a7d0*/  LDG.E.64 R2, desc[UR36][R2.64] ;  /* 0x0000002402027981 */ /* 0x000ea4000c1e1b00 */
[----:B--2---:R4:W0:Y:S02]  /*a7e0*/  I2F.S64 R0, R2 ;  /* 0x0000000200007312 */ /* 0x0048240000301400 */
[----:B0---4-:R-:W-:Y:S05]  /*a7f0*/  BRA `(.L_x_1511) ;  /* 0x0000000c00207947 */ /* 0x011fea0003800000 */
.L_x_1513:
[----:B------:R-:W2:Y:S02]  /*a800*/  LDG.E R0, desc[UR36][R2.64] ;  /* 0x0000002402007981 */ /* 0x000ea4000c1e1900 */
[----:B--2---:R-:W-:Y:S01]  /*a810*/  I2FP.F32.S32 R0, R0 ;  /* 0x0000000000007245 */ /* 0x004fe20000201400 */
[----:B------:R-:W-:Y:S06]  /*a820*/  BRA `(.L_x_1511) ;  /* 0x0000000c00147947 */ /* 0x000fec0003800000 */
.L_x_1512:
[----:B------:R-:W2:Y:S02]  /*a830*/  LDG.E.U16 R0, desc[UR36][R2.64] ;  /* 0x0000002402007981 */ /* 0x000ea4000c1e1500 */
[----:B--2---:R-:W4:Y:S01]  /*a840*/  I2F.S16 R0, R0 ;  /* 0x0000000000007306 */ /* 0x004f220000101400 */
[----:B------:R-:W-:Y:S05]  /*a850*/  BRA `(.L_x_1511) ;  /* 0x0000000c00087947 */ /* 0x000fea0003800000 */
.L_x_1507:
        /* <DEDUP_REMOVED lines=8> */
.L_x_1515:
[----:B------:R-:W2:Y:S02]  /*a8e0*/  LDG.E.U16 R0, desc[UR36][R2.64] ;  /* 0x0000002402007981 */ /* 0x000ea4000c1e1500 */
[----:B--2---:R-:W-:Y:S01]  /*a8f0*/  HADD2.F32 R0, -RZ, R0.H0_H0 ;  /* 0x20000000ff007230 */ /* 0x004fe20000004100 */
[----:B------:R-:W-:Y:S06]  /*a900*/  BRA `(.L_x_1511) ;  /* 0x0000000800dc7947 */ /* 0x000fec0003800000 */
.L_x_1514:
        /* <DEDUP_REMOVED lines=8> */
.L_x_1517:
[----:B------:R-:W2:Y:S02]  /*a990*/  LDG.E.U16 R0, desc[UR36][R2.64] ;  /* 0x0000002402007981 */ /* 0x000ea4000c1e1500 */
[----:B--2---:R-:W-:Y:S01]  /*a9a0*/  HADD2.F32 R0, -RZ, R0.H0_H0 ;  /* 0x20000000ff007230 */ /* 0x004fe20000004100 */
[----:B------:R-:W-:Y:S06]  /*a9b0*/  BRA `(.L_x_1511) ;  /* 0x0000000800b07947 */ /* 0x000fec0003800000 */
.L_x_1516:
        /* <DEDUP_REMOVED lines=11> */
.L_x_1506:
        /* <DEDUP_REMOVED lines=12> */
.L_x_1520:
        /* <DEDUP_REMOVED lines=11> */
.L_x_1519:
        /* <DEDUP_REMOVED lines=23> */
[----:B------:R-:W-:Y:S01]  /*ad50*/  LOP3.LUT R0, R5, 0x80000000, R0, 0xf8, !PT ;  /* 0x8000000005007812 */ /* 0x000fe200078ef800 */
[----:B------:R-:W-:Y:S06]  /*ad60*/  BRA `(.L_x_1511) ;  /* 0x0000000400c47947 */ /* 0x000fec0003800000 */
.L_x_1522:
        /* <DEDUP_REMOVED lines=12> */
.L_x_1521:
[----:B------:R-:W2:Y:S02]  /*ae30*/  LDG.E.U16 R0, desc[UR36][R2.64] ;  /* 0x0000002402007981 */ /* 0x000ea4000c1e1500 */
[----:B--2---:R-:W-:Y:S01]  /*ae40*/  SHF.L.U32 R0, R0, 0x10, RZ ;  /* 0x0000001000007819 */ /* 0x004fe200000006ff */
[----:B------:R-:W-:Y:S06]  /*ae50*/  BRA `(.L_x_1511) ;  /* 0x0000000400887947 */ /* 0x000fec0003800000 */
.L_x_1518:
        /* <DEDUP_REMOVED lines=11> */
.L_x_1525:
        /* <DEDUP_REMOVED lines=20> */
.L_x_1527:
[----:B------:R-:W-:Y:S05]  /*b050*/  BSYNC.RECONVERGENT B0 ;  /* 0x0000000000007941 */ /* 0x000fea0003800200 */
.L_x_1526:
[----:B------:R-:W-:Y:S01]  /*b060*/  IMAD.SHL.U32 R0, R0, 0x100000, RZ ;  /* 0x0010000000007824 */ /* 0x000fe200078e00ff */
[----:B------:R-:W-:-:S04]  /*b070*/  LEA R2, R2, 0x3b800000, 0x17 ;  /* 0x3b80000002027811 */ /* 0x000fc800078eb8ff */
[----:B------:R-:W-:Y:S01]  /*b080*/  LOP3.LUT R0, R2, R0, R7, 0xfe, !PT ;  /* 0x0000000002007212 */ /* 0x000fe200078efe07 */
[----:B------:R-:W-:Y:S06]  /*b090*/  BRA `(.L_x_1511) ;  /* 0x0000000000f87947 */ /* 0x000fec0003800000 */
.L_x_1524:
        /* <DEDUP_REMOVED lines=20> */
.L_x_1529:
[----:B------:R-:W-:Y:S05]  /*b1e0*/  BSYNC.RECONVERGENT B0 ;  /* 0x0000000000007941 */ /* 0x000fea0003800200 */
.L_x_1528:
[----:B------:R-:W-:Y:S02]  /*b1f0*/  SHF.L.U32 R0, R0, 0x15, RZ ;  /* 0x0000001500007819 */ /* 0x000fe400000006ff */
[----:B------:R-:W-:-:S04]  /*b200*/  LEA R2, R2, 0x37800000, 0x17 ;  /* 0x3780000002027811 */ /* 0x000fc800078eb8ff */
[----:B------:R-:W-:Y:S01]  /*b210*/  LOP3.LUT R0, R2, R0, R7, 0xfe, !PT ;  /* 0x0000000002007212 */ /* 0x000fe200078efe07 */
[----:B------:R-:W-:Y:S06]  /*b220*/  BRA `(.L_x_1511) ;  /* 0x0000000000947947 */ /* 0x000fec0003800000 */
.L_x_1523:
        /* <DEDUP_REMOVED lines=14> */
.L_x_1510:
        /* <DEDUP_REMOVED lines=16> */
.L_x_1532:
[----:B------:R-:W-:Y:S01]  /*b410*/  IMAD.MOV.U32 R0, RZ, RZ, RZ ;  /* 0x000000ffff007224 */ /* 0x000fe200078e00ff */
[----:B------:R-:W-:Y:S06]  /*b420*/  BRA `(.L_x_1511) ;  /* 0x0000000000147947 */ /* 0x000fec0003800000 */
.L_x_1531:
[----:B------:R-:W2:Y:S02]  /*b430*/  LDG.E.64 R2, desc[UR36][R2.64] ;  /* 0x0000002402027981 */ /* 0x000ea4000c1e1b00 */
[----:B--2---:R0:W1:Y:S02]  /*b440*/  I2F.U64 R0, R2 ;  /* 0x0000000200007312 */ /* 0x0040640000301000 */
[----:B01----:R-:W-:Y:S05]  /*b450*/  BRA `(.L_x_1511) ;  /* 0x0000000000087947 */ /* 0x003fea0003800000 */
.L_x_1530:
[----:B------:R-:W2:Y:S02]  /*b460*/  LDG.E R0, desc[UR36][R2.64] ;  /* 0x0000002402007981 */ /* 0x000ea4000c1e1900 */
[----:B--2---:R-:W-:-:S07]  /*b470*/  I2FP.F32.U32 R0, R0 ;  /* 0x0000000000007245 */ /* 0x004fce0000201000 */
.L_x_1511:
[----:B------:R-:W-:Y:S05]  /*b480*/  BSYNC.RECONVERGENT B6 ;  /* 0x0000000000067941 */ /* 0x000fea0003800200 */
.L_x_1505:
[----:B012345:R-:W-:Y:S01]  /*b490*/  FMUL.FTZ R2, |R0|, 1.4426950216293334961 ;  /* 0x3fb8aa3b00027820 */ /* 0x03ffe20000410200 */
[----:B------:R-:W-:Y:S01]  /*b4a0*/  HFMA2 R3, -RZ, RZ, 3.4921875, 0 ;  /* 0x42fc0000ff037431 */ /* 0x000fe200000001ff */
[----:B------:R-:W-:-:S04]  /*b4b0*/  UPRMT UR4, UR42, 0x9910, URZ ;  /* 0x000099102a047896 */ /* 0x000fc800080000ff */
[----:B------:R-:W0:Y:S01]  /*b4c0*/  FRND.TRUNC R2, R2 ;  /* 0x0000000200027307 */ /* 0x000e22000020d000 */
[----:B------:R-:W-:Y:S01]  /*b4d0*/  UISETP.GT.AND UP0, UPT, UR4, 0x9, UPT ;  /* 0x000000090400788c */ /* 0x000fe2000bf04270 */
        /* <DEDUP_REMOVED lines=23> */
[----:B0-----:R-:W-:Y:S01]  /*b650*/  STG.E.U8 desc[UR36][R16.64], R3 ;  /* 0x0000000310007986 */ /* 0x001fe2000c101124 */
[----:B------:R-:W-:Y:S05]  /*b660*/  EXIT ;  /* 0x000000000000794d */ /* 0x000fea0003800000 */
.L_x_1536:
[----:B------:R-:W0:Y:S02]  /*b670*/  F2I.S64.TRUNC R2, R2 ;  /* 0x0000000200027311 */ /* 0x000e24000020d900 */
[----:B0-----:R-:W-:-:S05]  /*b680*/  MOV R5, R2 ;  /* 0x0000000200057202 */ /* 0x001fca0000000f00 */
[----:B------:R-:W-:Y:S01]  /*b690*/  STG.E.U8 desc[UR36][R16.64], R5 ;  /* 0x0000000510007986 */ /* 0x000fe2000c101124 */
[----:B------:R-:W-:Y:S05]  /*b6a0*/  EXIT ;  /* 0x000000000000794d */ /* 0x000fea0003800000 */
.L_x_1535:
[----:B------:R-:W-:-:S09]  /*b6b0*/  UISETP.NE.AND UP0, UPT, UR4, 0x2, UPT ;  /* 0x000000020400788c */ /* 0x000fd2000bf05270 */
[----:B------:R-:W-:Y:S05]  /*b6c0*/  BRA.U !UP0, `(.L_x_1538) ;  /* 0x0000000108287547 */ /* 0x000fea000b800000 */
[----:B------:R-:W-:-:S09]  /*b6d0*/  UISETP.NE.AND UP0, UPT, UR4, 0x3, UPT ;  /* 0x000000030400788c */ /* 0x000fd2000bf05270 */
[----:B------:R-:W-:Y:S05]  /*b6e0*/  BRA.U !UP0, `(.L_x_1539) ;  /* 0x0000000108147547 */ /* 0x000fea000b800000 */
[----:B------:R-:W-:-:S09]  /*b6f0*/  UISETP.NE.AND UP0, UPT, UR4, 0x4, UPT ;  /* 0x000000040400788c */ /* 0x000fd2000bf05270 */
[----:B------:R-:W-:Y:S05]  /*b700*/  BRA.U UP0, `(.L_x_1537) ;  /* 0x0000000900387547 */ /* 0x000fea000b800000 */
[----:B------:R-:W0:Y:S02]  /*b710*/  F2I.S64.TRUNC R2, R2 ;  /* 0x0000000200027311 */ /* 0x000e24000020d900 */
[----:B0-----:R-:W-:Y:S01]  /*b720*/  STG.E.64 desc[UR36][R16.64], R2 ;  /* 0x0000000210007986 */ /* 0x001fe2000c101b24 */
[----:B------:R-:W-:Y:S05]  /*b730*/  EXIT ;  /* 0x000000000000794d */ /* 0x000fea0003800000 */
.L_x_1539:
[----:B------:R-:W0:Y:S02]  /*b740*/  F2I.FTZ.TRUNC.NTZ R3, R2 ;  /* 0x0000000200037305 */ /* 0x000e24000021f100 */
[----:B0-----:R-:W-:Y:S01]  /*b750*/  STG.E desc[UR36][R16.64], R3 ;  /* 0x0000000310007986 */ /* 0x001fe2000c101924 */
[----:B------:R-:W-:Y:S05]  /*b760*/  EXIT ;  /* 0x000000000000794d */ /* 0x000fea0003800000 */
.L_x_1538:
[----:B------:R-:W0:Y:S02]  /*b770*/  F2I.FTZ.TRUNC.NTZ R3, R2 ;  /* 0x0000000200037305 */ /* 0x000e24000021f100 */
[----:B0-----:R-:W-:Y:S01]  /*b780*/  STG.E.U16 desc[UR36][R16.64], R3 ;  /* 0x0000000310007986 */ /* 0x001fe2000c101524 */
[----:B------:R-:W-:Y:S05]  /*b790*/  EXIT ;  /* 0x000000000000794d */ /* 0x000fea0003800000 */
.L_x_1534:
[----:B------:R-:W-:-:S09]  /*b7a0*/  UISETP.GT.AND UP0, UPT, UR4, 0x6, UPT ;  /* 0x000000060400788c */ /* 0x000fd2000bf04270 */
[----:B------:R-:W-:Y:S05]  /*b7b0*/  BRA.U UP0, `(.L_x_1540) ;  /* 0x0000000100247547 */ /* 0x000fea000b800000 */
[----:B------:R-:W-:-:S09]  /*b7c0*/  UISETP.NE.AND UP0, UPT, UR4, 0x5, UPT ;  /* 0x000000050400788c */ /* 0x000fd2000bf05270 */
[----:B------:R-:W-:Y:S05]  /*b7d0*/  BRA.U !UP0, `(.L_x_1541) ;  /* 0x0000000108107547 */ /* 0x000fea000b800000 */
[----:B------:R-:W-:-:S09]  /*b7e0*/  UISETP.NE.AND UP0, UPT, UR4, 0x6, UPT ;  /* 0x000000060400788c */ /* 0x000fd2000bf05270 */
[----:B------:R-:W-:Y:S05]  /*b7f0*/  BRA.U UP0, `(.L_x_1537) ;  /* 0x0000000500fc7547 */ /* 0x000fea000b800000 */
[----:B------:R-:W-:Y:S01]  /*b800*/  STG.E desc[UR36][R16.64], R2 ;  /* 0x0000000210007986 */ /* 0x000fe2000c101924 */
[----:B------:R-:W-:Y:S05]  /*b810*/  EXIT ;  /* 0x000000000000794d */ /* 0x000fea0003800000 */
.L_x_1541:
[----:B------:R-:W-:-:S05]  /*b820*/  F2FP.F16.F32.PACK_AB R2, RZ, R2 ;  /* 0x00000002ff02723e */ /* 0x000fca00000000ff */
[----:B------:R-:W-:Y:S01]  /*b830*/  STG.E.U16 desc[UR36][R16.64], R2 ;  /* 0x0000000210007986 */ /* 0x000fe2000c101524 */
[----:B------:R-:W-:Y:S05]  /*b840*/  EXIT ;  /* 0x000000000000794d */ /* 0x000fea0003800000 */
.L_x_1540:
[----:B------:R-:W-:-:S09]  /*b850*/  UISETP.NE.AND UP0, UPT, UR4, 0x7, UPT ;  /* 0x000000070400788c */ /* 0x000fd2000bf05270 */
[----:B------:R-:W-:Y:S05]  /*b860*/  BRA.U !UP0, `(.L_x_1542) ;  /* 0x00000001082c7547 */ /* 0x000fea000b800000 */
[----:B------:R-:W-:-:S09]  /*b870*/  UISETP.NE.AND UP0, UPT, UR4, 0x8, UPT ;  /* 0x000000080400788c */ /* 0x000fd2000bf05270 */
[----:B------:R-:W-:Y:S05]  /*b880*/  BRA.U !UP0, `(.L_x_1543) ;  /* 0x0000000108147547 */ /* 0x000fea000b800000 */
[----:B------:R-:W-:-:S09]  /*b890*/  UISETP.NE.AND UP0, UPT, UR4, 0x9, UPT ;  /* 0x000000090400788c */ /* 0x000fd2000bf05270 */
[----:B------:R-:W-:Y:S05]  /*b8a0*/  BRA.U UP0, `(.L_x_1537) ;  /* 0x0000000500d07547 */ /* 0x000fea000b800000 */
[----:B------:R-:W-:-:S05]  /*b8b0*/  IMAD.MOV.U32 R3, RZ, RZ, RZ ;  /* 0x000000ffff037224 */ /* 0x000fca00078e00ff */
[----:B------:R-:W-:Y:S01]  /*b8c0*/  STG.E.64 desc[UR36][R16.64], R2 ;  /* 0x0000000210007986 */ /* 0x000fe2000c101b24 */
[----:B------:R-:W-:Y:S05]  /*b8d0*/  EXIT ;  /* 0x000000000000794d */ /* 0x000fea0003800000 */
.L_x_1543:
[----:B------:R-:W-:-:S04]  /*b8e0*/  F2FP.F16.F32.PACK_AB R3, RZ, R2 ;  /* 0x00000002ff03723e */ /* 0x000fc800000000ff */
[----:B------:R-:W-:-:S05]  /*b8f0*/  PRMT R3, R3, 0x5410, RZ ;  /* 0x0000541003037816 */ /* 0x000fca00000000ff */
[----:B------:R-:W-:Y:S01]  /*b900*/  STG.E desc[UR36][R16.64], R3 ;  /* 0x0000000310007986 */ /* 0x000fe2000c101924 */
[----:B------:R-:W-:Y:S05]  /*b910*/  EXIT ;  /* 0x000000000000794d */ /* 0x000fea0003800000 */
.L_x_1542:
[----:B------:R-:W-:-:S06]  /*b920*/  FMUL.FTZ R2, R2, 1 ;  /* 0x3f80000002027820 */ /* 0x000fcc0000410000 */
[----:B------:R-:W0:Y:S02]  /*b930*/  F2F.F64.F32 R2, R2 ;  /* 0x0000000200027310 */ /* 0x000e240000201800 */
[----:B0-----:R-:W-:Y:S01]  /*b940*/  STG.E.64 desc[UR36][R16.64], R2 ;  /* 0x0000000210007986 */ /* 0x001fe2000c101b24 */
[----:B------:R-:W-:Y:S05]  /*b950*/  EXIT ;  /* 0x000000000000794d */ /* 0x000fea0003800000 */
.L_x_1533:
        /* <DEDUP_REMOVED lines=11> */
[----:B0-----:R-:W-:Y:S01]  /*ba10*/  STG.E.U16 desc[UR36][R16.64], R3 ;  /* 0x0000000310007986 */ /* 0x001fe2000c101524 */
[----:B------:R-:W-:Y:S05]  /*ba20*/  EXIT ;  /* 0x000000000000794d */ /* 0x000fea0003800000 */
.L_x_1547:
        /* <DEDUP_REMOVED lines=16> */
.L_x_1550:
[----:B------:R-:W-:-:S04]  /*bb30*/  SHF.R.U32.HI R2, RZ, 0x18, R2 ;  /* 0x00000018ff027819 */ /* 0x000fc80000011602 */
[----:B------:R-:W-:-:S04]  /*bb40*/  LOP3.LUT R2, R3, 0x80, R2, 0xf8, !PT ;  /* 0x0000008003027812 */ /* 0x000fc800078ef802 */
[----:B------:R-:W-:-:S07]  /*bb50*/  PRMT R8, R2, 0x7610, R8 ;  /* 0x0000761002087816 */ /* 0x000fce0000000008 */
.L_x_1549:
[----:B------:R-:W-:Y:S05]  /*bb60*/  BSYNC.RECONVERGENT B0 ;  /* 0x0000000000007941 */ /* 0x000fea0003800200 */
.L_x_1548:
[----:B------:R-:W-:Y:S01]  /*bb70*/  STG.E.U8 desc[UR36][R16.64], R8 ;  /* 0x0000000810007986 */ /* 0x000fe2000c101124 */
[----:B------:R-:W-:Y:S05]  /*bb80*/  EXIT ;  /* 0x000000000000794d */ /* 0x000fea0003800000 */
.L_x_1546:
        /* <DEDUP_REMOVED lines=16> */
.L_x_1553:
[----:B------:R-:W-:-:S04]  /*bc90*/  SHF.R.U32.HI R2, RZ, 0x18, R2 ;  /* 0x00000018ff027819 */ /* 0x000fc80000011602 */
[----:B------:R-:W-:-:S04]  /*bca0*/  LOP3.LUT R3, R3, 0x80, R2, 0xf8, !PT ;  /* 0x0000008003037812 */ /* 0x000fc800078ef802 */
[----:B------:R-:W-:-:S07]  /*bcb0*/  PRMT R8, R3, 0x7610, R8 ;  /* 0x0000761003087816 */ /* 0x000fce0000000008 */
.L_x_1552:
[----:B------:R-:W-:Y:S05]  /*bcc0*/  BSYNC.RECONVERGENT B0 ;  /* 0x0000000000007941 */ /* 0x000fea0003800200 */
.L_x_1551:
[----:B------:R-:W-:Y:S01]  /*bcd0*/  STG.E.U8 desc[UR36][R16.64], R8 ;  /* 0x0000000810007986 */ /* 0x000fe2000c101124 */
[----:B------:R-:W-:Y:S05]  /*bce0*/  EXIT ;  /* 0x000000000000794d */ /* 0x000fea0003800000 */
.L_x_1545:
        /* <DEDUP_REMOVED lines=21> */
.L_x_1555:
[----:B------:R-:W0:Y:S02]  /*be40*/  F2I.U64.TRUNC R2, R2 ;  /* 0x0000000200027311 */ /* 0x000e24000020d800 */
[----:B0-----:R-:W-:Y:S01]  /*be50*/  STG.E.64 desc[UR36][R16.64], R2 ;  /* 0x0000000210007986 */ /* 0x001fe2000c101b24 */
[----:B------:R-:W-:Y:S05]  /*be60*/  EXIT ;  /* 0x000000000000794d */ /* 0x000fea0003800000 */
.L_x_1554:
[----:B------:R-:W0:Y:S02]  /*be70*/  F2I.FTZ.U32.TRUNC.NTZ R3, R2 ;  /* 0x0000000200037305 */ /* 0x000e24000021f000 */
[----:B0-----:R-:W-:Y:S01]  /*be80*/  STG.E desc[UR36][R16.64], R3 ;  /* 0x0000000310007986 */ /* 0x001fe2000c101924 */
[----:B------:R-:W-:Y:S05]  /*be90*/  EXIT ;  /* 0x000000000000794d */ /* 0x000fea0003800000 */
.L_x_1544:
        /* <DEDUP_REMOVED lines=8> */
[----:B------:R-:W-:Y:S01]  /*bf20*/  STG.E.U8 desc[UR36][R16.64], R3 ;  /* 0x0000000310007986 */ /* 0x000fe2000c101124 */
[----:B------:R-:W-:Y:S05]  /*bf30*/  EXIT ;  /* 0x000000000000794d */ /* 0x000fea0003800000 */
.L_x_1557:
[----:B------:R-:W-:Y:S01]  /*bf40*/  FMUL.FTZ R4, R2, 1 ;  /* 0x3f80000002047820 */ /* 0x000fe20000410000 */
[----:B------:R-:W-:-:S05]  /*bf50*/  CS2R R6, SRZ ;  /* 0x0000000000067805 */ /* 0x000fca000001ff00 */
[----:B------:R-:W0:Y:S02]  /*bf60*/  F2F.F64.F32 R4, R4 ;  /* 0x0000000400047310 */ /* 0x000e240000201800 */
[----:B0-----:R-:W-:Y:S01]  /*bf70*/  STG.E.128 desc[UR36][R16.64], R4 ;  /* 0x0000000410007986 */ /* 0x001fe2000c101d24 */
[----:B------:R-:W-:Y:S05]  /*bf80*/  EXIT ;  /* 0x000000000000794d */ /* 0x000fea0003800000 */
.L_x_1556:
[----:B------:R-:W-:-:S09]  /*bf90*/  UISETP.NE.AND UP0, UPT, UR4, 0xf, UPT ;  /* 0x0000000f0400788c */ /* 0x000fd2000bf05270 */
[----:B------:R-:W-:Y:S05]  /*bfa0*/  BRA.U !UP0, `(.L_x_1558) ;  /* 0x0000000108e07547 */ /* 0x000fea000b800000 */
[----:B------:R-:W-:-:S09]  /*bfb0*/  UISETP.NE.AND UP0, UPT, UR4, 0x17, UPT ;  /* 0x000000170400788c */ /* 0x000fd2000bf05270 */
[----:B------:R-:W-:Y:S05]  /*bfc0*/  BRA.U !UP0, `(.L_x_1559) ;  /* 0x00000001088c7547 */ /* 0x000fea000b800000 */
[----:B------:R-:W-:-:S09]  /*bfd0*/  UISETP.NE.AND UP0, UPT, UR4, 0x18, UPT ;  /* 0x000000180400788c */ /* 0x000fd2000bf05270 */
[----:B------:R-:W-:Y:S05]  /*bfe0*/  BRA.U !UP0, `(.L_x_1560) ;  /* 0x0000000108447547 */ /* 0x000fea000b800000 */
.L_x_1537:
        /* <DEDUP_REMOVED lines=16> */
.L_x_1561:
[----:B------:R-:W-:Y:S05]  /*c0f0*/  EXIT ;  /* 0x000000000000794d */ /* 0x000fea0003800000 */
.L_x_1560:
[----:B------:R-:W-:Y:S01]  /*c100*/  LOP3.LUT R4, R2, 0x7fffffff, RZ, 0xc0, !PT ;  /* 0x7fffffff02047812 */ /* 0x000fe200078ec0ff */
[----:B------:R-:W-:Y:S01]  /*c110*/  BSSY.RECONVERGENT B0, `(.L_x_1562) ;  /* 0x000000b000007945 */ /* 0x000fe20003800200 */
[----:B------:R-:W-:Y:S01]  /*c120*/  SHF.R.U32.HI R5, RZ, 0x18, R2 ;  /* 0x00000018ff057819 */ /* 0x000fe20000011602 */
[----:B------:R-:W-:Y:S01]  /*c130*/  IMAD.MOV.U32 R0, RZ, RZ, 0x7f ;  /* 0x0000007fff007424 */ /* 0x000fe200078e00ff */
        /* <DEDUP_REMOVED lines=8> */
.L_x_1563:
[----:B------:R-:W-:Y:S05]  /*c1c0*/  BSYNC.RECONVERGENT B0 ;  /* 0x0000000000007941 */ /* 0x000fea0003800200 */
.L_x_1562:
[----:B------:R-:W-:-:S05]  /*c1d0*/  LOP3.LUT R3, R0, 0x80, R5, 0xf8, !PT ;  /* 0x0000008000037812 */ /* 0x000fca00078ef805 */
[----:B------:R-:W-:Y:S01]  /*c1e0*/  STG.E.U8 desc[UR36][R16.64], R3 ;  /* 0x0000000310007986 */ /* 0x000fe2000c101124 */
[----:B------:R-:W-:Y:S05]  /*c1f0*/  EXIT ;  /* 0x000000000000794d */ /* 0x000fea0003800000 */
.L_x_1559:
        /* <DEDUP_REMOVED lines=11> */
.L_x_1565:
[----:B------:R-:W-:Y:S01]  /*c2b0*/  HFMA2 R0, -RZ, RZ, 0, 7.569789886474609375e-06 ;  /* 0x0000007fff007431 */ /* 0x000fe200000001ff */
[----:B------:R-:W-:-:S04]  /*c2c0*/  ISETP.GT.U32.AND P0, PT, R4, 0x7f800000, PT ;  /* 0x7f8000000400780c */ /* 0x000fc80003f04070 */
[----:B------:R-:W-:-:S09]  /*c2d0*/  SEL R0, R0, 0x7c, P0 ;  /* 0x0000007c00007807 */ /* 0x000fd20000000000 */
.L_x_1566:
[----:B------:R-:W-:Y:S05]  /*c2e0*/  BSYNC.RECONVERGENT B0 ;  /* 0x0000000000007941 */ /* 0x000fea0003800200 */
.L_x_1564:
[----:B------:R-:W-:-:S04]  /*c2f0*/  SHF.R.U32.HI R3, RZ, 0x18, R2 ;  /* 0x00000018ff037819 */ /* 0x000fc80000011602 */
[----:B------:R-:W-:-:S05]  /*c300*/  LOP3.LUT R3, R0, 0x80, R3, 0xf8, !PT ;  /* 0x0000008000037812 */ /* 0x000fca00078ef803 */
[----:B------:R-:W-:Y:S01]  /*c310*/  STG.E.U8 desc[UR36][R16.64], R3 ;  /* 0x0000000310007986 */ /* 0x000fe2000c101124 */
[----:B------:R-:W-:Y:S05]  /*c320*/  EXIT ;  /* 0x000000000000794d */ /* 0x000fea0003800000 */
.L_x_1558:
[----:B------:R-:W-:-:S05]  /*c330*/  F2FP.BF16.F32.PACK_AB R2, RZ, R2 ;  /* 0x00000002ff02723e */ /* 0x000fca00000010ff */
[----:B------:R-:W-:Y:S01]  /*c340*/  STG.E.U16 desc[UR36][R16.64], R2 ;  /* 0x0000000210007986 */ /* 0x000fe2000c101524 */
[----:B------:R-:W-:Y:S05]  /*c350*/  EXIT ;  /* 0x000000000000794d */ /* 0x000fea0003800000 */
.L_x_1567:
        /* <DEDUP_REMOVED lines=10> */
.L_x_2630:


//--------------------- .text._ZN2at6native27unrolled_elementwise_kernelIZZZNS0_16cosh_kernel_cudaERNS_18TensorIteratorBaseEENKUlvE0_clEvENKUlvE0_clEvEUlfE_St5arrayIPcLm2EELi4E23TrivialOffsetCalculatorILi1EjESB_NS0_6memory12LoadWithCastILi1EEENSC_13StoreWithCastILi1EEEEEviT_T0_T2_T3_T4_T5_ --------------------------
	.section	.text._ZN2at6native27unrolled_elementwise_kernelIZZZNS0_16cosh_kernel_cudaERNS_18TensorIteratorBaseEENKUlvE0_clEvENKUlvE0_clEvEUlfE_St5arrayIPcLm2EELi4E23TrivialOffsetCalculatorILi1EjESB_NS0_6memory12LoadWithCastILi1EEENSC_13StoreWithCastILi1EEEEEviT_T0_T2_T3_T4_T5_,"ax",@progbits
	.align	128
        .global         _ZN2at6native27unrolled_elementwise_kernelIZZZNS0_16cosh_kernel_cudaERNS_18TensorIteratorBaseEENKUlvE0_clEvENKUlvE0_clEvEUlfE_St5arrayIPcLm2EELi4E23TrivialOffsetCalculatorILi1EjESB_NS0_6memory12LoadWithCastILi1EEENSC_13StoreWithCastILi1EEEEEviT_T0_T2_T3_T4_T5_
        .type           _ZN2at6native27unrolled_elementwise_kernelIZZZNS0_16cosh_kernel_cudaERNS_18TensorIteratorBaseEENKUlvE0_clEvENKUlvE0_clEvEUlfE_St5arrayIPcLm2EELi4E23TrivialOffsetCalculatorILi1EjESB_NS0_6memory12LoadWithCastILi1EEENSC_13StoreWithCastILi1EEEEEviT_T0_T2_T3_T4_T5_,@function
        .size           _ZN2at6native27unrolled_elementwise_kernelIZZZNS0_16cosh_kernel_cudaERNS_18TensorIteratorBaseEENKUlvE0_clEvENKUlvE0_clEvEUlfE_St5arrayIPcLm2EELi4E23TrivialOffsetCalculatorILi1EjESB_NS0_6memory12LoadWithCastILi1EEENSC_13StoreWithCastILi1EEEEEviT_T0_T2_T3_T4_T5_,(.L_x_2631 - _ZN2at6native27unrolled_elementwise_kernelIZZZNS0_16cosh_kernel_cudaERNS_18TensorIteratorBaseEENKUlvE0_clEvENKUlvE0_clEvEUlfE_St5arrayIPcLm2EELi4E23TrivialOffsetCalculatorILi1EjESB_NS0_6memory12LoadWithCastILi1EEENSC_13StoreWithCastILi1EEEEEviT_T0_T2_T3_T4_T5_)
        .other          _ZN2at6native27unrolled_elementwise_kernelIZZZNS0_16cosh_kernel_cudaERNS_18TensorIteratorBaseEENKUlvE0_clEvENKUlvE0_clEvEUlfE_St5arrayIPcLm2EELi4E23TrivialOffsetCalculatorILi1EjESB_NS0_6memory12LoadWithCastILi1EEENSC_13StoreWithCastILi1EEEEEviT_T0_T2_T3_T4_T5_,@"STO_CUDA_ENTRY STV_DEFAULT"
_ZN2at6native27unrolled_elementwise_kernelIZZZNS0_16cosh_kernel_cudaERNS_18TensorIteratorBaseEENKUlvE0_clEvENKUlvE0_clEvEUlfE_St5arrayIPcLm2EELi4E23TrivialOffsetCalculatorILi1EjESB_NS0_6memory12LoadWithCastILi1EEENSC_13StoreWithCastILi1EEEEEviT_T0_T2_T3_T4_T5_:
.text._ZN2at6native27unrolled_elementwise_kernelIZZZNS0_16cosh_kernel_cudaERNS_18TensorIteratorBaseEENKUlvE0_clEvENKUlvE0_clEvEUlfE_St5arrayIPcLm2EELi4E23TrivialOffsetCalculatorILi1EjESB_NS0_6memory12LoadWithCastILi1EEENSC_13StoreWithCastILi1EEEEEviT_T0_T2_T3_T4_T5_:
[----:B------:R-:W0:Y:S01]  /*0000*/  LDC R1, c[0x0][0x37c] ;  /* 0x0000df00ff017b82 */ /* 0x000e220000000800 */
[----:B------:R-:W1:Y:S07]  /*0010*/  S2R R2, SR_CTAID.X ;  /* 0x0000000000027919 */ /* 0x000e6e0000002500 */
[----:B------:R-:W1:Y:S01]  /*0020*/  LDC R17, c[0x0][0x380] ;  /* 0x0000e000ff117b82 */ /* 0x000e620000000800 */
[----:B------:R-:W2:Y:S01]  /*0030*/  LDCU.64 UR36, c[0x0][0x358] ;  /* 0x00006b00ff2477ac */ /* 0x000ea20008000a00 */
[----:B------:R-:W-:Y:S01]  /*0040*/  BSSY.RECONVERGENT B7, `(.L_x_1568) ;  /* 0x00000f4000077945 */ /* 0x000fe20003800200 */
[----:B------:R-:W3:Y:S01]  /*0050*/  S2R R16, SR_TID.X ;  /* 0x0000000000107919 */ /* 0x000ee20000002100 */
[----:B------:R-:W-:Y:S01]  /*0060*/  IMAD.MOV.U32 R22, RZ, RZ, RZ ;  /* 0x000000ffff167224 */ /* 0x000fe200078e00ff */
        /* <DEDUP_REMOVED lines=8> */
[----:B------:R-:W-:Y:S01]  /*00f0*/  BSSY.RECONVERGENT B6, `(.L_x_1570) ;  /* 0x00000e7000067945 */ /* 0x000fe20003800200 */
        /* <DEDUP_REMOVED lines=17> */
.L_x_1574:
[----:B------:R-:W2:Y:S02]  /*0210*/  LDG.E.U8 R4, desc[UR36][R4.64] ;  /* 0x0000002404047981 */ /* 0x000ea4000c1e1100 */
[----:B--2---:R-:W-:Y:S01]  /*0220*/  I2FP.F32.U32 R22, R4 ;  /* 0x0000000400167245 */ /* 0x004fe20000201000 */
[----:B------:R-:W-:Y:S06]  /*0230*/  BRA `(.L_x_1576) ;  /* 0x0000000c00487947 */ /* 0x000fec0003800000 */
.L_x_1573:
[----:B------:R-:W-:-:S09]  /*0240*/  UISETP.NE.AND UP0, UPT, UR4, 0x2, UPT ;  /* 0x000000020400788c */ /* 0x000fd2000bf05270 */
[----:B------:R-:W-:Y:S05]  /*0250*/  BRA.U !UP0, `(.L_x_1577) ;  /* 0x0000000108287547 */ /* 0x000fea000b800000 */
[----:B------:R-:W-:-:S09]  /*0260*/  UISETP.NE.AND UP0, UPT, UR4, 0x3, UPT ;  /* 0x000000030400788c */ /* 0x000fd2000bf05270 */
[----:B------:R-:W-:Y:S05]  /*0270*/  BRA.U !UP0, `(.L_x_1578) ;  /* 0x0000000108147547 */ /* 0x000fea000b800000 */
[----:B------:R-:W-:-:S09]  /*0280*/  UISETP.NE.AND UP0, UPT, UR4, 0x4, UPT ;  /* 0x000000040400788c */ /* 0x000fd2000bf05270 */
[----:B------:R-:W-:Y:S05]  /*0290*/  BRA.U UP0, `(.L_x_1575) ;  /* 0x0000000900b47547 */ /* 0x000fea000b800000 */
[----:B------:R-:W2:Y:S02]  /*02a0*/  LDG.E.64 R22, desc[UR36][R4.64] ;  /* 0x0000002404167981 */ /* 0x000ea4000c1e1b00 */
[----:B--2---:R0:W1:Y:S02]  /*02b0*/  I2F.S64 R22, R22 ;  /* 0x0000001600167312 */ /* 0x0040640000301400 */
[----:B01----:R-:W-:Y:S05]  /*02c0*/  BRA `(.L_x_1576) ;  /* 0x0000000c00247947 */ /* 0x003fea0003800000 */
.L_x_1578:
[----:B------:R-:W2:Y:S02]  /*02d0*/  LDG.E R4, desc[UR36][R4.64] ;  /* 0x0000002404047981 */ /* 0x000ea4000c1e1900 */
[----:B--2---:R-:W-:Y:S01]  /*02e0*/  I2FP.F32.S32 R22, R4 ;  /* 0x0000000400167245 */ /* 0x004fe20000201400 */
[----:B------:R-:W-:Y:S06]  /*02f0*/  BRA `(.L_x_1576) ;  /* 0x0000000c00187947 */ /* 0x000fec0003800000 */
.L_x_1577:
[----:B------:R-:W2:Y:S02]  /*0300*/  LDG.E.U16 R4, desc[UR36][R4.64] ;  /* 0x0000002404047981 */ /* 0x000ea4000c1e1500 */
[----:B--2---:R0:W1:Y:S01]  /*0310*/  I2F.S16 R22, R4 ;  /* 0x0000000400167306 */ /* 0x0040620000101400 */
[----:B------:R-:W-:Y:S05]  /*0320*/  BRA `(.L_x_1576) ;  /* 0x0000000c000c7947 */ /* 0x000fea0003800000 */
.L_x_1572:
        /* <DEDUP_REMOVED lines=8> */
.L_x_1580:
[----:B------:R-:W2:Y:S02]  /*03b0*/  LDG.E.U16 R4, desc[UR36][R4.64] ;  /* 0x0000002404047981 */ /* 0x000ea4000c1e1500 */
[----:B--2---:R-:W-:Y:S01]  /*03c0*/  HADD2.F32 R22, -RZ, R4.H0_H0 ;  /* 0x20000004ff167230 */ /* 0x004fe20000004100 */
[----:B------:R-:W-:Y:S06]  /*03d0*/  BRA `(.L_x_1576) ;  /* 0x0000000800e07947 */ /* 0x000fec0003800000 */
.L_x_1579:
        /* <DEDUP_REMOVED lines=8> */
.L_x_1582:
[----:B------:R-:W2:Y:S02]  /*0460*/  LDG.E.U16 R4, desc[UR36][R4.64] ;  /* 0x0000002404047981 */ /* 0x000ea4000c1e1500 */
[----:B--2---:R-:W-:Y:S01]  /*0470*/  HADD2.F32 R22, -RZ, R4.H0_H0 ;  /* 0x20000004ff167230 */ /* 0x004fe20000004100 */
[----:B------:R-:W-:Y:S06]  /*0480*/  BRA `(.L_x_1576) ;  /* 0x0000000800b47947 */ /* 0x000fec0003800000 */
.L_x_1581:
        /* <DEDUP_REMOVED lines=11> */
.L_x_1571:
        /* <DEDUP_REMOVED lines=12> */
.L_x_1585:
        /* <DEDUP_REMOVED lines=11> */
.L_x_1584:
        /* <DEDUP_REMOVED lines=25> */
.L_x_1587:
        /* <DEDUP_REMOVED lines=11> */
[----:B------:R-:W-:Y:S01]  /*08f0*/  LOP3.LUT R22, R0, 0x80000000, R3, 0xf8, !PT ;  /* 0x8000000000167812 */ /* 0x000fe200078ef803 */
[----:B------:R-:W-:Y:S06]  /*0900*/  BRA `(.L_x_1576) ;  /* 0x0000000400947947 */ /* 0x000fec0003800000 */
.L_x_1586:
[----:B------:R-:W2:Y:S02]  /*0910*/  LDG.E.U16 R4, desc[UR36][R4.64] ;  /* 0x0000002404047981 */ /* 0x000ea4000c1e1500 */
[----:B--2---:R-:W-:Y:S01]  /*0920*/  IMAD.U32 R22, R4, 0x10000, RZ ;  /* 0x0001000004167824 */ /* 0x004fe200078e00ff */
[----:B------:R-:W-:Y:S06]  /*0930*/  BRA `(.L_x_1576) ;  /* 0x0000000400887947 */ /* 0x000fec0003800000 */
.L_x_1583:
        /* <DEDUP_REMOVED lines=11> */
.L_x_1590:
        /* <DEDUP_REMOVED lines=20> */
.L_x_1592:
[----:B------:R-:W-:Y:S05]  /*0b30*/  BSYNC.RECONVERGENT B0 ;  /* 0x0000000000007941 */ /* 0x000fea0003800200 */
.L_x_1591:
[----:B------:R-:W-:Y:S01]  /*0b40*/  IMAD.SHL.U32 R0, R0, 0x100000, RZ ;  /* 0x0010000000007824 */ /* 0x000fe200078e00ff */
[----:B------:R-:W-:-:S04]  /*0b50*/  LEA R3, R3, 0x3b800000, 0x17 ;  /* 0x3b80000003037811 */ /* 0x000fc800078eb8ff */
[----:B------:R-:W-:Y:S01]  /*0b60*/  LOP3.LUT R22, R3, R0, R7, 0xfe, !PT ;  /* 0x0000000003167212 */ /* 0x000fe200078efe07 */
[----:B------:R-:W-:Y:S06]  /*0b70*/  BRA `(.L_x_1576) ;  /* 0x0000000000f87947 */ /* 0x000fec0003800000 */
.L_x_1589:
        /* <DEDUP_REMOVED lines=20> */
.L_x_1594:
[----:B------:R-:W-:Y:S05]  /*0cc0*/  BSYNC.RECONVERGENT B0 ;  /* 0x0000000000007941 */ /* 0x000fea0003800200 */
.L_x_1593:
[----:B------:R-:W-:Y:S01]  /*0cd0*/  IMAD.SHL.U32 R0, R0, 0x200000, RZ ;  /* 0x0020000000007824 */ /* 0x000fe200078e00ff */
[----:B------:R-:W-:-:S04]  /*0ce0*/  LEA R3, R3, 0x37800000, 0x17 ;  /* 0x3780000003037811 */ /* 0x000fc800078eb8ff */
[----:B------:R-:W-:Y:S01]  /*0cf0*/  LOP3.LUT R22, R3, R0, R7, 0xfe, !PT ;  /* 0x0000000003167212 */ /* 0x000fe200078efe07 */
[----:B------:R-:W-:Y:S06]  /*0d00*/  BRA `(.L_x_1576) ;  /* 0x0000000000947947 */ /* 0x000fec0003800000 */
.L_x_1588:
[----:B------:R-:W-:-:S09]  /*0d10*/  UISETP.NE.AND UP0, UPT, UR4, 0x1c, UPT ;  /* 0x0000001c0400788c */ /* 0x000fd2000bf05270 */
[----:B------:R-:W-:Y:S05]  /*0d20*/  BRA.U !UP0, `(.L_x_1595) ;  /* 0x0000000108847547 */ /* 0x000fea000b800000 */
[----:B------:R-:W-:-:S09]  /*0d30*/  UISETP.NE.AND UP0, UPT, UR4, 0x1d, UPT ;  /* 0x0000001d0400788c */ /* 0x000fd2000bf05270 */
[----:B------:R-:W-:Y:S05]  /*0d40*/  BRA.U !UP0, `(.L_x_1596) ;  /* 0x0000000108707547 */ /* 0x000fea000b800000 */
[----:B------:R-:W-:-:S09]  /*0d50*/  UISETP.NE.AND UP0, UPT, UR4, 0x2c, UPT ;  /* 0x0000002c0400788c */ /* 0x000fd2000bf05270 */
[----:B------:R-:W-:Y:S05]  /*0d60*/  BRA.U !UP0, `(.L_x_1597) ;  /* 0x0000000108487547 */ /* 0x000fea000b800000 */
.L_x_1575:
        /* <DEDUP_REMOVED lines=16> */
.L_x_1598:
[----:B------:R-:W-:Y:S01]  /*0e70*/  IMAD.MOV.U32 R22, RZ, RZ, RZ ;  /* 0x000000ffff167224 */ /* 0x000fe200078e00ff */
[----:B------:R-:W-:Y:S06]  /*0e80*/  BRA `(.L_x_1576) ;  /* 0x0000000000347947 */ /* 0x000fec0003800000 */
.L_x_1597:
[----:B------:R-:W2:Y:S01]  /*0e90*/  LDG.E.U8 R4, desc[UR36][R4.64] ;  /* 0x0000002404047981 */ /* 0x000ea2000c1e1100 */
[----:B------:R-:W-:Y:S01]  /*0ea0*/  IMAD.MOV.U32 R22, RZ, RZ, 0x400000 ;  /* 0x00400000ff167424 */ /* 0x000fe200078e00ff */
[----:B--2---:R-:W-:-:S13]  /*0eb0*/  ISETP.NE.AND P0, PT, R4, RZ, PT ;  /* 0x000000ff0400720c */ /* 0x004fda0003f05270 */
[----:B------:R-:W-:Y:S05]  /*0ec0*/  @!P0 BRA `(.L_x_1576) ;  /* 0x0000000000248947 */ /* 0x000fea0003800000 */
[----:B------:R-:W-:-:S13]  /*0ed0*/  ISETP.NE.AND P0, PT, R4, 0xff, PT ;  /* 0x000000ff0400780c */ /* 0x000fda0003f05270 */
[----:B------:R-:W-:Y:S02]  /*0ee0*/  @!P0 IMAD.MOV.U32 R22, RZ, RZ, 0x7f800001 ;  /* 0x7f800001ff168424 */ /* 0x000fe400078e00ff */
[----:B------:R-:W-:Y:S01]  /*0ef0*/  @P0 IMAD.SHL.U32 R22, R4, 0x800000, RZ ;  /* 0x0080000004160824 */ /* 0x000fe200078e00ff */
[----:B------:R-:W-:Y:S06]  /*0f00*/  BRA `(.L_x_1576) ;  /* 0x0000000000147947 */ /* 0x000fec0003800000 */
.L_x_1596:
[----:B------:R-:W2:Y:S02]  /*0f10*/  LDG.E.64 R22, desc[UR36][R4.64] ;  /* 0x0000002404167981 */ /* 0x000ea4000c1e1b00 */
[----:B--2---:R0:W1:Y:S02]  /*0f20*/  I2F.U64 R22, R22 ;  /* 0x0000001600167312 */ /* 0x0040640000301000 */
[----:B01----:R-:W-:Y:S05]  /*0f30*/  BRA `(.L_x_1576) ;  /* 0x0000000000087947 */ /* 0x003fea0003800000 */
.L_x_1595:
[----:B------:R-:W2:Y:S02]  /*0f40*/  LDG.E R4, desc[UR36][R4.64] ;  /* 0x0000002404047981 */ /* 0x000ea4000c1e1900 */
[----:B--2---:R-:W-:-:S07]  /*0f50*/  I2FP.F32.U32 R22, R4 ;  /* 0x0000000400167245 */ /* 0x004fce0000201000 */
.L_x_1576:
[----:B------:R-:W-:Y:S05]  /*0f60*/  BSYNC.RECONVERGENT B6 ;  /* 0x0000000000067941 */ /* 0x000fea0003800200 */
.L_x_1570:
[----:B------:R-:W-:-:S07]  /*0f70*/  VIADD R16, R19, 0x80 ;  /* 0x0000008013107836 */ /* 0x000fce0000000000 */
.L_x_1569:
[----:B------:R-:W-:Y:S05]  /*0f80*/  BSYNC.RECONVERGENT B7 ;  /* 0x0000000000077941 */ /* 0x000fea0003800200 */
.L_x_1568:
[----:B------:R-:W-:Y:S01]  /*0f90*/  ISETP.GE.AND P0, PT, R16, R17, PT ;  /* 0x000000111000720c */ /* 0x000fe20003f06270 */
[----:B------:R-:W-:Y:S01]  /*0fa0*/  BSSY.RECONVERGENT B7, `(.L_x_1599) ;  /* 0x00000ef000077945 */ /* 0x000fe20003800200 */
[----:B------:R-:W-:-:S11]  /*0fb0*/  IMAD.MOV.U32 R24, RZ, RZ, RZ ;  /* 0x000000ffff187224 */ /* 0x000fd600078e00ff */
[----:B------:R-:W-:Y:S05]  /*0fc0*/  @P0 BRA `(.L_x_1600) ;  /* 0x0000000c00b00947 */ /* 0x000fea0003800000 */
[----:B0-2-4-:R-:W0:Y:S01]  /*0fd0*/  LDC.64 R4, c[0x0][0x390] ;  /* 0x0000e400ff047b82 */ /* 0x015e220000000a00 */
[----:B------:R-:W2:Y:S01]  /*0fe0*/  LDCU UR5, c[0x0][0x3a0] ;  /* 0x00007400ff0577ac */ /* 0x000ea20008000800 */
[----:B------:R-:W-:Y:S01]  /*0ff0*/  IMAD R0, R2, 0x200, R16 ;  /* 0x0000020002007824 */ /* 0x000fe200078e0210 */
[----:B------:R-:W-:Y:S01]  /*1000*/  BSSY.RECONVERGENT B6, `(.L_x_1601) ;  /* 0x00000e7000067945 */ /* 0x000fe20003800200 */
[----:B------:R-:W-:-:S04]  /*1010*/  UPRMT UR4, UR38, 0x9910, URZ ;  /* 0x0000991026047896 */ /* 0x000fc800080000ff */
[----:B------:R-:W-:Y:S01]  /*1020*/  UISETP.GT.AND UP0, UPT, UR4, 0x9, UPT ;  /* 0x000000090400788c */ /* 0x000fe2000bf04270 */
[----:B--2---:R-:W-:-:S05]  /*1030*/  IMAD R3, R0, UR5, RZ ;  /* 0x0000000500037c24 */ /* 0x004fca000f8e02ff */
        /* <DEDUP_REMOVED lines=12> */
[----:B--2---:R4:W0:Y:S01]  /*1100*/  I2F.S16 R24, R4 ;  /* 0x0000000400187306 */ /* 0x0048220000101400 */
[----:B------:R-:W-:Y:S05]  /*1110*/  BRA `(.L_x_1607) ;  /* 0x0000000c00547947 */ /* 0x000fea0003800000 */
.L_x_1605:
[----:B------:R-:W2:Y:S02]  /*1120*/  LDG.E.U8 R4, desc[UR36][R4.64] ;  /* 0x0000002404047981 */ /* 0x000ea4000c1e1100 */
[----:B--2---:R-:W-:Y:S01]  /*1130*/  I2FP.F32.U32 R24, R4 ;  /* 0x0000000400187245 */ /* 0x004fe20000201000 */
[----:B------:R-:W-:Y:S06]  /*1140*/  BRA `(.L_x_1607) ;  /* 0x0000000c00487947 */ /* 0x000fec0003800000 */
.L_x_1604:
[----:B------:R-:W-:-:S09]  /*1150*/  UISETP.NE.AND UP0, UPT, UR4, 0x2, UPT ;  /* 0x000000020400788c */ /* 0x000fd2000bf05270 */
[----:B------:R-:W-:Y:S05]  /*1160*/  BRA.U !UP0, `(.L_x_1608) ;  /* 0x0000000108287547 */ /* 0x000fea000b800000 */
[----:B------:R-:W-:-:S09]  /*1170*/  UISETP.NE.AND UP0, UPT, UR4, 0x3, UPT ;  /* 0x000000030400788c */ /* 0x000fd2000bf05270 */
[----:B------:R-:W-:Y:S05]  /*1180*/  BRA.U !UP0, `(.L_x_1609) ;  /* 0x0000000108147547 */ /* 0x000fea000b800000 */
[----:B------:R-:W-:-:S09]  /*1190*/  UISETP.NE.AND UP0, UPT, UR4, 0x4, UPT ;  /* 0x000000040400788c */ /* 0x000fd2000bf05270 */
[----:B------:R-:W-:Y:S05]  /*11a0*/  BRA.U UP0, `(.L_x_1606) ;  /* 0x0000000900d47547 */ /* 0x000fea000b800000 */
[----:B------:R-:W2:Y:S02]  /*11b0*/  LDG.E.64 R24, desc[UR36][R4.64] ;  /* 0x0000002404187981 */ /* 0x000ea4000c1e1b00 */
[----:B--2---:R0:W2:Y:S02]  /*11c0*/  I2F.S64 R24, R24 ;  /* 0x0000001800187312 */ /* 0x0040a40000301400 */
[----:B0-2---:R-:W-:Y:S05]  /*11d0*/  BRA `(.L_x_1607) ;  /* 0x0000000c00247947 */ /* 0x005fea0003800000 */
.L_x_1609:
[----:B------:R-:W2:Y:S02]  /*11e0*/  LDG.E R4, desc[UR36][R4.64] ;  /* 0x0000002404047981 */ /* 0x000ea4000c1e1900 */
[----:B--2---:R-:W-:Y:S01]  /*11f0*/  I2FP.F32.S32 R24, R4 ;  /* 0x0000000400187245 */ /* 0x004fe20000201400 */
[----:B------:R-:W-:Y:S06]  /*1200*/  BRA `(.L_x_1607) ;  /* 0x0000000c00187947 */ /* 0x000fec0003800000 */
.L_x_1608:
[----:B------:R-:W2:Y:S02]  /*1210*/  LDG.E.U16 R4, desc[UR36][R4.64] ;  /* 0x0000002404047981 */ /* 0x000ea4000c1e1500 */
[----:B--2---:R0:W2:Y:S01]  /*1220*/  I2F.S16 R24, R4 ;  /* 0x0000000400187306 */ /* 0x0040a20000101400 */
[----:B------:R-:W-:Y:S05]  /*1230*/  BRA `(.L_x_1607) ;  /* 0x0000000c000c7947 */ /* 0x000fea0003800000 */
.L_x_1603:
        /* <DEDUP_REMOVED lines=8> */
.L_x_1611:
[----:B------:R-:W2:Y:S02]  /*12c0*/  LDG.E.U16 R4, desc[UR36][R4.64] ;  /* 0x0000002404047981 */ /* 0x000ea4000c1e1500 */
[----:B--2---:R-:W-:Y:S01]  /*12d0*/  HADD2.F32 R24, -RZ, R4.H0_H0 ;  /* 0x20000004ff187230 */ /* 0x004fe20000004100 */
[----:B------:R-:W-:Y:S06]  /*12e0*/  BRA `(.L_x_1607) ;  /* 0x0000000800e07947 */ /* 0x000fec0003800000 */
.L_x_1610:
        /* <DEDUP_REMOVED lines=8> */
.L_x_1613:
[----:B------:R-:W2:Y:S02]  /*1370*/  LDG.E.U16 R4, desc[UR36][R4.64] ;  /* 0x0000002404047981 */ /* 0x000ea4000c1e1500 */
[----:B--2---:R-:W-:Y:S01]  /*1380*/  HADD2.F32 R24, -RZ, R4.H0_H0 ;  /* 0x20000004ff187230 */ /* 0x004fe20000004100 */
[----:B------:R-:W-:Y:S06]  /*1390*/  BRA `(.L_x_1607) ;  /* 0x0000000800b47947 */ /* 0x000fec0003800000 */
.L_x_1612:
        /* <DEDUP_REMOVED lines=11> */
.L_x_1602:
        /* <DEDUP_REMOVED lines=12> */
.L_x_1616:
        /* <DEDUP_REMOVED lines=11> */
.L_x_1615:
        /* <DEDUP_REMOVED lines=25> */
.L_x_1618:
        /* <DEDUP_REMOVED lines=11> */
[----:B------:R-:W-:Y:S01]  /*1800*/  LOP3.LUT R24, R0, 0x80000000, R3, 0xf8, !PT ;  /* 0x8000000000187812 */ /* 0x000fe200078ef803 */
[----:B------:R-:W-:Y:S06]  /*1810*/  BRA `(.L_x_1607) ;  /* 0x0000000400947947 */ /* 0x000fec0003800000 */
.L_x_1617:
[----:B------:R-:W2:Y:S02]  /*1820*/  LDG.E.U16 R4, desc[UR36][R4.64] ;  /* 0x0000002404047981 */ /* 0x000ea4000c1e1500 */
[----:B--2---:R-:W-:Y:S01]  /*1830*/  IMAD.U32 R24, R4, 0x10000, RZ ;  /* 0x0001000004187824 */ /* 0x004fe200078e00ff */
[----:B------:R-:W-:Y:S06]  /*1840*/  BRA `(.L_x_1607) ;  /* 0x0000000400887947 */ /* 0x000fec0003800000 */
.L_x_1614:
        /* <DEDUP_REMOVED lines=11> */
.L_x_1621:
        /* <DEDUP_REMOVED lines=20> */
.L_x_1623:
[----:B------:R-:W-:Y:S05]  /*1a40*/  BSYNC.RECONVERGENT B0 ;  /* 0x0000000000007941 */ /* 0x000fea0003800200 */
.L_x_1622:
[----:B------:R-:W-:Y:S01]  /*1a50*/  IMAD.SHL.U32 R0, R0, 0x100000, RZ ;  /* 0x0010000000007824 */ /* 0x000fe200078e00ff */
[----:B------:R-:W-:-:S04]  /*1a60*/  LEA R3, R3, 0x3b800000, 0x17 ;  /* 0x3b80000003037811 */ /* 0x000fc800078eb8ff */
[----:B------:R-:W-:Y:S01]  /*1a70*/  LOP3.LUT R24, R3, R0, R7, 0xfe, !PT ;  /* 0x0000000003187212 */ /* 0x000fe200078efe07 */
[----:B------:R-:W-:Y:S06]  /*1a80*/  BRA `(.L_x_1607) ;  /* 0x0000000000f87947 */ /* 0x000fec0003800000 */
.L_x_1620:
        /* <DEDUP_REMOVED lines=20> */
.L_x_1625:
[----:B------:R-:W-:Y:S05]  /*1bd0*/  BSYNC.RECONVERGENT B0 ;  /* 0x0000000000007941 */ /* 0x000fea0003800200 */
.L_x_1624:
[----:B------:R-:W-:Y:S01]  /*1be0*/  IMAD.SHL.U32 R0, R0, 0x200000, RZ ;  /* 0x0020000000007824 */ /* 0x000fe200078e00ff */
[----:B------:R-:W-:-:S04]  /*1bf0*/  LEA R3, R3, 0x37800000, 0x17 ;  /* 0x3780000003037811 */ /* 0x000fc800078eb8ff */
[----:B------:R-:W-:Y:S01]  /*1c00*/  LOP3.LUT R24, R3, R0, R7, 0xfe, !PT ;  /* 0x0000000003187212 */ /* 0x000fe200078efe07 */
[----:B------:R-:W-:Y:S06]  /*1c10*/  BRA `(.L_x_1607) ;  /* 0x0000000000947947 */ /* 0x000fec0003800000 */
.L_x_1619:
        /* <DEDUP_REMOVED lines=14> */
.L_x_1606:
[----:B------:R-:W-:Y:S01]  /*1d00*/  MOV R14, 0x0 ;  /* 0x00000000000e7802 */ /* 0x000fe20000000f00 */
[----:B------:R-:W0:Y:S01]  /*1d10*/  LDCU.64 UR4, c[0x4][0x128] ;  /* 0x01002500ff0477ac */ /* 0x000e220008000a00 */
[----:B------:R-:W-:Y:S02]  /*1d20*/  IMAD.MOV.U32 R8, RZ, RZ, 0x4e ;  /* 0x0000004eff087424 */ /* 0x000fe400078e00ff */
[----:B------:R-:W-:Y:S01]  /*1d30*/  IMAD.MOV.U32 R12, RZ, RZ, 0x1 ;  /* 0x00000001ff0c7424 */ /* 0x000fe200078e00ff */
[----:B------:R-:W2:Y:S01]  /*1d40*/  LDCU.64 UR6, c[0x4][0x130] ;  /* 0x01002600ff0677ac */ /* 0x000ea20008000a00 */
[----:B------:R-:W4:Y:S01]  /*1d50*/  LDC.64 R14, c[0x4][R14] ;  /* 0x010000000e0e7b82 */ /* 0x000f220000000a00 */
[----:B------:R-:W-:Y:S01]  /*1d60*/  IMAD.MOV.U32 R13, RZ, RZ, RZ ;  /* 0x000000ffff0d7224 */ /* 0x000fe200078e00ff */
[----:B------:R-:W1:Y:S01]  /*1d70*/  LDCU.64 UR8, c[0x4][0x18] ;  /* 0x01000300ff0877ac */ /* 0x000e620008000a00 */
[----:B0-----:R-:W-:Y:S02]  /*1d80*/  IMAD.U32 R4, RZ, RZ, UR4 ;  /* 0x00000004ff047e24 */ /* 0x001fe4000f8e00ff */
[----:B------:R-:W-:-:S02]  /*1d90*/  IMAD.U32 R5, RZ, RZ, UR5 ;  /* 0x00000005ff057e24 */ /* 0x000fc4000f8e00ff */
[----:B--2---:R-:W-:Y:S02]  /*1da0*/  IMAD.U32 R6, RZ, RZ, UR6 ;  /* 0x00000006ff067e24 */ /* 0x004fe4000f8e00ff */
[----:B------:R-:W-:Y:S02]  /*1db0*/  IMAD.U32 R7, RZ, RZ, UR7 ;  /* 0x00000007ff077e24 */ /* 0x000fe4000f8e00ff */
[----:B-1----:R-:W-:Y:S02]  /*1dc0*/  IMAD.U32 R10, RZ, RZ, UR8 ;  /* 0x00000008ff0a7e24 */ /* 0x002fe4000f8e00ff */
[----:B------:R-:W-:-:S07]  /*1dd0*/  IMAD.U32 R11, RZ, RZ, UR9 ;  /* 0x00000009ff0b7e24 */ /* 0x000fce000f8e00ff */
[----:B------:R-:W-:-:S07]  /*1de0*/  LEPC R20, `(.L_x_1628) ;  /* 0x000000001014794e */ /* 0x000fce0000000000 */
[----:B---345:R-:W-:Y:S05]  /*1df0*/  CALL.ABS.NOINC R14 ;  /* 0x000000000e007343 */ /* 0x038fea0003c00000 */
.L_x_1628:
[----:B------:R-:W-:Y:S01]  /*1e00*/  IMAD.MOV.U32 R24, RZ, RZ, RZ ;  /* 0x000000ffff187224 */ /* 0x000fe200078e00ff */
[----:B------:R-:W-:Y:S06]  /*1e10*/  BRA `(.L_x_1607) ;  /* 0x0000000000147947 */ /* 0x000fec0003800000 */
.L_x_1627:
[----:B------:R-:W2:Y:S02]  /*1e20*/  LDG.E.64 R24, desc[UR36][R4.64] ;  /* 0x0000002404187981 */ /* 0x000ea4000c1e1b00 */
[----:B--2---:R0:W2:Y:S02]  /*1e30*/  I2F.U64 R24, R24 ;  /* 0x0000001800187312 */ /* 0x0040a40000301000 */
[----:B0-2---:R-:W-:Y:S05]  /*1e40*/  BRA `(.L_x_1607) ;  /* 0x0000000000087947 */ /* 0x005fea0003800000 */
.L_x_1626:
[----:B------:R-:W2:Y:S02]  /*1e50*/  LDG.E R4, desc[UR36][R4.64] ;  /* 0x0000002404047981 */ /* 0x000ea4000c1e1900 */
[----:B--2---:R-:W-:-:S07]  /*1e60*/  I2FP.F32.U32 R24, R4 ;  /* 0x0000000400187245 */ /* 0x004fce0000201000 */
.L_x_1607:
[----:B------:R-:W-:Y:S05]  /*1e70*/  BSYNC.RECONVERGENT B6 ;  /* 0x0000000000067941 */ /* 0x000fea0003800200 */
.L_x_1601:
[----:B------:R-:W-:-:S07]  /*1e80*/  VIADD R16, R16, 0x80 ;  /* 0x0000008010107836 */ /* 0x000fce0000000000 */
.L_x_1600:
[----:B------:R-:W-:Y:S05]  /*1e90*/  BSYNC.RECONVERGENT B7 ;  /* 0x0000000000077941 */ /* 0x000fea0003800200 */
.L_x_1599:
        /* <DEDUP_REMOVED lines=25> */
.L_x_1635:
[----:B------:R-:W2:Y:S02]  /*2030*/  LDG.E.U8 R4, desc[UR36][R4.64] ;  /* 0x0000002404047981 */ /* 0x000ea4000c1e1100 */
[----:B--2---:R-:W-:Y:S01]  /*2040*/  I2FP.F32.U32 R23, R4 ;  /* 0x0000000400177245 */ /* 0x004fe20000201000 */
[----:B------:R-:W-:Y:S06]  /*2050*/  BRA `(.L_x_1637) ;  /* 0x0000000c00447947 */ /* 0x000fec0003800000 */
.L_x_1634:
        /* <DEDUP_REMOVED lines=9> */
.L_x_1639:
[----:B------:R-:W2:Y:S02]  /*20f0*/  LDG.E R4, desc[UR36][R4.64] ;  /* 0x0000002404047981 */ /* 0x000ea4000c1e1900 */
[----:B--2---:R-:W-:Y:S01]  /*2100*/  I2FP.F32.S32 R23, R4 ;  /* 0x0000000400177245 */ /* 0x004fe20000201400 */
[----:B------:R-:W-:Y:S06]  /*2110*/  BRA `(.L_x_1637) ;  /* 0x0000000c00147947 */ /* 0x000fec0003800000 */
.L_x_1638:
[----:B------:R-:W2:Y:S02]  /*2120*/  LDG.E.U16 R4, desc[UR36][R4.64] ;  /* 0x0000002404047981 */ /* 0x000ea4000c1e1500 */
[----:B--2---:R0:W2:Y:S01]  /*2130*/  I2F.S16 R23, R4 ;  /* 0x0000000400177306 */ /* 0x0040a20000101400 */
[----:B------:R-:W-:Y:S05]  /*2140*/  BRA `(.L_x_1637) ;  /* 0x0000000c00087947 */ /* 0x000fea0003800000 */
.L_x_1633:
        /* <DEDUP_REMOVED lines=8> */
.L_x_1641:
[----:B------:R-:W2:Y:S02]  /*21d0*/  LDG.E.U16 R4, desc[UR36][R4.64] ;  /* 0x0000002404047981 */ /* 0x000ea4000c1e1500 */
[----:B--2---:R-:W-:Y:S01]  /*21e0*/  HADD2.F32 R23, -RZ, R4.H0_H0 ;  /* 0x20000004ff177230 */ /* 0x004fe20000004100 */
[----:B------:R-:W-:Y:S06]  /*21f0*/  BRA `(.L_x_1637) ;  /* 0x0000000800dc7947 */ /* 0x000fec0003800000 */
.L_x_1640:
        /* <DEDUP_REMOVED lines=8> */
.L_x_1643:
[----:B------:R-:W2:Y:S02]  /*2280*/  LDG.E.U16 R4, desc[UR36][R4.64] ;  /* 0x0000002404047981 */ /* 0x000ea4000c1e1500 */
[----:B--2---:R-:W-:Y:S01]  /*2290*/  HADD2.F32 R23, -RZ, R4.H0_H0 ;  /* 0x20000004ff177230 */ /* 0x004fe20000004100 */
[----:B------:R-:W-:Y:S06]  /*22a0*/  BRA `(.L_x_1637) ;  /* 0x0000000800b07947 */ /* 0x000fec0003800000 */
.L_x_1642:
        /* <DEDUP_REMOVED lines=11> */
.L_x_1632:
        /* <DEDUP_REMOVED lines=12> */
.L_x_1646:
        /* <DEDUP_REMOVED lines=11> */
.L_x_1645:
        /* <DEDUP_REMOVED lines=25> */
.L_x_1648:
[----:B------:R-:W2:Y:S02]  /*2660*/  LDG.E.U8 R4, desc[UR36][R4.64] ;  /* 0x0000002404047981 */ /* 0x000ea4000c1e1100 */
[C---:B--2---:R-:W-:Y:S02]  /*2670*/  IMAD.SHL.U32 R0, R4.reuse, 0x2000000, RZ ;  /* 0x0200000004007824 */ /* 0x044fe400078e00ff */
[----:B------:R-:W-:-:S03]  /*2680*/  IMAD.SHL.U32 R6, R4, 0x100, RZ ;  /* 0x0000010004067824 */ /* 0x000fc600078e00ff */
[----:B------:R-:W-:Y:S02]  /*2690*/  ISETP.GE.U32.AND P0, PT, R0, 0x8000000, PT ;  /* 0x080000000000780c */ /* 0x000fe40003f06070 */
[----:B------:R-:W-:-:S11]  /*26a0*/  PRMT R23, R6, 0x9910, RZ ;  /* 0x0000991006177816 */ /* 0x000fd600000000ff */
[----:B------:R-:W-:Y:S02]  /*26b0*/  @!P0 LOP3.LUT R3, R6, 0x7f00, RZ, 0xc0, !PT ;  /* 0x00007f0006038812 */ /* 0x000fe400078ec0ff */
[----:B------:R-:W-:Y:S02]  /*26c0*/  @P0 LEA.HI R0, R0, 0x70000000, RZ, 0x1c ;  /* 0x7000000000000811 */ /* 0x000fe400078fe0ff */
[----:B------:R-:W-:-:S03]  /*26d0*/  @!P0 LOP3.LUT R3, R3, 0x3f000000, RZ, 0xfc, !PT ;  /* 0x3f00000003038812 */ /* 0x000fc600078efcff */
[----:B------:R-:W-:Y:S02]  /*26e0*/  @P0 FMUL.FTZ R0, R0, 1.9259299443872358531e-34 ;  /* 0x0780000000000820 */ /* 0x000fe40000410000 */
[----:B------:R-:W-:-:S05]  /*26f0*/  @!P0 FADD.FTZ R0, R3, -0.5 ;  /* 0xbf00000003008421 */ /* 0x000fca0000010000 */
[----:B------:R-:W-:Y:S01]  /*2700*/  LOP3.LUT R23, R0, 0x80000000, R23, 0xf8, !PT ;  /* 0x8000000000177812 */ /* 0x000fe200078ef817 */
[----:B------:R-:W-:Y:S06]  /*2710*/  BRA `(.L_x_1637) ;  /* 0x0000000400947947 */ /* 0x000fec0003800000 */
.L_x_1647:
[----:B------:R-:W2:Y:S02]  /*2720*/  LDG.E.U16 R4, desc[UR36][R4.64] ;  /* 0x0000002404047981 */ /* 0x000ea4000c1e1500 */
[----:B--2---:R-:W-:Y:S01]  /*2730*/  IMAD.U32 R23, R4, 0x10000, RZ ;  /* 0x0001000004177824 */ /* 0x004fe200078e00ff */
[----:B------:R-:W-:Y:S06]  /*2740*/  BRA `(.L_x_1637) ;  /* 0x0000000400887947 */ /* 0x000fec0003800000 */
.L_x_1644:
        /* <DEDUP_REMOVED lines=11> */
.L_x_1651:
        /* <DEDUP_REMOVED lines=20> */
.L_x_1653:
[----:B------:R-:W-:Y:S05]  /*2940*/  BSYNC.RECONVERGENT B0 ;  /* 0x0000000000007941 */ /* 0x000fea0003800200 */
.L_x_1652:
[----:B------:R-:W-:Y:S01]  /*2950*/  IMAD.SHL.U32 R0, R0, 0x100000, RZ ;  /* 0x0010000000007824 */ /* 0x000fe200078e00ff */
[----:B------:R-:W-:-:S04]  /*2960*/  LEA R3, R3, 0x3b800000, 0x17 ;  /* 0x3b80000003037811 */ /* 0x000fc800078eb8ff */
[----:B------:R-:W-:Y:S01]  /*2970*/  LOP3.LUT R23, R3, R0, R23, 0xfe, !PT ;  /* 0x0000000003177212 */ /* 0x000fe200078efe17 */
[----:B------:R-:W-:Y:S06]  /*2980*/  BRA `(.L_x_1637) ;  /* 0x0000000000f87947 */ /* 0x000fec0003800000 */
.L_x_1650:
        /* <DEDUP_REMOVED lines=20> */
.L_x_1655:
[----:B------:R-:W-:Y:S05]  /*2ad0*/  BSYNC.RECONVERGENT B0 ;  /* 0x0000000000007941 */ /* 0x000fea0003800200 */
.L_x_1654:
[----:B------:R-:W-:Y:S01]  /*2ae0*/  IMAD.SHL.U32 R0, R0, 0x200000, RZ ;  /* 0x0020000000007824 */ /* 0x000fe200078e00ff */
[----:B------:R-:W-:-:S04]  /*2af0*/  LEA R3, R3, 0x37800000, 0x17 ;  /* 0x3780000003037811 */ /* 0x000fc800078eb8ff */
[----:B------:R-:W-:Y:S01]  /*2b00*/  LOP3.LUT R23, R3, R0, R23, 0xfe, !PT ;  /* 0x0000000003177212 */ /* 0x000fe200078efe17 */
[----:B------:R-:W-:Y:S06]  /*2b10*/  BRA `(.L_x_1637) ;  /* 0x0000000000947947 */ /* 0x000fec0003800000 */
.L_x_1649:
        /* <DEDUP_REMOVED lines=14> */
.L_x_1636:
        /* <DEDUP_REMOVED lines=16> */
.L_x_1658:
[----:B------:R-:W-:Y:S01]  /*2d00*/  IMAD.MOV.U32 R23, RZ, RZ, RZ ;  /* 0x000000ffff177224 */ /* 0x000fe200078e00ff */
[----:B------:R-:W-:Y:S06]  /*2d10*/  BRA `(.L_x_1637) ;  /* 0x0000000000147947 */ /* 0x000fec0003800000 */
.L_x_1657:
[----:B------:R-:W2:Y:S02]  /*2d20*/  LDG.E.64 R4, desc[UR36][R4.64] ;  /* 0x0000002404047981 */ /* 0x000ea4000c1e1b00 */
[----:B--2---:R0:W2:Y:S02]  /*2d30*/  I2F.U64 R23, R4 ;  /* 0x0000000400177312 */ /* 0x0040a40000301000 */
[----:B0-2---:R-:W-:Y:S05]  /*2d40*/  BRA `(.L_x_1637) ;  /* 0x0000000000087947 */ /* 0x005fea0003800000 */
.L_x_1656:
[----:B------:R-:W2:Y:S02]  /*2d50*/  LDG.E R4, desc[UR36][R4.64] ;  /* 0x0000002404047981 */ /* 0x000ea4000c1e1900 */
[----:B--2---:R-:W-:-:S07]  /*2d60*/  I2FP.F32.U32 R23, R4 ;  /* 0x0000000400177245 */ /* 0x004fce0000201000 */
.L_x_1637:
[----:B------:R-:W-:Y:S05]  /*2d70*/  BSYNC.RECONVERGENT B6 ;  /* 0x0000000000067941 */ /* 0x000fea0003800200 */
.L_x_1631:
[----:B------:R-:W-:-:S07]  /*2d80*/  VIADD R16, R16, 0x80 ;  /* 0x0000008010107836 */ /* 0x000fce0000000000 */
.L_x_1630:
[----:B------:R-:W-:Y:S05]  /*2d90*/  BSYNC.RECONVERGENT B7 ;  /* 0x0000000000077941 */ /* 0x000fea0003800200 */
.L_x_1629:
[----:B------:R-:W-:Y:S01]  /*2da0*/  ISETP.GE.AND P0, PT, R16, R17, PT ;  /* 0x000000111000720c */ /* 0x000fe20003f06270 */
[----:B------:R-:W-:Y:S01]  /*2db0*/  BSSY.RECONVERGENT B6, `(.L_x_1659) ;  /* 0x00000e9000067945 */ /* 0x000fe20003800200 */
[----:B------:R-:W-:-:S11]  /*2dc0*/  IMAD.MOV.U32 R18, RZ, RZ, RZ ;  /* 0x000000ffff127224 */ /* 0x000fd600078e00ff */
[----:B------:R-:W-:Y:S05]  /*2dd0*/  @P0 BRA `(.L_x_1660) ;  /* 0x0000000c00980947 */ /* 0x000fea0003800000 */
[----:B0-2-4-:R-:W0:Y:S01]  /*2de0*/  LDC.64 R4, c[0x0][0x390] ;  /* 0x0000e400ff047b82 */ /* 0x015e220000000a00 */
[----:B------:R-:W2:Y:S01]  /*2df0*/  LDCU UR5, c[0x0][0x3a0] ;  /* 0x00007400ff0577ac */ /* 0x000ea20008000800 */
[----:B------:R-:W-:Y:S01]  /*2e00*/  IMAD R0, R2, 0x200, R16 ;  /* 0x0000020002007824 */ /* 0x000fe200078e0210 */
        /* <DEDUP_REMOVED lines=15> */
[----:B--2---:R0:W2:Y:S01]  /*2f00*/  I2F.S16 R18, R4 ;  /* 0x0000000400127306 */ /* 0x0040a20000101400 */
[----:B------:R-:W-:Y:S05]  /*2f10*/  BRA `(.L_x_1660) ;  /* 0x0000000c00487947 */ /* 0x000fea0003800000 */
.L_x_1664:
[----:B------:R-:W2:Y:S02]  /*2f20*/  LDG.E.U8 R4, desc[UR36][R4.64] ;  /* 0x0000002404047981 */ /* 0x000ea4000c1e1100 */
[----:B--2---:R-:W-:Y:S01]  /*2f30*/  I2FP.F32.U32 R18, R4 ;  /* 0x0000000400127245 */ /* 0x004fe20000201000 */
[----:B------:R-:W-:Y:S06]  /*2f40*/  BRA `(.L_x_1660) ;  /* 0x0000000c003c7947 */ /* 0x000fec0003800000 */
.L_x_1663:
        /* <DEDUP_REMOVED lines=9> */
.L_x_1667:
[----:B------:R-:W2:Y:S02]  /*2fe0*/  LDG.E R4, desc[UR36][R4.64] ;  /* 0x0000002404047981 */ /* 0x000ea4000c1e1900 */
[----:B--2---:R-:W-:Y:S01]  /*2ff0*/  I2FP.F32.S32 R18, R4 ;  /* 0x0000000400127245 */ /* 0x004fe20000201400 */
[----:B------:R-:W-:Y:S06]  /*3000*/  BRA `(.L_x_1660) ;  /* 0x0000000c000c7947 */ /* 0x000fec0003800000 */
.L_x_1666:
[----:B------:R-:W2:Y:S02]  /*3010*/  LDG.E.U16 R4, desc[UR36][R4.64] ;  /* 0x0000002404047981 */ /* 0x000ea4000c1e1500 */
[----:B--2---:R0:W2:Y:S01]  /*3020*/  I2F.S16 R18, R4 ;  /* 0x0000000400127306 */ /* 0x0040a20000101400 */
[----:B------:R-:W-:Y:S05]  /*3030*/  BRA `(.L_x_1660) ;  /* 0x0000000c00007947 */ /* 0x000fea0003800000 */
.L_x_1662:
        /* <DEDUP_REMOVED lines=8> */
.L_x_1669:
[----:B------:R-:W2:Y:S02]  /*30c0*/  LDG.E.U16 R4, desc[UR36][R4.64] ;  /* 0x0000002404047981 */ /* 0x000ea4000c1e1500 */
[----:B--2---:R-:W-:Y:S01]  /*30d0*/  HADD2.F32 R18, -RZ, R4.H0_H0 ;  /* 0x20000004ff127230 */ /* 0x004fe20000004100 */
[----:B------:R-:W-:Y:S06]  /*30e0*/  BRA `(.L_x_1660) ;  /* 0x0000000800d47947 */ /* 0x000fec0003800000 */
.L_x_1668:
        /* <DEDUP_REMOVED lines=8> */
.L_x_1671:
[----:B------:R-:W2:Y:S02]  /*3170*/  LDG.E.U16 R4, desc[UR36][R4.64] ;  /* 0x0000002404047981 */ /* 0x000ea4000c1e1500 */
[----:B--2---:R-:W-:Y:S01]  /*3180*/  HADD2.F32 R18, -RZ, R4.H0_H0 ;  /* 0x20000004ff127230 */ /* 0x004fe20000004100 */
[----:B------:R-:W-:Y:S06]  /*3190*/  BRA `(.L_x_1660) ;  /* 0x0000000800a87947 */ /* 0x000fec0003800000 */
.L_x_1670:
        /* <DEDUP_REMOVED lines=11> */
.L_x_1661:
        /* <DEDUP_REMOVED lines=12> */
.L_x_1674:
        /* <DEDUP_REMOVED lines=11> */
.L_x_1673:
        /* <DEDUP_REMOVED lines=25> */
.L_x_1676:
        /* <DEDUP_REMOVED lines=13> */
.L_x_1675:
[----:B------:R-:W2:Y:S02]  /*3620*/  LDG.E.U16 R4, desc[UR36][R4.64] ;  /* 0x0000002404047981 */ /* 0x000ea4000c1e1500 */
[----:B--2---:R-:W-:Y:S01]  /*3630*/  IMAD.U32 R18, R4, 0x10000, RZ ;  /* 0x0001000004127824 */ /* 0x004fe200078e00ff */
[----:B------:R-:W-:Y:S06]  /*3640*/  BRA `(.L_x_1660) ;  /* 0x00000004007c7947 */ /* 0x000fec0003800000 */
.L_x_1672:
        /* <DEDUP_REMOVED lines=11> */
.L_x_1679:
[----:B------:R-:W2:Y:S02]  /*3700*/  LDG.E.U8 R4, desc[UR36][R4.64] ;  /* 0x0000002404047981 */ /* 0x000ea4000c1e1100 */
        /* <DEDUP_REMOVED lines=18> */
.L_x_1681:
[----:B------:R-:W-:Y:S05]  /*3830*/  BSYNC.RECONVERGENT B0 ;  /* 0x0000000000007941 */ /* 0x000fea0003800200 */
.L_x_1680:
[----:B------:R-:W-:Y:S01]  /*3840*/  IMAD.SHL.U32 R0, R0, 0x100000, RZ ;  /* 0x0010000000007824 */ /* 0x000fe200078e00ff */
[----:B------:R-:W-:-:S04]  /*3850*/  LEA R3, R3, 0x3b800000, 0x17 ;  /* 0x3b80000003037811 */ /* 0x000fc800078eb8ff */
[----:B------:R-:W-:Y:S01]  /*3860*/  LOP3.LUT R18, R3, R0, R7, 0xfe, !PT ;  /* 0x0000000003127212 */ /* 0x000fe200078efe07 */
[----:B------:R-:W-:Y:S06]  /*3870*/  BRA `(.L_x_1660) ;  /* 0x0000000000f07947 */ /* 0x000fec0003800000 */
.L_x_1678:
        /* <DEDUP_REMOVED lines=19> */
.L_x_1683:
[----:B------:R-:W-:Y:S05]  /*39b0*/  BSYNC.RECONVERGENT B0 ;  /* 0x0000000000007941 */ /* 0x000fea0003800200 */
.L_x_1682:
[----:B------:R-:W-:Y:S01]  /*39c0*/  IMAD.SHL.U32 R0, R0, 0x200000, RZ ;  /* 0x0020000000007824 */ /* 0x000fe200078e00ff */
[----:B------:R-:W-:-:S04]  /*39d0*/  LEA R3, R3, 0x37800000, 0x17 ;  /* 0x3780000003037811 */ /* 0x000fc800078eb8ff */
[----:B------:R-:W-:Y:S01]  /*39e0*/  LOP3.LUT R18, R3, R0, R7, 0xfe, !PT ;  /* 0x0000000003127212 */ /* 0x000fe200078efe07 */
[----:B------:R-:W-:Y:S06]  /*39f0*/  BRA `(.L_x_1660) ;  /* 0x0000000000907947 */ /* 0x000fec0003800000 */
.L_x_1677:
        /* <DEDUP_REMOVED lines=14> */
.L_x_1665:
        /* <DEDUP_REMOVED lines=16> */
.L_x_1686:
[----:B------:R-:W-:Y:S05]  /*3be0*/  BRA `(.L_x_1660) ;  /* 0x0000000000147947 */ /* 0x000fea0003800000 */
.L_x_1685:
[----:B------:R-:W2:Y:S02]  /*3bf0*/  LDG.E.64 R4, desc[UR36][R4.64] ;  /* 0x0000002404047981 */ /* 0x000ea4000c1e1b00 */
[----:B--2---:R0:W2:Y:S02]  /*3c00*/  I2F.U64 R18, R4 ;  /* 0x0000000400127312 */ /* 0x0040a40000301000 */
[----:B0-2---:R-:W-:Y:S05]  /*3c10*/  BRA `(.L_x_1660) ;  /* 0x0000000000087947 */ /* 0x005fea0003800000 */
.L_x_1684:
[----:B------:R-:W2:Y:S02]  /*3c20*/  LDG.E R4, desc[UR36][R4.64] ;  /* 0x0000002404047981 */ /* 0x000ea4000c1e1900 */
[----:B--2---:R-:W-:-:S07]  /*3c30*/  I2FP.F32.U32 R18, R4 ;  /* 0x0000000400127245 */ /* 0x004fce0000201000 */
.L_x_1660:
[----:B------:R-:W-:Y:S05]  /*3c40*/  BSYNC.RECONVERGENT B6 ;  /* 0x0000000000067941 */ /* 0x000fea0003800200 */
.L_x_1659:
[----:B------:R-:W1:Y:S01]  /*3c50*/  LDC.U8 R16, c[0x0][0x3a4] ;  /* 0x0000e900ff107b82 */ /* 0x000e620000000000 */
[CC--:B------:R-:W-:Y:S01]  /*3c60*/  ISETP.GE.AND P1, PT, R19.reuse, R17.reuse, PT ;  /* 0x000000111300720c */ /* 0x0c0fe20003f26270 */
[C---:B------:R-:W-:Y:S01]  /*3c70*/  VIADD R0, R19.reuse, 0x100 ;  /* 0x0000010013007836 */ /* 0x040fe20000000000 */
[----:B------:R-:W-:Y:S01]  /*3c80*/  BSSY.RECONVERGENT B0, `(.L_x_1687) ;  /* 0x0000017000007945 */ /* 0x000fe20003800200 */
[C---:B0-2-4-:R-:W-:Y:S02]  /*3c90*/  VIADD R4, R19.reuse, 0x180 ;  /* 0x0000018013047836 */ /* 0x055fe40000000000 */
[----:B------:R-:W-:Y:S01]  /*3ca0*/  VIADD R26, R19, 0x80 ;  /* 0x00000080131a7836 */ /* 0x000fe20000000000 */
[-C--:B------:R-:W-:Y:S02]  /*3cb0*/  ISETP.GE.AND P2, PT, R0, R17.reuse, PT ;  /* 0x000000110000720c */ /* 0x080fe40003f46270 */
[-C--:B------:R-:W-:Y:S02]  /*3cc0*/  ISETP.GE.AND P0, PT, R4, R17.reuse, PT ;  /* 0x000000110400720c */ /* 0x080fe40003f06270 */
[----:B------:R-:W-:-:S03]  /*3cd0*/  ISETP.GE.AND P4, PT, R26, R17, PT ;  /* 0x000000111a00720c */ /* 0x000fc60003f86270 */
[----:B------:R-:W-:Y:S10]  /*3ce0*/  @P1 BRA `(.L_x_1688) ;  /* 0x0000000000401947 */ /* 0x000ff40003800000 */
[----:B-1-3-5:R-:W-:Y:S01]  /*3cf0*/  FMUL.FTZ R0, |R22|, 1.4426950216293334961 ;  /* 0x3fb8aa3b16007820 */ /* 0x02afe20000410200 */
[----:B------:R-:W-:-:S05]  /*3d00*/  IMAD.MOV.U32 R3, RZ, RZ, 0x42fc0000 ;  /* 0x42fc0000ff037424 */ /* 0x000fca00078e00ff */
        /* <DEDUP_REMOVED lines=13> */
[----:B------:R-:W-:-:S07]  /*3de0*/  FFMA.FTZ R4, R3, 2, R4 ;  /* 0x4000000003047823 */ /* 0x000fce0000010004 */
.L_x_1688:
[----:B------:R-:W-:Y:S05]  /*3df0*/  BSYNC.RECONVERGENT B0 ;  /* 0x0000000000007941 */ /* 0x000fea0003800200 */
.L_x_1687:
[----:B------:R-:W-:Y:S04]  /*3e00*/  BSSY.RECONVERGENT B0, `(.L_x_1689) ;  /* 0x0000012000007945 */ /* 0x000fe80003800200 */
[----:B------:R-:W-:Y:S05]  /*3e10*/  @P4 BRA `(.L_x_1690) ;  /* 0x0000000000404947 */ /* 0x000fea0003800000 */
[----:B-----5:R-:W-:Y:S01]  /*3e20*/  FMUL.FTZ R0, |R24|, 1.4426950216293334961 ;  /* 0x3fb8aa3b18007820 */ /* 0x020fe20000410200 */
        /* <DEDUP_REMOVED lines=12> */
[----:B-1-3--:R-:W0:Y:S02]  /*3ef0*/  MUFU.RCP R22, R3 ;  /* 0x0000000300167308 */ /* 0x00ae240000001000 */
[----:B0-----:R-:W-:-:S04]  /*3f00*/  FMUL.FTZ R22, R22, 0.125 ;  /* 0x3e00000016167820 */ /* 0x001fc80000410000 */
[----:B------:R-:W-:-:S07]  /*3f10*/  FFMA.FTZ R22, R3, 2, R22 ;  /* 0x4000000003167823 */ /* 0x000fce0000010016 */
.L_x_1690:
[----:B------:R-:W-:Y:S05]  /*3f20*/  BSYNC.RECONVERGENT B0 ;  /* 0x0000000000007941 */ /* 0x000fea0003800200 */
.L_x_1689:
        /* <DEDUP_REMOVED lines=18> */
.L_x_1692:
[----:B------:R-:W-:Y:S05]  /*4050*/  BSYNC.RECONVERGENT B0 ;  /* 0x0000000000007941 */ /* 0x000fea0003800200 */
.L_x_1691:
        /* <DEDUP_REMOVED lines=12> */
[----:B------:R-:W-:-:S03]  /*4120*/  IMAD.SHL.U32 R3, R3, 0x800000, RZ ;  /* 0x0080000003037824 */ /* 0x000fc600078e00ff */
[----:B------:R-:W0:Y:S02]  /*4130*/  MUFU.EX2 R6, R5 ;  /* 0x0000000500067308 */ /* 0x000e240000000800 */
[----:B0-----:R-:W-:-:S04]  /*4140*/  FMUL.FTZ R3, R3, R6 ;  /* 0x0000000603037220 */ /* 0x001fc80000410000 */
[----:B------:R-:W0:Y:S02]  /*4150*/  MUFU.RCP R18, R3 ;  /* 0x0000000300127308 */ /* 0x000e240000001000 */
[----:B0-----:R-:W-:-:S04]  /*4160*/  FMUL.FTZ R18, R18, 0.125 ;  /* 0x3e00000012127820 */ /* 0x001fc80000410000 */
[----:B------:R-:W-:-:S07]  /*4170*/  FFMA.FTZ R18, R3, 2, R18 ;  /* 0x4000000003127823 */ /* 0x000fce0000010012 */
.L_x_1694:
[----:B------:R-:W-:Y:S05]  /*4180*/  BSYNC.RECONVERGENT B0 ;  /* 0x0000000000007941 */ /* 0x000fea0003800200 */
.L_x_1693:
[----:B------:R-:W-:Y:S04]  /*4190*/  BSSY.RECONVERGENT B6, `(.L_x_1695) ;  /* 0x00000fc000067945 */ /* 0x000fe80003800200 */
[----:B------:R-:W-:Y:S05]  /*41a0*/  @P1 BRA `(.L_x_1696) ;  /* 0x0000000c00e81947 */ /* 0x000fea0003800000 */
[----:B------:R-:W0:Y:S01]  /*41b0*/  LDCU UR4, c[0x0][0x3a8] ;  /* 0x00007500ff0477ac */ /* 0x000e220008000800 */
[----:B------:R-:W2:Y:S01]  /*41c0*/  LDC.64 R8, c[0x0][0x388] ;  /* 0x0000e200ff087b82 */ /* 0x000ea20000000a00 */
[----:B------:R-:W-:Y:S01]  /*41d0*/  IMAD R0, R2, 0x200, R19 ;  /* 0x0000020002007824 */ /* 0x000fe200078e0213 */
[----:B-1----:R-:W-:-:S03]  /*41e0*/  PRMT R5, R16, 0x9910, RZ ;  /* 0x0000991010057816 */ /* 0x002fc600000000ff */
[----:B0-----:R-:W-:Y:S02]  /*41f0*/  IMAD R3, R0, UR4, RZ ;  /* 0x0000000400037c24 */ /* 0x001fe4000f8e02ff */
[----:B------:R-:W-:-:S05]  /*4200*/  IMAD.MOV.U32 R0, RZ, RZ, R5 ;  /* 0x000000ffff007224 */ /* 0x000fca00078e0005 */
[----:B------:R-:W-:Y:S02]  /*4210*/  ISETP.GT.AND P0, PT, R0, 0x9, PT ;  /* 0x000000090000780c */ /* 0x000fe40003f04270 */
[----:B--2---:R-:W-:-:S05]  /*4220*/  IADD3 R8, P1, PT, R3, R8, RZ ;  /* 0x0000000803087210 */ /* 0x004fca0007f3e0ff */
        /* <DEDUP_REMOVED lines=10> */
[----:B------:R-:W0:Y:S01]  /*42d0*/  F2I.FTZ.TRUNC.NTZ R3, R4 ;  /* 0x0000000400037305 */ /* 0x000e22000021f100 */
[----:B------:R-:W-:Y:S01]  /*42e0*/  IMAD.MOV.U32 R19, RZ, RZ, R26 ;  /* 0x000000ffff137224 */ /* 0x000fe200078e001a */
[----:B0-----:R0:W-:Y:S01]  /*42f0*/  STG.E.U8 desc[UR36][R8.64], R3 ;  /* 0x0000000308007986 */ /* 0x0011e2000c101124 */
[----:B------:R-:W-:Y:S05]  /*4300*/  BRA `(.L_x_1696) ;  /* 0x0000000c00907947 */ /* 0x000fea0003800000 */
.L_x_1700:
[----:B------:R-:W0:Y:S01]  /*4310*/  F2I.S64.TRUNC R4, R4 ;  /* 0x0000000400047311 */ /* 0x000e22000020d900 */
[----:B------:R-:W-:Y:S02]  /*4320*/  IMAD.MOV.U32 R19, RZ, RZ, R26 ;  /* 0x000000ffff137224 */ /* 0x000fe400078e001a */
[----:B0-----:R-:W-:-:S05]  /*4330*/  IMAD.MOV.U32 R3, RZ, RZ, R4 ;  /* 0x000000ffff037224 */ /* 0x001fca00078e0004 */
[----:B------:R0:W-:Y:S01]  /*4340*/  STG.E.U8 desc[UR36][R8.64], R3 ;  /* 0x0000000308007986 */ /* 0x0001e2000c101124 */
[----:B------:R-:W-:Y:S05]  /*4350*/  BRA `(.L_x_1696) ;  /* 0x0000000c007c7947 */ /* 0x000fea0003800000 */
.L_x_1699:
[----:B------:R-:W-:-:S13]  /*4360*/  ISETP.NE.AND P0, PT, R0, 0x2, PT ;  /* 0x000000020000780c */ /* 0x000fda0003f05270 */
[----:B------:R-:W-:Y:S05]  /*4370*/  @!P0 BRA `(.L_x_1702) ;  /* 0x0000000000308947 */ /* 0x000fea0003800000 */
[----:B------:R-:W-:-:S13]  /*4380*/  ISETP.NE.AND P0, PT, R0, 0x3, PT ;  /* 0x000000030000780c */ /* 0x000fda0003f05270 */
[----:B------:R-:W-:Y:S05]  /*4390*/  @!P0 BRA `(.L_x_1703) ;  /* 0x0000000000188947 */ /* 0x000fea0003800000 */
[----:B------:R-:W-:-:S13]  /*43a0*/  ISETP.NE.AND P0, PT, R0, 0x4, PT ;  /* 0x000000040000780c */ /* 0x000fda0003f05270 */
[----:B------:R-:W-:Y:S05]  /*43b0*/  @P0 BRA `(.L_x_1701) ;  /* 0x0000000800c00947 */ /* 0x000fea0003800000 */
[----:B------:R-:W0:Y:S01]  /*43c0*/  F2I.S64.TRUNC R4, R4 ;  /* 0x0000000400047311 */ /* 0x000e22000020d900 */
[----:B------:R-:W-:Y:S01]  /*43d0*/  IMAD.MOV.U32 R19, RZ, RZ, R26 ;  /* 0x000000ffff137224 */ /* 0x000fe200078e001a */
[----:B0-----:R2:W-:Y:S01]  /*43e0*/  STG.E.64 desc[UR36][R8.64], R4 ;  /* 0x0000000408007986 */ /* 0x0015e2000c101b24 */
[----:B------:R-:W-:Y:S05]  /*43f0*/  BRA `(.L_x_1696) ;  /* 0x0000000c00547947 */ /* 0x000fea0003800000 */
.L_x_1703:
[----:B------:R-:W0:Y:S01]  /*4400*/  F2I.FTZ.TRUNC.NTZ R3, R4 ;  /* 0x0000000400037305 */ /* 0x000e22000021f100 */
[----:B------:R-:W-:Y:S01]  /*4410*/  IMAD.MOV.U32 R19, RZ, RZ, R26 ;  /* 0x000000ffff137224 */ /* 0x000fe200078e001a */
[----:B0-----:R4:W-:Y:S01]  /*4420*/  STG.E desc[UR36][R8.64], R3 ;  /* 0x0000000308007986 */ /* 0x0019e2000c101924 */
[----:B------:R-:W-:Y:S05]  /*4430*/  BRA `(.L_x_1696) ;  /* 0x0000000c00447947 */ /* 0x000fea0003800000 */
.L_x_1702:
[----:B------:R-:W0:Y:S01]  /*4440*/  F2I.FTZ.TRUNC.NTZ R3, R4 ;  /* 0x0000000400037305 */ /* 0x000e22000021f100 */
[----:B------:R-:W-:Y:S01]  /*4450*/  IMAD.MOV.U32 R19, RZ, RZ, R26 ;  /* 0x000000ffff137224 */ /* 0x000fe200078e001a */
[----:B0-----:R0:W-:Y:S01]  /*4460*/  STG.E.U16 desc[UR36][R8.64], R3 ;  /* 0x0000000308007986 */ /* 0x0011e2000c101524 */
[----:B------:R-:W-:Y:S05]  /*4470*/  BRA `(.L_x_1696) ;  /* 0x0000000c00347947 */ /* 0x000fea0003800000 */
.L_x_1698:
[----:B------:R-:W-:-:S13]  /*4480*/  ISETP.GT.AND P0, PT, R0, 0x6, PT ;  /* 0x000000060000780c */ /* 0x000fda0003f04270 */
[----:B------:R-:W-:Y:S05]  /*4490*/  @P0 BRA `(.L_x_1704) ;  /* 0x00000000002c0947 */ /* 0x000fea0003800000 */
[----:B------:R-:W-:-:S13]  /*44a0*/  ISETP.NE.AND P0, PT, R0, 0x5, PT ;  /* 0x000000050000780c */ /* 0x000fda0003f05270 */
[----:B------:R-:W-:Y:S05]  /*44b0*/  @!P0 BRA `(.L_x_1705) ;  /* 0x0000000000148947 */ /* 0x000fea0003800000 */
[----:B------:R-:W-:-:S13]  /*44c0*/  ISETP.NE.AND P0, PT, R0, 0x6, PT ;  /* 0x000000060000780c */ /* 0x000fda0003f05270 */
[----:B------:R-:W-:Y:S05]  /*44d0*/  @P0 BRA `(.L_x_1701) ;  /* 0x0000000800780947 */ /* 0x000fea0003800000 */
[----:B------:R0:W-:Y:S01]  /*44e0*/  STG.E desc[UR36][R8.64], R4 ;  /* 0x0000000408007986 */ /* 0x0001e2000c101924 */
[----:B------:R-:W-:Y:S01]  /*44f0*/  IMAD.MOV.U32 R19, RZ, RZ, R26 ;  /* 0x000000ffff137224 */ /* 0x000fe200078e001a */
[----:B------:R-:W-:Y:S06]  /*4500*/  BRA `(.L_x_1696) ;  /* 0x0000000c00107947 */ /* 0x000fec0003800000 */
.L_x_1705:
[----:B------:R-:W-:Y:S01]  /*4510*/  F2FP.F16.F32.PACK_AB R4, RZ, R4 ;  /* 0x00000004ff04723e */ /* 0x000fe200000000ff */
[----:B------:R-:W-:-:S04]  /*4520*/  IMAD.MOV.U32 R19, RZ, RZ, R26 ;  /* 0x000000ffff137224 */ /* 0x000fc800078e001a */
[----:B------:R0:W-:Y:S01]  /*4530*/  STG.E.U16 desc[UR36][R8.64], R4 ;  /* 0x0000000408007986 */ /* 0x0001e2000c101524 */
[----:B------:R-:W-:Y:S05]  /*4540*/  BRA `(.L_x_1696) ;  /* 0x0000000c00007947 */ /* 0x000fea0003800000 */
.L_x_1704:
[----:B------:R-:W-:-:S13]  /*4550*/  ISETP.NE.AND P0, PT, R0, 0x7, PT ;  /* 0x000000070000780c */ /* 0x000fda0003f05270 */
[----:B------:R-:W-:Y:S05]  /*4560*/  @!P0 BRA `(.L_x_1706) ;  /* 0x0000000000348947 */ /* 0x000fea0003800000 */
[----:B------:R-:W-:-:S13]  /*4570*/  ISETP.NE.AND P0, PT, R0, 0x8, PT ;  /* 0x000000080000780c */ /* 0x000fda0003f05270 */
[----:B------:R-:W-:Y:S05]  /*4580*/  @!P0 BRA `(.L_x_1707) ;  /* 0x0000000000188947 */ /* 0x000fea0003800000 */
[----:B------:R-:W-:-:S13]  /*4590*/  ISETP.NE.AND P0, PT, R0, 0x9, PT ;  /* 0x000000090000780c */ /* 0x000fda0003f05270 */
[----:B------:R-:W-:Y:S05]  /*45a0*/  @P0 BRA `(.L_x_1701) ;  /* 0x0000000800440947 */ /* 0x000fea0003800000 */
[----:B------:R-:W-:Y:S02]  /*45b0*/  IMAD.MOV.U32 R5, RZ, RZ, RZ ;  /* 0x000000ffff057224 */ /* 0x000fe400078e00ff */
[----:B------:R-:W-:-:S03]  /*45c0*/  IMAD.MOV.U32 R19, RZ, RZ, R26 ;  /* 0x000000ffff137224 */ /* 0x000fc600078e001a */
[----:B------:R0:W-:Y:S01]  /*45d0*/  STG.E.64 desc[UR36][R8.64], R4 ;  /* 0x0000000408007986 */ /* 0x0001e2000c101b24 */
[----:B------:R-:W-:Y:S05]  /*45e0*/  BRA `(.L_x_1696) ;  /* 0x0000000800d87947 */ /* 0x000fea0003800000 */
.L_x_1707:
[----:B------:R-:W-:Y:S01]  /*45f0*/  F2FP.F16.F32.PACK_AB R3, RZ, R4 ;  /* 0x00000004ff03723e */ /* 0x000fe200000000ff */
[----:B------:R-:W-:-:S03]  /*4600*/  IMAD.MOV.U32 R19, RZ, RZ, R26 ;  /* 0x000000ffff137224 */ /* 0x000fc600078e001a */
[----:B------:R-:W-:-:S05]  /*4610*/  PRMT R3, R3, 0x5410, RZ ;  /* 0x0000541003037816 */ /* 0x000fca00000000ff */
[----:B------:R0:W-:Y:S01]  /*4620*/  STG.E desc[UR36][R8.64], R3 ;  /* 0x0000000308007986 */ /* 0x0001e2000c101924 */
[----:B------:R-:W-:Y:S05]  /*4630*/  BRA `(.L_x_1696) ;  /* 0x0000000800c47947 */ /* 0x000fea0003800000 */
.L_x_1706:
[----:B------:R-:W-:Y:S01]  /*4640*/  FMUL.FTZ R4, R4, 1 ;  /* 0x3f80000004047820 */ /* 0x000fe20000410000 */
[----:B------:R-:W-:-:S05]  /*4650*/  IMAD.MOV.U32 R19, RZ, RZ, R26 ;  /* 0x000000ffff137224 */ /* 0x000fca00078e001a */
[----:B------:R-:W0:Y:S02]  /*4660*/  F2F.F64.F32 R4, R4 ;  /* 0x0000000400047310 */ /* 0x000e240000201800 */
[----:B0-----:R0:W-:Y:S01]  /*4670*/  STG.E.64 desc[UR36][R8.64], R4 ;  /* 0x0000000408007986 */ /* 0x0011e2000c101b24 */
[----:B------:R-:W-:Y:S05]  /*4680*/  BRA `(.L_x_1696) ;  /* 0x0000000800b07947 */ /* 0x000fea0003800000 */
.L_x_1697:
        /* <DEDUP_REMOVED lines=8> */
[----:B------:R-:W-:Y:S01]  /*4710*/  FSETP.NEU.FTZ.AND P0, PT, R4, RZ, PT ;  /* 0x000000ff0400720b */ /* 0x000fe20003f1d000 */
[----:B------:R-:W-:-:S03]  /*4720*/  IMAD.MOV.U32 R19, RZ, RZ, R26 ;  /* 0x000000ffff137224 */ /* 0x000fc600078e001a */
[----:B------:R-:W-:-:S05]  /*4730*/  SEL R3, RZ, 0x1, !P0 ;  /* 0x00000001ff037807 */ /* 0x000fca0004000000 */
[----:B------:R0:W-:Y:S01]  /*4740*/  STG.E.U8 desc[UR36][R8.64], R3 ;  /* 0x0000000308007986 */ /* 0x0001e2000c101124 */
[----:B------:R-:W-:Y:S05]  /*4750*/  BRA `(.L_x_1696) ;  /* 0x00000008007c7947 */ /* 0x000fea0003800000 */
.L_x_1710:
[----:B------:R-:W-:Y:S01]  /*4760*/  FMUL.FTZ R4, R4, 1 ;  /* 0x3f80000004047820 */ /* 0x000fe20000410000 */
[----:B------:R-:W-:Y:S01]  /*4770*/  CS2R R6, SRZ ;  /* 0x0000000000067805 */ /* 0x000fe2000001ff00 */
[----:B------:R-:W-:-:S04]  /*4780*/  IMAD.MOV.U32 R19, RZ, RZ, R26 ;  /* 0x000000ffff137224 */ /* 0x000fc800078e001a */
[----:B------:R-:W0:Y:S02]  /*4790*/  F2F.F64.F32 R4, R4 ;  /* 0x0000000400047310 */ /* 0x000e240000201800 */
[----:B0-----:R0:W-:Y:S01]  /*47a0*/  STG.E.128 desc[UR36][R8.64], R4 ;  /* 0x0000000408007986 */ /* 0x0011e2000c101d24 */
[----:B------:R-:W-:Y:S05]  /*47b0*/  BRA `(.L_x_1696) ;  /* 0x0000000800647947 */ /* 0x000fea0003800000 */
.L_x_1709:
[----:B------:R-:W-:-:S13]  /*47c0*/  ISETP.NE.AND P0, PT, R0, 0xf, PT ;  /* 0x0000000f0000780c */ /* 0x000fda0003f05270 */
[----:B------:R-:W-:Y:S05]  /*47d0*/  @!P0 BRA `(.L_x_1711) ;  /* 0x0000000000a08947 */ /* 0x000fea0003800000 */
[----:B------:R-:W-:-:S13]  /*47e0*/  ISETP.NE.AND P0, PT, R0, 0x17, PT ;  /* 0x000000170000780c */ /* 0x000fda0003f05270 */
[----:B------:R-:W-:Y:S05]  /*47f0*/  @!P0 BRA `(.L_x_1712) ;  /* 0x00000000004c8947 */ /* 0x000fea0003800000 */
[----:B------:R-:W-:-:S13]  /*4800*/  ISETP.NE.AND P0, PT, R0, 0x18, PT ;  /* 0x000000180000780c */ /* 0x000fda0003f05270 */
[----:B------:R-:W-:Y:S05]  /*4810*/  @P0 BRA `(.L_x_1701) ;  /* 0x0000000400a80947 */ /* 0x000fea0003800000 */
        /* <DEDUP_REMOVED lines=12> */
.L_x_1714:
[----:B------:R-:W-:Y:S05]  /*48e0*/  BSYNC.RECONVERGENT B0 ;  /* 0x0000000000007941 */ /* 0x000fea0003800200 */
.L_x_1713:
[----:B------:R-:W-:Y:S01]  /*48f0*/  LOP3.LUT R5, R0, 0x80, R5, 0xf8, !PT ;  /* 0x0000008000057812 */ /* 0x000fe200078ef805 */
[----:B------:R-:W-:-:S04]  /*4900*/  IMAD.MOV.U32 R19, RZ, RZ, R26 ;  /* 0x000000ffff137224 */ /* 0x000fc800078e001a */
[----:B------:R0:W-:Y:S01]  /*4910*/  STG.E.U8 desc[UR36][R8.64], R5 ;  /* 0x0000000508007986 */ /* 0x0001e2000c101124 */
[----:B------:R-:W-:Y:S05]  /*4920*/  BRA `(.L_x_1696) ;  /* 0x0000000800087947 */ /* 0x000fea0003800000 */
.L_x_1712:
[----:B------:R-:W-:Y:S01]  /*4930*/  LOP3.LUT R5, R4, 0x7fffffff, RZ, 0xc0, !PT ;  /* 0x7fffffff04057812 */ /* 0x000fe200078ec0ff */
[----:B------:R-:W-:Y:S01]  /*4940*/  BSSY.RECONVERGENT B0, `(.L_x_1715) ;  /* 0x000000d000007945 */ /* 0x000fe20003800200 */
        /* <DEDUP_REMOVED lines=12> */
.L_x_1716:
[----:B------:R-:W-:Y:S05]  /*4a10*/  BSYNC.RECONVERGENT B0 ;  /* 0x0000000000007941 */ /* 0x000fea0003800200 */
.L_x_1715:
[----:B------:R-:W-:Y:S01]  /*4a20*/  LOP3.LUT R3, R0, 0x80, R7, 0xf8, !PT ;  /* 0x0000008000037812 */ /* 0x000fe200078ef807 */
[----:B------:R-:W-:-:S04]  /*4a30*/  IMAD.MOV.U32 R19, RZ, RZ, R26 ;  /* 0x000000ffff137224 */ /* 0x000fc800078e001a */
[----:B------:R0:W-:Y:S01]  /*4a40*/  STG.E.U8 desc[UR36][R8.64], R3 ;  /* 0x0000000308007986 */ /* 0x0001e2000c101124 */
[----:B------:R-:W-:Y:S05]  /*4a50*/  BRA `(.L_x_1696) ;  /* 0x0000000400bc7947 */ /* 0x000fea0003800000 */
.L_x_1711:
[----:B------:R-:W-:Y:S01]  /*4a60*/  F2FP.BF16.F32.PACK_AB R4, RZ, R4 ;  /* 0x00000004ff04723e */ /* 0x000fe200000010ff */
[----:B------:R-:W-:-:S04]  /*4a70*/  IMAD.MOV.U32 R19, RZ, RZ, R26 ;  /* 0x000000ffff137224 */ /* 0x000fc800078e001a */
[----:B------:R0:W-:Y:S01]  /*4a80*/  STG.E.U16 desc[UR36][R8.64], R4 ;  /* 0x0000000408007986 */ /* 0x0001e2000c101524 */
[----:B------:R-:W-:Y:S05]  /*4a90*/  BRA `(.L_x_1696) ;  /* 0x0000000400ac7947 */ /* 0x000fea0003800000 */
.L_x_1708:
        /* <DEDUP_REMOVED lines=8> */
[----:B------:R-:W0:Y:S01]  /*4b20*/  F2I.FTZ.U32.TRUNC.NTZ R3, R4 ;  /* 0x0000000400037305 */ /* 0x000e22000021f000 */
[----:B------:R-:W-:Y:S01]  /*4b30*/  IMAD.MOV.U32 R19, RZ, RZ, R26 ;  /* 0x000000ffff137224 */ /* 0x000fe200078e001a */
[----:B0-----:R0:W-:Y:S01]  /*4b40*/  STG.E.U16 desc[UR36][R8.64], R3 ;  /* 0x0000000308007986 */ /* 0x0011e2000c101524 */
[----:B------:R-:W-:Y:S05]  /*4b50*/  BRA `(.L_x_1696) ;  /* 0x00000004007c7947 */ /* 0x000fea0003800000 */
.L_x_1719:
        /* <DEDUP_REMOVED lines=12> */
.L_x_1722:
[----:B------:R-:W-:-:S04]  /*4c20*/  SHF.R.U32.HI R0, RZ, 0x14, R4 ;  /* 0x00000014ff007819 */ /* 0x000fc80000011604 */
[----:B------:R-:W-:-:S04]  /*4c30*/  LOP3.LUT R3, R0, 0x1, RZ, 0xc0, !PT ;  /* 0x0000000100037812 */ /* 0x000fc800078ec0ff */
[----:B------:R-:W-:-:S04]  /*4c40*/  IADD3 R0, PT, PT, R4, 0x487ffff, R3 ;  /* 0x0487ffff04007810 */ /* 0x000fc80007ffe003 */
[----:B------:R-:W-:-:S04]  /*4c50*/  SHF.R.U32.HI R0, RZ, 0x14, R0 ;  /* 0x00000014ff007819 */ /* 0x000fc80000011600 */
[----:B------:R-:W-:-:S07]  /*4c60*/  LOP3.LUT R3, R0, 0xff, RZ, 0xc0, !PT ;  /* 0x000000ff00037812 */ /* 0x000fce00078ec0ff */
.L_x_1723:
[----:B------:R-:W-:-:S04]  /*4c70*/  SHF.R.U32.HI R4, RZ, 0x18, R4 ;  /* 0x00000018ff047819 */ /* 0x000fc80000011604 */
[----:B------:R-:W-:-:S04]  /*4c80*/  LOP3.LUT R3, R3, 0x80, R4, 0xf8, !PT ;  /* 0x0000008003037812 */ /* 0x000fc800078ef804 */
[----:B------:R-:W-:-:S07]  /*4c90*/  PRMT R0, R3, 0x7610, R0 ;  /* 0x0000761003007816 */ /* 0x000fce0000000000 */
.L_x_1721:
[----:B------:R-:W-:Y:S05]  /*4ca0*/  BSYNC.RECONVERGENT B0 ;  /* 0x0000000000007941 */ /* 0x000fea0003800200 */
.L_x_1720:
[----:B------:R0:W-:Y:S01]  /*4cb0*/  STG.E.U8 desc[UR36][R8.64], R0 ;  /* 0x0000000008007986 */ /* 0x0001e2000c101124 */
[----:B------:R-:W-:Y:S01]  /*4cc0*/  IMAD.MOV.U32 R19, RZ, RZ, R26 ;  /* 0x000000ffff137224 */ /* 0x000fe200078e001a */
[----:B------:R-:W-:Y:S06]  /*4cd0*/  BRA `(.L_x_1696) ;  /* 0x00000004001c7947 */ /* 0x000fec0003800000 */
.L_x_1718:
        /* <DEDUP_REMOVED lines=12> */
.L_x_1726:
[----:B------:R-:W-:-:S04]  /*4da0*/  SHF.R.U32.HI R0, RZ, 0x15, R4 ;  /* 0x00000015ff007819 */ /* 0x000fc80000011604 */
[----:B------:R-:W-:-:S04]  /*4db0*/  LOP3.LUT R3, R0, 0x1, RZ, 0xc0, !PT ;  /* 0x0000000100037812 */ /* 0x000fc800078ec0ff */
[----:B------:R-:W-:-:S04]  /*4dc0*/  IADD3 R0, PT, PT, R4, 0x88fffff, R3 ;  /* 0x088fffff04007810 */ /* 0x000fc80007ffe003 */
[----:B------:R-:W-:-:S04]  /*4dd0*/  SHF.R.U32.HI R0, RZ, 0x15, R0 ;  /* 0x00000015ff007819 */ /* 0x000fc80000011600 */
[----:B------:R-:W-:-:S07]  /*4de0*/  LOP3.LUT R3, R0, 0xff, RZ, 0xc0, !PT ;  /* 0x000000ff00037812 */ /* 0x000fce00078ec0ff */
.L_x_1727:
[----:B------:R-:W-:-:S04]  /*4df0*/  SHF.R.U32.HI R4, RZ, 0x18, R4 ;  /* 0x00000018ff047819 */ /* 0x000fc80000011604 */
[----:B------:R-:W-:-:S04]  /*4e00*/  LOP3.LUT R3, R3, 0x80, R4, 0xf8, !PT ;  /* 0x0000008003037812 */ /* 0x000fc800078ef804 */
[----:B------:R-:W-:-:S07]  /*4e10*/  PRMT R0, R3, 0x7610, R0 ;  /* 0x0000761003007816 */ /* 0x000fce0000000000 */
.L_x_1725:
[----:B------:R-:W-:Y:S05]  /*4e20*/  BSYNC.RECONVERGENT B0 ;  /* 0x0000000000007941 */ /* 0x000fea0003800200 */
.L_x_1724:
[----:B------:R0:W-:Y:S01]  /*4e30*/  STG.E.U8 desc[UR36][R8.64], R0 ;  /* 0x0000000008007986 */ /* 0x0001e2000c101124 */
[----:B------:R-:W-:Y:S01]  /*4e40*/  IMAD.MOV.U32 R19, RZ, RZ, R26 ;  /* 0x000000ffff137224 */ /* 0x000fe200078e001a */
[----:B------:R-:W-:Y:S06]  /*4e50*/  BRA `(.L_x_1696) ;  /* 0x0000000000bc7947 */ /* 0x000fec0003800000 */
.L_x_1717:
[----:B------:R-:W-:-:S13]  /*4e60*/  ISETP.NE.AND P0, PT, R0, 0x1c, PT ;  /* 0x0000001c0000780c */ /* 0x000fda0003f05270 */
[----:B------:R-:W-:Y:S05]  /*4e70*/  @!P0 BRA `(.L_x_1728) ;  /* 0x0000000000a88947 */ /* 0x000fea0003800000 */
[----:B------:R-:W-:-:S13]  /*4e80*/  ISETP.NE.AND P0, PT, R0, 0x1d, PT ;  /* 0x0000001d0000780c */ /* 0x000fda0003f05270 */
[----:B------:R-:W-:Y:S05]  /*4e90*/  @!P0 BRA `(.L_x_1729) ;  /* 0x0000000000908947 */ /* 0x000fea0003800000 */
[----:B------:R-:W-:-:S13]  /*4ea0*/  ISETP.NE.AND P0, PT, R0, 0x2c, PT ;  /* 0x0000002c0000780c */ /* 0x000fda0003f05270 */
[----:B------:R-:W-:Y:S05]  /*4eb0*/  @!P0 BRA `(.L_x_1730) ;  /* 0x0000000000488947 */ /* 0x000fea0003800000 */
.L_x_1701:
[----:B------:R-:W-:Y:S01]  /*4ec0*/  MOV R14, 0x0 ;  /* 0x00000000000e7802 */ /* 0x000fe20000000f00 */
[----:B------:R-:W0:Y:S01]  /*4ed0*/  LDCU.64 UR6, c[0x4][0x128] ;  /* 0x01002500ff0677ac */ /* 0x000e220008000a00 */
[----:B------:R-:W-:Y:S02]  /*4ee0*/  IMAD.MOV.U32 R8, RZ, RZ, 0x65 ;  /* 0x00000065ff087424 */ /* 0x000fe400078e00ff */
[----:B------:R-:W-:Y:S01]  /*4ef0*/  IMAD.MOV.U32 R12, RZ, RZ, 0x1 ;  /* 0x00000001ff0c7424 */ /* 0x000fe200078e00ff */
[----:B------:R-:W1:Y:S01]  /*4f00*/  LDCU.64 UR8, c[0x4][0x130] ;  /* 0x01002600ff0877ac */ /* 0x000e620008000a00 */
[----:B------:R-:W2:Y:S01]  /*4f10*/  LDC.64 R14, c[0x4][R14] ;  /* 0x010000000e0e7b82 */ /* 0x000ea20000000a00 */
[----:B------:R-:W-:Y:S01]  /*4f20*/  IMAD.MOV.U32 R13, RZ, RZ, RZ ;  /* 0x000000ffff0d7224 */ /* 0x000fe200078e00ff */
[----:B------:R-:W4:Y:S01]  /*4f30*/  LDCU.64 UR4, c[0x4][0x20] ;  /* 0x01000400ff0477ac */ /* 0x000f220008000a00 */
[----:B0-----:R-:W-:Y:S02]  /*4f40*/  IMAD.U32 R4, RZ, RZ, UR6 ;  /* 0x00000006ff047e24 */ /* 0x001fe4000f8e00ff */
[----:B------:R-:W-:-:S02]  /*4f50*/  IMAD.U32 R5, RZ, RZ, UR7 ;  /* 0x00000007ff057e24 */ /* 0x000fc4000f8e00ff */
[----:B-1----:R-:W-:Y:S02]  /*4f60*/  IMAD.U32 R6, RZ, RZ, UR8 ;  /* 0x00000008ff067e24 */ /* 0x002fe4000f8e00ff */
[----:B------:R-:W-:Y:S02]  /*4f70*/  IMAD.U32 R7, RZ, RZ, UR9 ;  /* 0x00000009ff077e24 */ /* 0x000fe4000f8e00ff */
[----:B----4-:R-:W-:Y:S02]  /*4f80*/  IMAD.U32 R10, RZ, RZ, UR4 ;  /* 0x00000004ff0a7e24 */ /* 0x010fe4000f8e00ff */
[----:B------:R-:W-:-:S07]  /*4f90*/  IMAD.U32 R11, RZ, RZ, UR5 ;  /* 0x00000005ff0b7e24 */ /* 0x000fce000f8e00ff */
[----:B------:R-:W-:-:S07]  /*4fa0*/  LEPC R20, `(.L_x_1731) ;  /* 0x000000001014794e */ /* 0x000fce0000000000 */
[----:B--23-5:R-:W-:Y:S05]  /*4fb0*/  CALL.ABS.NOINC R14 ;  /* 0x000000000e007343 */ /* 0x02cfea0003c00000 */
.L_x_1731:
[----:B------:R-:W-:Y:S01]  /*4fc0*/  IMAD.MOV.U32 R19, RZ, RZ, R26 ;  /* 0x000000ffff137224 */ /* 0x000fe200078e001a */
[----:B------:R-:W-:Y:S06]  /*4fd0*/  BRA `(.L_x_1696) ;  /* 0x00000000005c7947 */ /* 0x000fec0003800000 */
.L_x_1730:
[----:B------:R-:W-:Y:S01]  /*4fe0*/  SHF.R.U32.HI R5, RZ, 0x17, R4 ;  /* 0x00000017ff057819 */ /* 0x000fe20000011604 */
[----:B------:R-:W-:-:S03]  /*4ff0*/  IMAD.MOV.U32 R19, RZ, RZ, R26 ;  /* 0x000000ffff137224 */ /* 0x000fc600078e001a */
        /* <DEDUP_REMOVED lines=14> */
.L_x_1729:
[----:B------:R-:W0:Y:S01]  /*50e0*/  F2I.U64.TRUNC R4, R4 ;  /* 0x0000000400047311 */ /* 0x000e22000020d800 */
[----:B------:R-:W-:Y:S01]  /*50f0*/  IMAD.MOV.U32 R19, RZ, RZ, R26 ;  /* 0x000000ffff137224 */ /* 0x000fe200078e001a */
[----:B0-----:R0:W-:Y:S01]  /*5100*/  STG.E.64 desc[UR36][R8.64], R4 ;  /* 0x0000000408007986 */ /* 0x0011e2000c101b24 */
[----:B------:R-:W-:Y:S05]  /*5110*/  BRA `(.L_x_1696) ;  /* 0x00000000000c7947 */ /* 0x000fea0003800000 */
.L_x_1728:
[----:B------:R-:W0:Y:S01]  /*5120*/  F2I.FTZ.U32.TRUNC.NTZ R3, R4 ;  /* 0x0000000400037305 */ /* 0x000e22000021f000 */
[----:B------:R-:W-:Y:S01]  /*5130*/  IMAD.MOV.U32 R19, RZ, RZ, R26 ;  /* 0x000000ffff137224 */ /* 0x000fe200078e001a */
[----:B0-----:R0:W-:Y:S06]  /*5140*/  STG.E desc[UR36][R8.64], R3 ;  /* 0x0000000308007986 */ /* 0x0011ec000c101924 */
.L_x_1696:
[----:B------:R-:W-:Y:S05]  /*5150*/  BSYNC.RECONVERGENT B6 ;  /* 0x0000000000067941 */ /* 0x000fea0003800200 */
.L_x_1695:
[----:B------:R-:W-:Y:S01]  /*5160*/  ISETP.GE.AND P0, PT, R19, R17, PT ;  /* 0x000000111300720c */ /* 0x000fe20003f06270 */
[----:B------:R-:W-:-:S12]  /*5170*/  BSSY.RECONVERGENT B6, `(.L_x_1732) ;  /* 0x00001cc000067945 */ /* 0x000fd80003800200 */
[----:B------:R-:W-:Y:S05]  /*5180*/  @P0 BRA `(.L_x_1733) ;  /* 0x0000001c00280947 */ /* 0x000fea0003800000 */
[----:B------:R-:W3:Y:S01]  /*5190*/  LDCU UR4, c[0x0][0x3a8] ;  /* 0x00007500ff0477ac */ /* 0x000ee20008000800 */
[----:B0-2-4-:R-:W0:Y:S01]  /*51a0*/  LDC.64 R8, c[0x0][0x388] ;  /* 0x0000e200ff087b82 */ /* 0x015e220000000a00 */
[----:B------:R-:W-:Y:S01]  /*51b0*/  IMAD R0, R2, 0x200, R19 ;  /* 0x0000020002007824 */ /* 0x000fe200078e0213 */
[----:B-1----:R-:W-:-:S03]  /*51c0*/  PRMT R4, R16, 0x9910, RZ ;  /* 0x0000991010047816 */ /* 0x002fc600000000ff */
        /* <DEDUP_REMOVED lines=14> */
[----:B-----5:R-:W0:Y:S02]  /*52b0*/  F2I.FTZ.TRUNC.NTZ R3, R22 ;  /* 0x0000001600037305 */ /* 0x020e24000021f100 */
[----:B0-----:R1:W-:Y:S01]  /*52c0*/  STG.E.U8 desc[UR36][R8.64], R3 ;  /* 0x0000000308007986 */ /* 0x0013e2000c101124 */
[----:B------:R-:W-:Y:S05]  /*52d0*/  BRA `(.L_x_1739) ;  /* 0x0000000c00387947 */ /* 0x000fea0003800000 */
.L_x_1737:
[----:B-----5:R-:W0:Y:S02]  /*52e0*/  F2I.S64.TRUNC R22, R22 ;  /* 0x0000001600167311 */ /* 0x020e24000020d900 */
[----:B0-----:R-:W-:-:S05]  /*52f0*/  IMAD.MOV.U32 R3, RZ, RZ, R22 ;  /* 0x000000ffff037224 */ /* 0x001fca00078e0016 */
[----:B------:R0:W-:Y:S01]  /*5300*/  STG.E.U8 desc[UR36][R8.64], R3 ;  /* 0x0000000308007986 */ /* 0x0001e2000c101124 */
[----:B------:R-:W-:Y:S05]  /*5310*/  BRA `(.L_x_1739) ;  /* 0x0000000c00287947 */ /* 0x000fea0003800000 */
.L_x_1736:
[----:B------:R-:W-:-:S13]  /*5320*/  ISETP.NE.AND P0, PT, R0, 0x2, PT ;  /* 0x000000020000780c */ /* 0x000fda0003f05270 */
[----:B------:R-:W-:Y:S05]  /*5330*/  @!P0 BRA `(.L_x_1740) ;  /* 0x0000000000288947 */ /* 0x000fea0003800000 */
[----:B------:R-:W-:-:S13]  /*5340*/  ISETP.NE.AND P0, PT, R0, 0x3, PT ;  /* 0x000000030000780c */ /* 0x000fda0003f05270 */
[----:B------:R-:W-:Y:S05]  /*5350*/  @!P0 BRA `(.L_x_1741) ;  /* 0x0000000000148947 */ /* 0x000fea0003800000 */
[----:B------:R-:W-:-:S13]  /*5360*/  ISETP.NE.AND P0, PT, R0, 0x4, PT ;  /* 0x000000040000780c */ /* 0x000fda0003f05270 */
[----:B------:R-:W-:Y:S05]  /*5370*/  @P0 BRA `(.L_x_1738) ;  /* 0x0000000800380947 */ /* 0x000fea0003800000 */
[----:B-----5:R-:W0:Y:S02]  /*5380*/  F2I.S64.TRUNC R22, R22 ;  /* 0x0000001600167311 */ /* 0x020e24000020d900 */
[----:B0-----:R4:W-:Y:S01]  /*5390*/  STG.E.64 desc[UR36][R8.64], R22 ;  /* 0x0000001608007986 */ /* 0x0019e2000c101b24 */
[----:B------:R-:W-:Y:S05]  /*53a0*/  BRA `(.L_x_1739) ;  /* 0x0000000c00047947 */ /* 0x000fea0003800000 */
.L_x_1741:
[----:B-----5:R-:W0:Y:S02]  /*53b0*/  F2I.FTZ.TRUNC.NTZ R3, R22 ;  /* 0x0000001600037305 */ /* 0x020e24000021f100 */
[----:B0-----:R3:W-:Y:S01]  /*53c0*/  STG.E desc[UR36][R8.64], R3 ;  /* 0x0000000308007986 */ /* 0x0017e2000c101924 */
[----:B------:R-:W-:Y:S05]  /*53d0*/  BRA `(.L_x_1739) ;  /* 0x0000000800f87947 */ /* 0x000fea0003800000 */
.L_x_1740:
[----:B-----5:R-:W0:Y:S02]  /*53e0*/  F2I.FTZ.TRUNC.NTZ R3, R22 ;  /* 0x0000001600037305 */ /* 0x020e24000021f100 */
[----:B0-----:R2:W-:Y:S01]  /*53f0*/  STG.E.U16 desc[UR36][R8.64], R3 ;  /* 0x0000000308007986 */ /* 0x0015e2000c101524 */
[----:B------:R-:W-:Y:S05]  /*5400*/  BRA `(.L_x_1739) ;  /* 0x0000000800ec7947 */ /* 0x000fea0003800000 */
.L_x_1735:
[----:B------:R-:W-:-:S13]  /*5410*/  ISETP.GT.AND P0, PT, R0, 0x6, PT ;  /* 0x000000060000780c */ /* 0x000fda0003f04270 */
[----:B------:R-:W-:Y:S05]  /*5420*/  @P0 BRA `(.L_x_1742) ;  /* 0x0000000000240947 */ /* 0x000fea0003800000 */
[----:B------:R-:W-:-:S13]  /*5430*/  ISETP.NE.AND P0, PT, R0, 0x5, PT ;  /* 0x000000050000780c */ /* 0x000fda0003f05270 */
[----:B------:R-:W-:Y:S05]  /*5440*/  @!P0 BRA `(.L_x_1743) ;  /* 0x0000000000108947 */ /* 0x000fea0003800000 */
[----:B------:R-:W-:-:S13]  /*5450*/  ISETP.NE.AND P0, PT, R0, 0x6, PT ;  /* 0x000000060000780c */ /* 0x000fda0003f05270 */
[----:B------:R-:W-:Y:S05]  /*5460*/  @P0 BRA `(.L_x_1738) ;  /* 0x0000000400fc0947 */ /* 0x000fea0003800000 */
[----:B-----5:R0:W-:Y:S01]  /*5470*/  STG.E desc[UR36][R8.64], R22 ;  /* 0x0000001608007986 */ /* 0x0201e2000c101924 */
[----:B------:R-:W-:Y:S05]  /*5480*/  BRA `(.L_x_1739) ;  /* 0x0000000800cc7947 */ /* 0x000fea0003800000 */
.L_x_1743:
[----:B-----5:R-:W-:-:S05]  /*5490*/  F2FP.F16.F32.PACK_AB R22, RZ, R22 ;  /* 0x00000016ff16723e */ /* 0x020fca00000000ff */
[----:B------:R0:W-:Y:S01]  /*54a0*/  STG.E.U16 desc[UR36][R8.64], R22 ;  /* 0x0000001608007986 */ /* 0x0001e2000c101524 */
[----:B------:R-:W-:Y:S05]  /*54b0*/  BRA `(.L_x_1739) ;  /* 0x0000000800c07947 */ /* 0x000fea0003800000 */
.L_x_1742:
[----:B------:R-:W-:-:S13]  /*54c0*/  ISETP.NE.AND P0, PT, R0, 0x7, PT ;  /* 0x000000070000780c */ /* 0x000fda0003f05270 */
[----:B------:R-:W-:Y:S05]  /*54d0*/  @!P0 BRA `(.L_x_1744) ;  /* 0x00000000002c8947 */ /* 0x000fea0003800000 */
[----:B------:R-:W-:-:S13]  /*54e0*/  ISETP.NE.AND P0, PT, R0, 0x8, PT ;  /* 0x000000080000780c */ /* 0x000fda0003f05270 */
[----:B------:R-:W-:Y:S05]  /*54f0*/  @!P0 BRA `(.L_x_1745) ;  /* 0x0000000000148947 */ /* 0x000fea0003800000 */
[----:B------:R-:W-:-:S13]  /*5500*/  ISETP.NE.AND P0, PT, R0, 0x9, PT ;  /* 0x000000090000780c */ /* 0x000fda0003f05270 */
[----:B------:R-:W-:Y:S05]  /*5510*/  @P0 BRA `(.L_x_1738) ;  /* 0x0000000400d00947 */ /* 0x000fea0003800000 */
[----:B-----5:R-:W-:-:S05]  /*5520*/  IMAD.MOV.U32 R23, RZ, RZ, RZ ;  /* 0x000000ffff177224 */ /* 0x020fca00078e00ff */
[----:B------:R0:W-:Y:S01]  /*5530*/  STG.E.64 desc[UR36][R8.64], R22 ;  /* 0x0000001608007986 */ /* 0x0001e2000c101b24 */
[----:B------:R-:W-:Y:S05]  /*5540*/  BRA `(.L_x_1739) ;  /* 0x00000008009c7947 */ /* 0x000fea0003800000 */
.L_x_1745:
[----:B-----5:R-:W-:-:S04]  /*5550*/  F2FP.F16.F32.PACK_AB R3, RZ, R22 ;  /* 0x00000016ff03723e */ /* 0x020fc800000000ff */
[----:B------:R-:W-:-:S05]  /*5560*/  PRMT R3, R3, 0x5410, RZ ;  /* 0x0000541003037816 */ /* 0x000fca00000000ff */
[----:B------:R0:W-:Y:S01]  /*5570*/  STG.E desc[UR36][R8.64], R3 ;  /* 0x0000000308007986 */ /* 0x0001e2000c101924 */
[----:B------:R-:W-:Y:S05]  /*5580*/  BRA `(.L_x_1739) ;  /* 0x00000008008c7947 */ /* 0x000fea0003800000 */
.L_x_1744:
[----:B-----5:R-:W-:-:S06]  /*5590*/  FMUL.FTZ R4, R22, 1 ;  /* 0x3f80000016047820 */ /* 0x020fcc0000410000 */
[----:B------:R-:W0:Y:S02]  /*55a0*/  F2F.F64.F32 R4, R4 ;  /* 0x0000000400047310 */ /* 0x000e240000201800 */
[----:B0-----:R0:W-:Y:S01]  /*55b0*/  STG.E.64 desc[UR36][R8.64], R4 ;  /* 0x0000000408007986 */ /* 0x0011e2000c101b24 */
[----:B------:R-:W-:Y:S05]  /*55c0*/  BRA `(.L_x_1739) ;  /* 0x00000008007c7947 */ /* 0x000fea0003800000 */
.L_x_1734:
        /* <DEDUP_REMOVED lines=10> */
[----:B-----5:R-:W0:Y:S02]  /*5670*/  F2I.FTZ.U32.TRUNC.NTZ R3, R22 ;  /* 0x0000001600037305 */ /* 0x020e24000021f000 */
[----:B0-----:R0:W-:Y:S01]  /*5680*/  STG.E.U16 desc[UR36][R8.64], R3 ;  /* 0x0000000308007986 */ /* 0x0011e2000c101524 */
[----:B------:R-:W-:Y:S05]  /*5690*/  BRA `(.L_x_1739) ;  /* 0x0000000800487947 */ /* 0x000fea0003800000 */
.L_x_1749:
[----:B-----5:R-:W-:Y:S01]  /*56a0*/  LOP3.LUT R5, R22, 0x7fffffff, RZ, 0xc0, !PT ;  /* 0x7fffffff16057812 */ /* 0x020fe200078ec0ff */
        /* <DEDUP_REMOVED lines=15> */
.L_x_1752:
[----:B------:R-:W-:-:S04]  /*57a0*/  SHF.R.U32.HI R22, RZ, 0x18, R22 ;  /* 0x00000018ff167819 */ /* 0x000fc80000011616 */
[----:B------:R-:W-:-:S04]  /*57b0*/  LOP3.LUT R3, R3, 0x80, R22, 0xf8, !PT ;  /* 0x0000008003037812 */ /* 0x000fc800078ef816 */
[----:B------:R-:W-:-:S07]  /*57c0*/  PRMT R4, R3, 0x7610, R4 ;  /* 0x0000761003047816 */ /* 0x000fce0000000004 */
.L_x_1751:
[----:B------:R-:W-:Y:S05]  /*57d0*/  BSYNC.RECONVERGENT B0 ;  /* 0x0000000000007941 */ /* 0x000fea0003800200 */
.L_x_1750:
[----:B------:R0:W-:Y:S01]  /*57e0*/  STG.E.U8 desc[UR36][R8.64], R4 ;  /* 0x0000000408007986 */ /* 0x0001e2000c101124 */
[----:B------:R-:W-:Y:S05]  /*57f0*/  BRA `(.L_x_1739) ;  /* 0x0000000400f07947 */ /* 0x000fea0003800000 */
.L_x_1748:
        /* <DEDUP_REMOVED lines=16> */
.L_x_1755:
[----:B------:R-:W-:-:S04]  /*5900*/  SHF.R.U32.HI R22, RZ, 0x18, R22 ;  /* 0x00000018ff167819 */ /* 0x000fc80000011616 */
[----:B------:R-:W-:-:S04]  /*5910*/  LOP3.LUT R3, R3, 0x80, R22, 0xf8, !PT ;  /* 0x0000008003037812 */ /* 0x000fc800078ef816 */
[----:B------:R-:W-:-:S07]  /*5920*/  PRMT R4, R3, 0x7610, R4 ;  /* 0x0000761003047816 */ /* 0x000fce0000000004 */
.L_x_1754:
[----:B------:R-:W-:Y:S05]  /*5930*/  BSYNC.RECONVERGENT B0 ;  /* 0x0000000000007941 */ /* 0x000fea0003800200 */
.L_x_1753:
[----:B------:R0:W-:Y:S01]  /*5940*/  STG.E.U8 desc[UR36][R8.64], R4 ;  /* 0x0000000408007986 */ /* 0x0001e2000c101124 */
[----:B------:R-:W-:Y:S05]  /*5950*/  BRA `(.L_x_1739) ;  /* 0x0000000400987947 */ /* 0x000fea0003800000 */
.L_x_1747:
[----:B------:R-:W-:-:S13]  /*5960*/  ISETP.NE.AND P0, PT, R0, 0x1c, PT ;  /* 0x0000001c0000780c */ /* 0x000fda0003f05270 */
[----:B------:R-:W-:Y:S05]  /*5970*/  @!P0 BRA `(.L_x_1756) ;  /* 0x0000000000588947 */ /* 0x000fea0003800000 */
[----:B------:R-:W-:-:S13]  /*5980*/  ISETP.NE.AND P0, PT, R0, 0x1d, PT ;  /* 0x0000001d0000780c */ /* 0x000fda0003f05270 */
[----:B------:R-:W-:Y:S05]  /*5990*/  @!P0 BRA `(.L_x_1757) ;  /* 0x0000000000448947 */ /* 0x000fea0003800000 */
[----:B------:R-:W-:-:S13]  /*59a0*/  ISETP.NE.AND P0, PT, R0, 0x2c, PT ;  /* 0x0000002c0000780c */ /* 0x000fda0003f05270 */
[----:B------:R-:W-:Y:S05]  /*59b0*/  @P0 BRA `(.L_x_1738) ;  /* 0x0000000000a80947 */ /* 0x000fea0003800000 */
[----:B-----5:R-:W-:-:S04]  /*59c0*/  SHF.R.U32.HI R4, RZ, 0x17, R22 ;  /* 0x00000017ff047819 */ /* 0x020fc80000011616 */
        /* <DEDUP_REMOVED lines=14> */
.L_x_1757:
[----:B-----5:R-:W0:Y:S02]  /*5ab0*/  F2I.U64.TRUNC R22, R22 ;  /* 0x0000001600167311 */ /* 0x020e24000020d800 */
[----:B0-----:R0:W-:Y:S01]  /*5ac0*/  STG.E.64 desc[UR36][R8.64], R22 ;  /* 0x0000001608007986 */ /* 0x0011e2000c101b24 */
[----:B------:R-:W-:Y:S05]  /*5ad0*/  BRA `(.L_x_1739) ;  /* 0x0000000400387947 */ /* 0x000fea0003800000 */
.L_x_1756:
[----:B-----5:R-:W0:Y:S02]  /*5ae0*/  F2I.FTZ.U32.TRUNC.NTZ R3, R22 ;  /* 0x0000001600037305 */ /* 0x020e24000021f000 */
[----:B0-----:R0:W-:Y:S01]  /*5af0*/  STG.E desc[UR36][R8.64], R3 ;  /* 0x0000000308007986 */ /* 0x0011e2000c101924 */
[----:B------:R-:W-:Y:S05]  /*5b00*/  BRA `(.L_x_1739) ;  /* 0x00000004002c7947 */ /* 0x000fea0003800000 */
.L_x_1746:
[----:B------:R-:W-:-:S13]  /*5b10*/  ISETP.GT.AND P0, PT, R0, 0xe, PT ;  /* 0x0000000e0000780c */ /* 0x000fda0003f04270 */
[----:B------:R-:W-:Y:S05]  /*5b20*/  @P0 BRA `(.L_x_1758) ;  /* 0x0000000000340947 */ /* 0x000fea0003800000 */
[----:B------:R-:W-:-:S13]  /*5b30*/  ISETP.NE.AND P0, PT, R0, 0xa, PT ;  /* 0x0000000a0000780c */ /* 0x000fda0003f05270 */
[----:B------:R-:W-:Y:S05]  /*5b40*/  @!P0 BRA `(.L_x_1759) ;  /* 0x0000000000188947 */ /* 0x000fea0003800000 */
[----:B------:R-:W-:-:S13]  /*5b50*/  ISETP.NE.AND P0, PT, R0, 0xb, PT ;  /* 0x0000000b0000780c */ /* 0x000fda0003f05270 */
[----:B------:R-:W-:Y:S05]  /*5b60*/  @P0 BRA `(.L_x_1738) ;  /* 0x00000000003c0947 */ /* 0x000fea0003800000 */
[----:B-----5:R-:W-:-:S04]  /*5b70*/  FSETP.NEU.FTZ.AND P0, PT, R22, RZ, PT ;  /* 0x000000ff1600720b */ /* 0x020fc80003f1d000 */
[----:B------:R-:W-:-:S05]  /*5b80*/  SEL R3, RZ, 0x1, !P0 ;  /* 0x00000001ff037807 */ /* 0x000fca0004000000 */
[----:B------:R0:W-:Y:S01]  /*5b90*/  STG.E.U8 desc[UR36][R8.64], R3 ;  /* 0x0000000308007986 */ /* 0x0001e2000c101124 */
[----:B------:R-:W-:Y:S05]  /*5ba0*/  BRA `(.L_x_1739) ;  /* 0x0000000400047947 */ /* 0x000fea0003800000 */
.L_x_1759:
[----:B-----5:R-:W-:Y:S01]  /*5bb0*/  FMUL.FTZ R4, R22, 1 ;  /* 0x3f80000016047820 */ /* 0x020fe20000410000 */
[----:B------:R-:W-:-:S05]  /*5bc0*/  CS2R R6, SRZ ;  /* 0x0000000000067805 */ /* 0x000fca000001ff00 */
[----:B------:R-:W0:Y:S02]  /*5bd0*/  F2F.F64.F32 R4, R4 ;  /* 0x0000000400047310 */ /* 0x000e240000201800 */
[----:B0-----:R0:W-:Y:S01]  /*5be0*/  STG.E.128 desc[UR36][R8.64], R4 ;  /* 0x0000000408007986 */ /* 0x0011e2000c101d24 */
[----:B------:R-:W-:Y:S05]  /*5bf0*/  BRA `(.L_x_1739) ;  /* 0x0000000000f07947 */ /* 0x000fea0003800000 */
.L_x_1758:
[----:B------:R-:W-:-:S13]  /*5c00*/  ISETP.NE.AND P0, PT, R0, 0xf, PT ;  /* 0x0000000f0000780c */ /* 0x000fda0003f05270 */
[----:B------:R-:W-:Y:S05]  /*5c10*/  @!P0 BRA `(.L_x_1760) ;  /* 0x0000000000e08947 */ /* 0x000fea0003800000 */
[----:B------:R-:W-:-:S13]  /*5c20*/  ISETP.NE.AND P0, PT, R0, 0x17, PT ;  /* 0x000000170000780c */ /* 0x000fda0003f05270 */
[----:B------:R-:W-:Y:S05]  /*5c30*/  @!P0 BRA `(.L_x_1761) ;  /* 0x00000000008c8947 */ /* 0x000fea0003800000 */
[----:B------:R-:W-:-:S13]  /*5c40*/  ISETP.NE.AND P0, PT, R0, 0x18, PT ;  /* 0x000000180000780c */ /* 0x000fda0003f05270 */
[----:B------:R-:W-:Y:S05]  /*5c50*/  @!P0 BRA `(.L_x_1762) ;  /* 0x0000000000448947 */ /* 0x000fea0003800000 */
.L_x_1738:
        /* <DEDUP_REMOVED lines=16> */
.L_x_1763:
[----:B------:R-:W-:Y:S05]  /*5d60*/  BRA `(.L_x_1739) ;  /* 0x0000000000947947 */ /* 0x000fea0003800000 */
.L_x_1762:
[----:B-----5:R-:W-:Y:S01]  /*5d70*/  LOP3.LUT R4, R22, 0x7fffffff, RZ, 0xc0, !PT ;  /* 0x7fffffff16047812 */ /* 0x020fe200078ec0ff */
        /* <DEDUP_REMOVED lines=11> */
.L_x_1765:
[----:B------:R-:W-:Y:S05]  /*5e30*/  BSYNC.RECONVERGENT B0 ;  /* 0x0000000000007941 */ /* 0x000fea0003800200 */
.L_x_1764:
[----:B------:R-:W-:-:S05]  /*5e40*/  LOP3.LUT R3, R0, 0x80, R5, 0xf8, !PT ;  /* 0x0000008000037812 */ /* 0x000fca00078ef805 */
[----:B------:R0:W-:Y:S01]  /*5e50*/  STG.E.U8 desc[UR36][R8.64], R3 ;  /* 0x0000000308007986 */ /* 0x0001e2000c101124 */
[----:B------:R-:W-:Y:S05]  /*5e60*/  BRA `(.L_x_1739) ;  /* 0x0000000000547947 */ /* 0x000fea0003800000 */
.L_x_1761:
[----:B-----5:R-:W-:Y:S01]  /*5e70*/  LOP3.LUT R4, R22, 0x7fffffff, RZ, 0xc0, !PT ;  /* 0x7fffffff16047812 */ /* 0x020fe200078ec0ff */
        /* <DEDUP_REMOVED lines=10> */
.L_x_1767:
[----:B------:R-:W-:Y:S01]  /*5f20*/  IMAD.MOV.U32 R0, RZ, RZ, 0x7f ;  /* 0x0000007fff007424 */ /* 0x000fe200078e00ff */
[----:B------:R-:W-:-:S04]  /*5f30*/  ISETP.GT.U32.AND P0, PT, R4, 0x7f800000, PT ;  /* 0x7f8000000400780c */ /* 0x000fc80003f04070 */
[----:B------:R-:W-:-:S09]  /*5f40*/  SEL R0, R0, 0x7c, P0 ;  /* 0x0000007c00007807 */ /* 0x000fd20000000000 */
.L_x_1768:
[----:B------:R-:W-:Y:S05]  /*5f50*/  BSYNC.RECONVERGENT B0 ;  /* 0x0000000000007941 */ /* 0x000fea0003800200 */
.L_x_1766:
[----:B------:R-:W-:-:S04]  /*5f60*/  SHF.R.U32.HI R3, RZ, 0x18, R22 ;  /* 0x00000018ff037819 */ /* 0x000fc80000011616 */
[----:B------:R-:W-:-:S05]  /*5f70*/  LOP3.LUT R3, R0, 0x80, R3, 0xf8, !PT ;  /* 0x0000008000037812 */ /* 0x000fca00078ef803 */
[----:B------:R0:W-:Y:S01]  /*5f80*/  STG.E.U8 desc[UR36][R8.64], R3 ;  /* 0x0000000308007986 */ /* 0x0001e2000c101124 */
[----:B------:R-:W-:Y:S05]  /*5f90*/  BRA `(.L_x_1739) ;  /* 0x0000000000087947 */ /* 0x000fea0003800000 */
.L_x_1760:
[----:B-----5:R-:W-:-:S05]  /*5fa0*/  F2FP.BF16.F32.PACK_AB R22, RZ, R22 ;  /* 0x00000016ff16723e */ /* 0x020fca00000010ff */
[----:B------:R0:W-:Y:S02]  /*5fb0*/  STG.E.U16 desc[UR36][R8.64], R22 ;  /* 0x0000001608007986 */ /* 0x0001e4000c101524 */
.L_x_1739:
        /* <DEDUP_REMOVED lines=21> */
[----:B------:R-:W0:Y:S02]  /*6110*/  F2I.FTZ.TRUNC.NTZ R3, R24 ;  /* 0x0000001800037305 */ /* 0x000e24000021f100 */
[----:B0-----:R0:W-:Y:S01]  /*6120*/  STG.E.U8 desc[UR36][R8.64], R3 ;  /* 0x0000000308007986 */ /* 0x0011e2000c101124 */
[----:B------:R-:W-:Y:S05]  /*6130*/  BRA `(.L_x_1774) ;  /* 0x0000000c00387947 */ /* 0x000fea0003800000 */
.L_x_1772:
[----:B------:R-:W0:Y:S02]  /*6140*/  F2I.S64.TRUNC R24, R24 ;  /* 0x0000001800187311 */ /* 0x000e24000020d900 */
[----:B0-----:R-:W-:-:S05]  /*6150*/  IMAD.MOV.U32 R3, RZ, RZ, R24 ;  /* 0x000000ffff037224 */ /* 0x001fca00078e0018 */
[----:B------:R0:W-:Y:S01]  /*6160*/  STG.E.U8 desc[UR36][R8.64], R3 ;  /* 0x0000000308007986 */ /* 0x0001e2000c101124 */
[----:B------:R-:W-:Y:S05]  /*6170*/  BRA `(.L_x_1774) ;  /* 0x0000000c00287947 */ /* 0x000fea0003800000 */
.L_x_1771:
[----:B------:R-:W-:-:S13]  /*6180*/  ISETP.NE.AND P0, PT, R0, 0x2, PT ;  /* 0x000000020000780c */ /* 0x000fda0003f05270 */
[----:B------:R-:W-:Y:S05]  /*6190*/  @!P0 BRA `(.L_x_1775) ;  /* 0x0000000000288947 */ /* 0x000fea0003800000 */
[----:B------:R-:W-:-:S13]  /*61a0*/  ISETP.NE.AND P0, PT, R0, 0x3, PT ;  /* 0x000000030000780c */ /* 0x000fda0003f05270 */
[----:B------:R-:W-:Y:S05]  /*61b0*/  @!P0 BRA `(.L_x_1776) ;  /* 0x0000000000148947 */ /* 0x000fea0003800000 */
[----:B------:R-:W-:-:S13]  /*61c0*/  ISETP.NE.AND P0, PT, R0, 0x4, PT ;  /* 0x000000040000780c */ /* 0x000fda0003f05270 */
[----:B------:R-:W-:Y:S05]  /*61d0*/  @P0 BRA `(.L_x_1773) ;  /* 0x0000000800380947 */ /* 0x000fea0003800000 */
[----:B------:R-:W0:Y:S02]  /*61e0*/  F2I.S64.TRUNC R24, R24 ;  /* 0x0000001800187311 */ /* 0x000e24000020d900 */
[----:B0-----:R0:W-:Y:S01]  /*61f0*/  STG.E.64 desc[UR36][R8.64], R24 ;  /* 0x0000001808007986 */ /* 0x0011e2000c101b24 */
[----:B------:R-:W-:Y:S05]  /*6200*/  BRA `(.L_x_1774) ;  /* 0x0000000c00047947 */ /* 0x000fea0003800000 */
.L_x_1776:
[----:B------:R-:W0:Y:S02]  /*6210*/  F2I.FTZ.TRUNC.NTZ R3, R24 ;  /* 0x0000001800037305 */ /* 0x000e24000021f100 */
[----:B0-----:R0:W-:Y:S01]  /*6220*/  STG.E desc[UR36][R8.64], R3 ;  /* 0x0000000308007986 */ /* 0x0011e2000c101924 */
[----:B------:R-:W-:Y:S05]  /*6230*/  BRA `(.L_x_1774) ;  /* 0x0000000800f87947 */ /* 0x000fea0003800000 */
.L_x_1775:
[----:B------:R-:W0:Y:S02]  /*6240*/  F2I.FTZ.TRUNC.NTZ R3, R24 ;  /* 0x0000001800037305 */ /* 0x000e24000021f100 */
[----:B0-----:R0:W-:Y:S01]  /*6250*/  STG.E.U16 desc[UR36][R8.64], R3 ;  /* 0x0000000308007986 */ /* 0x0011e2000c101524 */
[----:B------:R-:W-:Y:S05]  /*6260*/  BRA `(.L_x_1774) ;  /* 0x0000000800ec7947 */ /* 0x000fea0003800000 */
.L_x_1770:
[----:B------:R-:W-:-:S13]  /*6270*/  ISETP.GT.AND P0, PT, R0, 0x6, PT ;  /* 0x000000060000780c */ /* 0x000fda0003f04270 */
[----:B------:R-:W-:Y:S05]  /*6280*/  @P0 BRA `(.L_x_1777) ;  /* 0x0000000000240947 */ /* 0x000fea0003800000 */
[----:B------:R-:W-:-:S13]  /*6290*/  ISETP.NE.AND P0, PT, R0, 0x5, PT ;  /* 0x000000050000780c */ /* 0x000fda0003f05270 */
[----:B------:R-:W-:Y:S05]  /*62a0*/  @!P0 BRA `(.L_x_1778) ;  /* 0x0000000000108947 */ /* 0x000fea0003800000 */
[----:B------:R-:W-:-:S13]  /*62b0*/  ISETP.NE.AND P0, PT, R0, 0x6, PT ;  /* 0x000000060000780c */ /* 0x000fda0003f05270 */
[----:B------:R-:W-:Y:S05]  /*62c0*/  @P0 BRA `(.L_x_1773) ;  /* 0x0000000400fc0947 */ /* 0x000fea0003800000 */
[----:B------:R0:W-:Y:S01]  /*62d0*/  STG.E desc[UR36][R8.64], R24 ;  /* 0x0000001808007986 */ /* 0x0001e2000c101924 */
[----:B------:R-:W-:Y:S05]  /*62e0*/  BRA `(.L_x_1774) ;  /* 0x0000000800cc7947 */ /* 0x000fea0003800000 */
.L_x_1778:
[----:B------:R-:W-:-:S05]  /*62f0*/  F2FP.F16.F32.PACK_AB R24, RZ, R24 ;  /* 0x00000018ff18723e */ /* 0x000fca00000000ff */
[----:B------:R0:W-:Y:S01]  /*6300*/  STG.E.U16 desc[UR36][R8.64], R24 ;  /* 0x0000001808007986 */ /* 0x0001e2000c101524 */
[----:B------:R-:W-:Y:S05]  /*6310*/  BRA `(.L_x_1774) ;  /* 0x0000000800c07947 */ /* 0x000fea0003800000 */
.L_x_1777:
[----:B------:R-:W-:-:S13]  /*6320*/  ISETP.NE.AND P0, PT, R0, 0x7, PT ;  /* 0x000000070000780c */ /* 0x000fda0003f05270 */
[----:B------:R-:W-:Y:S05]  /*6330*/  @!P0 BRA `(.L_x_1779) ;  /* 0x00000000002c8947 */ /* 0x000fea0003800000 */
[----:B------:R-:W-:-:S13]  /*6340*/  ISETP.NE.AND P0, PT, R0, 0x8, PT ;  /* 0x000000080000780c */ /* 0x000fda0003f05270 */
[----:B------:R-:W-:Y:S05]  /*6350*/  @!P0 BRA `(.L_x_1780) ;  /* 0x0000000000148947 */ /* 0x000fea0003800000 */
[----:B------:R-:W-:-:S13]  /*6360*/  ISETP.NE.AND P0, PT, R0, 0x9, PT ;  /* 0x000000090000780c */ /* 0x000fda0003f05270 */
[----:B------:R-:W-:Y:S05]  /*6370*/  @P0 BRA `(.L_x_1773) ;  /* 0x0000000400d00947 */ /* 0x000fea0003800000 */
[----:B------:R-:W-:-:S05]  /*6380*/  IMAD.MOV.U32 R25, RZ, RZ, RZ ;  /* 0x000000ffff197224 */ /* 0x000fca00078e00ff */
[----:B------:R0:W-:Y:S01]  /*6390*/  STG.E.64 desc[UR36][R8.64], R24 ;  /* 0x0000001808007986 */ /* 0x0001e2000c101b24 */
[----:B------:R-:W-:Y:S05]  /*63a0*/  BRA `(.L_x_1774) ;  /* 0x00000008009c7947 */ /* 0x000fea0003800000 */
.L_x_1780:
[----:B------:R-:W-:-:S04]  /*63b0*/  F2FP.F16.F32.PACK_AB R3, RZ, R24 ;  /* 0x00000018ff03723e */ /* 0x000fc800000000ff */
[----:B------:R-:W-:-:S05]  /*63c0*/  PRMT R3, R3, 0x5410, RZ ;  /* 0x0000541003037816 */ /* 0x000fca00000000ff */
[----:B------:R0:W-:Y:S01]  /*63d0*/  STG.E desc[UR36][R8.64], R3 ;  /* 0x0000000308007986 */ /* 0x0001e2000c101924 */
[----:B------:R-:W-:Y:S05]  /*63e0*/  BRA `(.L_x_1774) ;  /* 0x00000008008c7947 */ /* 0x000fea0003800000 */
.L_x_1779:
[----:B------:R-:W-:-:S06]  /*63f0*/  FMUL.FTZ R4, R24, 1 ;  /* 0x3f80000018047820 */ /* 0x000fcc0000410000 */
[----:B------:R-:W0:Y:S02]  /*6400*/  F2F.F64.F32 R4, R4 ;  /* 0x0000000400047310 */ /* 0x000e240000201800 */
[----:B0-----:R0:W-:Y:S01]  /*6410*/  STG.E.64 desc[UR36][R8.64], R4 ;  /* 0x0000000408007986 */ /* 0x0011e2000c101b24 */
[----:B------:R-:W-:Y:S05]  /*6420*/  BRA `(.L_x_1774) ;  /* 0x00000008007c7947 */ /* 0x000fea0003800000 */
.L_x_1769:
        /* <DEDUP_REMOVED lines=10> */
[----:B------:R-:W0:Y:S02]  /*64d0*/  F2I.FTZ.U32.TRUNC.NTZ R3, R24 ;  /* 0x0000001800037305 */ /* 0x000e24000021f000 */
[----:B0-----:R0:W-:Y:S01]  /*64e0*/  STG.E.U16 desc[UR36][R8.64], R3 ;  /* 0x0000000308007986 */ /* 0x0011e2000c101524 */
[----:B------:R-:W-:Y:S05]  /*64f0*/  BRA `(.L_x_1774) ;  /* 0x0000000800487947 */ /* 0x000fea0003800000 */
.L_x_1784:
        /* <DEDUP_REMOVED lines=16> */
.L_x_1787:
[----:B------:R-:W-:-:S04]  /*6600*/  SHF.R.U32.HI R24, RZ, 0x18, R24 ;  /* 0x00000018ff187819 */ /* 0x000fc80000011618 */
[----:B------:R-:W-:-:S04]  /*6610*/  LOP3.LUT R3, R3, 0x80, R24, 0xf8, !PT ;  /* 0x0000008003037812 */ /* 0x000fc800078ef818 */
[----:B------:R-:W-:-:S07]  /*6620*/  PRMT R4, R3, 0x7610, R4 ;  /* 0x0000761003047816 */ /* 0x000fce0000000004 */
.L_x_1786:
[----:B------:R-:W-:Y:S05]  /*6630*/  BSYNC.RECONVERGENT B0 ;  /* 0x0000000000007941 */ /* 0x000fea0003800200 */
.L_x_1785:
[----:B------:R0:W-:Y:S01]  /*6640*/  STG.E.U8 desc[UR36][R8.64], R4 ;  /* 0x0000000408007986 */ /* 0x0001e2000c101124 */
[----:B------:R-:W-:Y:S05]  /*6650*/  BRA `(.L_x_1774) ;  /* 0x0000000400f07947 */ /* 0x000fea0003800000 */
.L_x_1783:
        /* <DEDUP_REMOVED lines=16> */
.L_x_1790:
[----:B------:R-:W-:-:S04]  /*6760*/  SHF.R.U32.HI R24, RZ, 0x18, R24 ;  /* 0x00000018ff187819 */ /* 0x000fc80000011618 */
[----:B------:R-:W-:-:S04]  /*6770*/  LOP3.LUT R3, R3, 0x80, R24, 0xf8, !PT ;  /* 0x0000008003037812 */ /* 0x000fc800078ef818 */
[----:B------:R-:W-:-:S07]  /*6780*/  PRMT R4, R3, 0x7610, R4 ;  /* 0x0000761003047816 */ /* 0x000fce0000000004 */
.L_x_1789:
[----:B------:R-:W-:Y:S05]  /*6790*/  BSYNC.RECONVERGENT B0 ;  /* 0x0000000000007941 */ /* 0x000fea0003800200 */
.L_x_1788:
[----:B------:R0:W-:Y:S01]  /*67a0*/  STG.E.U8 desc[UR36][R8.64], R4 ;  /* 0x0000000408007986 */ /* 0x0001e2000c101124 */
[----:B------:R-:W-:Y:S05]  /*67b0*/  BRA `(.L_x_1774) ;  /* 0x0000000400987947 */ /* 0x000fea0003800000 */
.L_x_1782:
[----:B------:R-:W-:-:S13]  /*67c0*/  ISETP.NE.AND P0, PT, R0, 0x1c, PT ;  /* 0x0000001c0000780c */ /* 0x000fda0003f05270 */
[----:B------:R-:W-:Y:S05]  /*67d0*/  @!P0 BRA `(.L_x_1791) ;  /* 0x0000000000588947 */ /* 0x000fea0003800000 */
[----:B------:R-:W-:-:S13]  /*67e0*/  ISETP.NE.AND P0, PT, R0, 0x1d, PT ;  /* 0x0000001d0000780c */ /* 0x000fda0003f05270 */
[----:B------:R-:W-:Y:S05]  /*67f0*/  @!P0 BRA `(.L_x_1792) ;  /* 0x0000000000448947 */ /* 0x000fea0003800000 */
[----:B------:R-:W-:-:S13]  /*6800*/  ISETP.NE.AND P0, PT, R0, 0x2c, PT ;  /* 0x0000002c0000780c */ /* 0x000fda0003f05270 */
[----:B------:R-:W-:Y:S05]  /*6810*/  @P0 BRA `(.L_x_1773) ;  /* 0x0000000000a80947 */ /* 0x000fea0003800000 */
        /* <DEDUP_REMOVED lines=15> */
.L_x_1792:
[----:B------:R-:W0:Y:S02]  /*6910*/  F2I.U64.TRUNC R24, R24 ;  /* 0x0000001800187311 */ /* 0x000e24000020d800 */
[----:B0-----:R0:W-:Y:S01]  /*6920*/  STG.E.64 desc[UR36][R8.64], R24 ;  /* 0x0000001808007986 */ /* 0x0011e2000c101b24 */
[----:B------:R-:W-:Y:S05]  /*6930*/  BRA `(.L_x_1774) ;  /* 0x0000000400387947 */ /* 0x000fea0003800000 */
.L_x_1791:
[----:B------:R-:W0:Y:S02]  /*6940*/  F2I.FTZ.U32.TRUNC.NTZ R3, R24 ;  /* 0x0000001800037305 */ /* 0x000e24000021f000 */
[----:B0-----:R0:W-:Y:S01]  /*6950*/  STG.E desc[UR36][R8.64], R3 ;  /* 0x0000000308007986 */ /* 0x0011e2000c101924 */
[----:B------:R-:W-:Y:S05]  /*6960*/  BRA `(.L_x_1774) ;  /* 0x00000004002c7947 */ /* 0x000fea0003800000 */
.L_x_1781:
[----:B------:R-:W-:-:S13]  /*6970*/  ISETP.GT.AND P0, PT, R0, 0xe, PT ;  /* 0x0000000e0000780c */ /* 0x000fda0003f04270 */
[----:B------:R-:W-:Y:S05]  /*6980*/  @P0 BRA `(.L_x_1793) ;  /* 0x0000000000340947 */ /* 0x000fea0003800000 */
[----:B------:R-:W-:-:S13]  /*6990*/  ISETP.NE.AND P0, PT, R0, 0xa, PT ;  /* 0x0000000a0000780c */ /* 0x000fda0003f05270 */
[----:B------:R-:W-:Y:S05]  /*69a0*/  @!P0 BRA `(.L_x_1794) ;  /* 0x0000000000188947 */ /* 0x000fea0003800000 */
[----:B------:R-:W-:-:S13]  /*69b0*/  ISETP.NE.AND P0, PT, R0, 0xb, PT ;  /* 0x0000000b0000780c */ /* 0x000fda0003f05270 */
[----:B------:R-:W-:Y:S05]  /*69c0*/  @P0 BRA `(.L_x_1773) ;  /* 0x00000000003c0947 */ /* 0x000fea0003800000 */
[----:B------:R-:W-:-:S04]  /*69d0*/  FSETP.NEU.FTZ.AND P0, PT, R24, RZ, PT ;  /* 0x000000ff1800720b */ /* 0x000fc80003f1d000 */
[----:B------:R-:W-:-:S05]  /*69e0*/  SEL R3, RZ, 0x1, !P0 ;  /* 0x00000001ff037807 */ /* 0x000fca0004000000 */
[----:B------:R4:W-:Y:S01]  /*69f0*/  STG.E.U8 desc[UR36][R8.64], R3 ;  /* 0x0000000308007986 */ /* 0x0009e2000c101124 */
[----:B------:R-:W-:Y:S05]  /*6a00*/  BRA `(.L_x_1774) ;  /* 0x0000000400047947 */ /* 0x000fea0003800000 */
.L_x_1794:
[----:B------:R-:W-:Y:S01]  /*6a10*/  FMUL.FTZ R4, R24, 1 ;  /* 0x3f80000018047820 */ /* 0x000fe20000410000 */
[----:B------:R-:W-:-:S05]  /*6a20*/  CS2R R6, SRZ ;  /* 0x0000000000067805 */ /* 0x000fca000001ff00 */
[----:B------:R-:W0:Y:S02]  /*6a30*/  F2F.F64.F32 R4, R4 ;  /* 0x0000000400047310 */ /* 0x000e240000201800 */
[----:B0-----:R3:W-:Y:S01]  /*6a40*/  STG.E.128 desc[UR36][R8.64], R4 ;  /* 0x0000000408007986 */ /* 0x0017e2000c101d24 */
[----:B------:R-:W-:Y:S05]  /*6a50*/  BRA `(.L_x_1774) ;  /* 0x0000000000f07947 */ /* 0x000fea0003800000 */
.L_x_1793:
[----:B------:R-:W-:-:S13]  /*6a60*/  ISETP.NE.AND P0, PT, R0, 0xf, PT ;  /* 0x0000000f0000780c */ /* 0x000fda0003f05270 */
[----:B------:R-:W-:Y:S05]  /*6a70*/  @!P0 BRA `(.L_x_1795) ;  /* 0x0000000000e08947 */ /* 0x000fea0003800000 */
[----:B------:R-:W-:-:S13]  /*6a80*/  ISETP.NE.AND P0, PT, R0, 0x17, PT ;  /* 0x000000170000780c */ /* 0x000fda0003f05270 */
[----:B------:R-:W-:Y:S05]  /*6a90*/  @!P0 BRA `(.L_x_1796) ;  /* 0x00000000008c8947 */ /* 0x000fea0003800000 */
[----:B------:R-:W-:-:S13]  /*6aa0*/  ISETP.NE.AND P0, PT, R0, 0x18, PT ;  /* 0x000000180000780c */ /* 0x000fda0003f05270 */
[----:B------:R-:W-:Y:S05]  /*6ab0*/  @!P0 BRA `(.L_x_1797) ;  /* 0x0000000000448947 */ /* 0x000fea0003800000 */
.L_x_1773:
        /* <DEDUP_REMOVED lines=16> */
.L_x_1798:
[----:B------:R-:W-:Y:S05]  /*6bc0*/  BRA `(.L_x_1774) ;  /* 0x0000000000947947 */ /* 0x000fea0003800000 */
.L_x_1797:
        /* <DEDUP_REMOVED lines=12> */
.L_x_1800:
[----:B------:R-:W-:Y:S05]  /*6c90*/  BSYNC.RECONVERGENT B0 ;  /* 0x0000000000007941 */ /* 0x000fea0003800200 */
.L_x_1799:
[----:B------:R-:W-:-:S05]  /*6ca0*/  LOP3.LUT R3, R0, 0x80, R5, 0xf8, !PT ;  /* 0x0000008000037812 */ /* 0x000fca00078ef805 */
[----:B------:R1:W-:Y:S01]  /*6cb0*/  STG.E.U8 desc[UR36][R8.64], R3 ;  /* 0x0000000308007986 */ /* 0x0003e2000c101124 */
[----:B------:R-:W-:Y:S05]  /*6cc0*/  BRA `(.L_x_1774) ;  /* 0x0000000000547947 */ /* 0x000fea0003800000 */
.L_x_1796:
        /* <DEDUP_REMOVED lines=11> */
.L_x_1802:
[----:B------:R-:W-:Y:S01]  /*6d80*/  IMAD.MOV.U32 R0, RZ, RZ, 0x7f ;  /* 0x0000007fff007424 */ /* 0x000fe200078e00ff */
[----:B------:R-:W-:-:S04]  /*6d90*/  ISETP.GT.U32.AND P0, PT, R4, 0x7f800000, PT ;  /* 0x7f8000000400780c */ /* 0x000fc80003f04070 */
[----:B------:R-:W-:-:S09]  /*6da0*/  SEL R0, R0, 0x7c, P0 ;  /* 0x0000007c00007807 */ /* 0x000fd20000000000 */
.L_x_1803:
[----:B------:R-:W-:Y:S05]  /*6db0*/  BSYNC.RECONVERGENT B0 ;  /* 0x0000000000007941 */ /* 0x000fea0003800200 */
.L_x_1801:
[----:B------:R-:W-:-:S04]  /*6dc0*/  SHF.R.U32.HI R3, RZ, 0x18, R24 ;  /* 0x00000018ff037819 */ /* 0x000fc80000011618 */
[----:B------:R-:W-:-:S05]  /*6dd0*/  LOP3.LUT R3, R0, 0x80, R3, 0xf8, !PT ;  /* 0x0000008000037812 */ /* 0x000fca00078ef803 */
[----:B------:R2:W-:Y:S01]  /*6de0*/  STG.E.U8 desc[UR36][R8.64], R3 ;  /* 0x0000000308007986 */ /* 0x0005e2000c101124 */
[----:B------:R-:W-:Y:S05]  /*6df0*/  BRA `(.L_x_1774) ;  /* 0x0000000000087947 */ /* 0x000fea0003800000 */
.L_x_1795:
[----:B------:R-:W-:-:S05]  /*6e00*/  F2FP.BF16.F32.PACK_AB R24, RZ, R24 ;  /* 0x00000018ff18723e */ /* 0x000fca00000010ff */
[----:B------:R0:W-:Y:S02]  /*6e10*/  STG.E.U16 desc[UR36][R8.64], R24 ;  /* 0x0000001808007986 */ /* 0x0001e4000c101524 */
.L_x_1774:
[----:B------:R-:W-:-:S07]  /*6e20*/  VIADD R19, R19, 0x80 ;  /* 0x0000008013137836 */ /* 0x000fce0000000000 */
.L_x_1733:
[----:B------:R-:W-:Y:S05]  /*6e30*/  BSYNC.RECONVERGENT B6 ;  /* 0x0000000000067941 */ /* 0x000fea0003800200 */
.L_x_1732:
[----:B------:R-:W-:-:S13]  /*6e40*/  ISETP.GE.AND P0, PT, R19, R17, PT ;  /* 0x000000111300720c */ /* 0x000fda0003f06270 */
[----:B------:R-:W-:Y:S05]  /*6e50*/  @P0 EXIT ;  /* 0x000000000000094d */ /* 0x000fea0003800000 */
[----:B0-23--:R-:W0:Y:S01]  /*6e60*/  LDC.64 R4, c[0x0][0x388] ;  /* 0x0000e200ff047b82 */ /* 0x00de220000000a00 */
[----:B------:R-:W4:Y:S01]  /*6e70*/  LDCU UR4, c[0x0][0x3a8] ;  /* 0x00007500ff0477ac */ /* 0x000f220008000800 */
[----:B-1----:R-:W-:Y:S01]  /*6e80*/  PRMT R0, R16, 0x9910, RZ ;  /* 0x0000991010007816 */ /* 0x002fe200000000ff */
[----:B------:R-:W-:-:S03]  /*6e90*/  IMAD R2, R2, 0x200, R19 ;  /* 0x0000020002027824 */ /* 0x000fc600078e0213 */
[----:B------:R-:W-:Y:S01]  /*6ea0*/  ISETP.GT.AND P1, PT, R0, 0x9, PT ;  /* 0x000000090000780c */ /* 0x000fe20003f24270 */
[----:B----4-:R-:W-:-:S05]  /*6eb0*/  IMAD R3, R2, UR4, RZ ;  /* 0x0000000402037c24 */ /* 0x010fca000f8e02ff */
        /* <DEDUP_REMOVED lines=12> */
[----:B0-----:R-:W-:Y:S01]  /*6f80*/  STG.E.U8 desc[UR36][R2.64], R5 ;  /* 0x0000000502007986 */ /* 0x001fe2000c101124 */
[----:B------:R-:W-:Y:S05]  /*6f90*/  EXIT ;  /* 0x000000000000794d */ /* 0x000fea0003800000 */
.L_x_1807:
[----:B-----5:R-:W0:Y:S02]  /*6fa0*/  F2I.S64.TRUNC R18, R18 ;  /* 0x0000001200127311 */ /* 0x020e24000020d900 */
[----:B0-----:R-:W-:-:S05]  /*6fb0*/  IMAD.MOV.U32 R5, RZ, RZ, R18 ;  /* 0x000000ffff057224 */ /* 0x001fca00078e0012 */
[----:B------:R-:W-:Y:S01]  /*6fc0*/  STG.E.U8 desc[UR36][R2.64], R5 ;  /* 0x0000000502007986 */ /* 0x000fe2000c101124 */
[----:B------:R-:W-:Y:S05]  /*6fd0*/  EXIT ;  /* 0x000000000000794d */ /* 0x000fea0003800000 */
.L_x_1806:
[----:B------:R-:W-:-:S13]  /*6fe0*/  ISETP.NE.AND P0, PT, R0, 0x2, PT ;  /* 0x000000020000780c */ /* 0x000fda0003f05270 */
[----:B------:R-:W-:Y:S05]  /*6ff0*/  @!P0 BRA `(.L_x_1809) ;  /* 0x0000000000288947 */ /* 0x000fea0003800000 */
[----:B------:R-:W-:-:S13]  /*7000*/  ISETP.NE.AND P0, PT, R0, 0x3, PT ;  /* 0x000000030000780c */ /* 0x000fda0003f05270 */
[----:B------:R-:W-:Y:S05]  /*7010*/  @!P0 BRA `(.L_x_1810) ;  /* 0x0000000000148947 */ /* 0x000fea0003800000 */
[----:B------:R-:W-:-:S13]  /*7020*/  ISETP.NE.AND P0, PT, R0, 0x4, PT ;  /* 0x000000040000780c */ /* 0x000fda0003f05270 */
[----:B------:R-:W-:Y:S05]  /*7030*/  @P0 BRA `(.L_x_1808) ;  /* 0x0000000800380947 */ /* 0x000fea0003800000 */
[----:B-----5:R-:W0:Y:S02]  /*7040*/  F2I.S64.TRUNC R18, R18 ;  /* 0x0000001200127311 */ /* 0x020e24000020d900 */
[----:B0-----:R-:W-:Y:S01]  /*7050*/  STG.E.64 desc[UR36][R2.64], R18 ;  /* 0x0000001202007986 */ /* 0x001fe2000c101b24 */
[----:B------:R-:W-:Y:S05]  /*7060*/  EXIT ;  /* 0x000000000000794d */ /* 0x000fea0003800000 */
.L_x_1810:
[----:B-----5:R-:W0:Y:S02]  /*7070*/  F2I.FTZ.TRUNC.NTZ R5, R18 ;  /* 0x0000001200057305 */ /* 0x020e24000021f100 */
[----:B0-----:R-:W-:Y:S01]  /*7080*/  STG.E desc[UR36][R2.64], R5 ;  /* 0x0000000502007986 */ /* 0x001fe2000c101924 */
[----:B------:R-:W-:Y:S05]  /*7090*/  EXIT ;  /* 0x000000000000794d */ /* 0x000fea0003800000 */
.L_x_1809:
[----:B-----5:R-:W0:Y:S02]  /*70a0*/  F2I.FTZ.TRUNC.NTZ R5, R18 ;  /* 0x0000001200057305 */ /* 0x020e24000021f100 */
[----:B0-----:R-:W-:Y:S01]  /*70b0*/  STG.E.U16 desc[UR36][R2.64], R5 ;  /* 0x0000000502007986 */ /* 0x001fe2000c101524 */
[----:B------:R-:W-:Y:S05]  /*70c0*/  EXIT ;  /* 0x000000000000794d */ /* 0x000fea0003800000 */
.L_x_1805:
[----:B------:R-:W-:-:S13]  /*70d0*/  ISETP.GT.AND P0, PT, R0, 0x6, PT ;  /* 0x000000060000780c */ /* 0x000fda0003f04270 */
[----:B------:R-:W-:Y:S05]  /*70e0*/  @P0 BRA `(.L_x_1811) ;  /* 0x0000000000240947 */ /* 0x000fea0003800000 */
[----:B------:R-:W-:-:S13]  /*70f0*/  ISETP.NE.AND P0, PT, R0, 0x5, PT ;  /* 0x000000050000780c */ /* 0x000fda0003f05270 */
[----:B------:R-:W-:Y:S05]  /*7100*/  @!P0 BRA `(.L_x_1812) ;  /* 0x0000000000108947 */ /* 0x000fea0003800000 */
[----:B------:R-:W-:-:S13]  /*7110*/  ISETP.NE.AND P0, PT, R0, 0x6, PT ;  /* 0x000000060000780c */ /* 0x000fda0003f05270 */
[----:B------:R-:W-:Y:S05]  /*7120*/  @P0 BRA `(.L_x_1808) ;  /* 0x0000000400fc0947 */ /* 0x000fea0003800000 */
[----:B-----5:R-:W-:Y:S01]  /*7130*/  STG.E desc[UR36][R2.64], R18 ;  /* 0x0000001202007986 */ /* 0x020fe2000c101924 */
[----:B------:R-:W-:Y:S05]  /*7140*/  EXIT ;  /* 0x000000000000794d */ /* 0x000fea0003800000 */
.L_x_1812:
[----:B-----5:R-:W-:-:S05]  /*7150*/  F2FP.F16.F32.PACK_AB R18, RZ, R18 ;  /* 0x00000012ff12723e */ /* 0x020fca00000000ff */
[----:B------:R-:W-:Y:S01]  /*7160*/  STG.E.U16 desc[UR36][R2.64], R18 ;  /* 0x0000001202007986 */ /* 0x000fe2000c101524 */
[----:B------:R-:W-:Y:S05]  /*7170*/  EXIT ;  /* 0x000000000000794d */ /* 0x000fea0003800000 */
.L_x_1811:
[----:B------:R-:W-:-:S13]  /*7180*/  ISETP.NE.AND P0, PT, R0, 0x7, PT ;  /* 0x000000070000780c */ /* 0x000fda0003f05270 */
[----:B------:R-:W-:Y:S05]  /*7190*/  @!P0 BRA `(.L_x_1813) ;  /* 0x00000000002c8947 */ /* 0x000fea0003800000 */
[----:B------:R-:W-:-:S13]  /*71a0*/  ISETP.NE.AND P0, PT, R0, 0x8, PT ;  /* 0x000000080000780c */ /* 0x000fda0003f05270 */
[----:B------:R-:W-:Y:S05]  /*71b0*/  @!P0 BRA `(.L_x_1814) ;  /* 0x0000000000148947 */ /* 0x000fea0003800000 */
[----:B------:R-:W-:-:S13]  /*71c0*/  ISETP.NE.AND P0, PT, R0, 0x9, PT ;  /* 0x000000090000780c */ /* 0x000fda0003f05270 */
[----:B------:R-:W-:Y:S05]  /*71d0*/  @P0 BRA `(.L_x_1808) ;  /* 0x0000000400d00947 */ /* 0x000fea0003800000 */
[----:B------:R-:W-:-:S05]  /*71e0*/  IMAD.MOV.U32 R19, RZ, RZ, RZ ;  /* 0x000000ffff137224 */ /* 0x000fca00078e00ff */
[----:B-----5:R-:W-:Y:S01]  /*71f0*/  STG.E.64 desc[UR36][R2.64], R18 ;  /* 0x0000001202007986 */ /* 0x020fe2000c101b24 */
[----:B------:R-:W-:Y:S05]  /*7200*/  EXIT ;  /* 0x000000000000794d */ /* 0x000fea0003800000 */
.L_x_1814:
[----:B-----5:R-:W-:-:S04]  /*7210*/  F2FP.F16.F32.PACK_AB R5, RZ, R18 ;  /* 0x00000012ff05723e */ /* 0x020fc800000000ff */
[----:B------:R-:W-:-:S05]  /*7220*/  PRMT R5, R5, 0x5410, RZ ;  /* 0x0000541005057816 */ /* 0x000fca00000000ff */
[----:B------:R-:W-:Y:S01]  /*7230*/  STG.E desc[UR36][R2.64], R5 ;  /* 0x0000000502007986 */ /* 0x000fe2000c101924 */
[----:B------:R-:W-:Y:S05]  /*7240*/  EXIT ;  /* 0x000000000000794d */ /* 0x000fea0003800000 */
.L_x_1813:
[----:B-----5:R-:W-:-:S06]  /*7250*/  FMUL.FTZ R4, R18, 1 ;  /* 0x3f80000012047820 */ /* 0x020fcc0000410000 */
[----:B------:R-:W0:Y:S02]  /*7260*/  F2F.F64.F32 R4, R4 ;  /* 0x0000000400047310 */ /* 0x000e240000201800 */
[----:B0-----:R-:W-:Y:S01]  /*7270*/  STG.E.64 desc[UR36][R2.64], R4 ;  /* 0x0000000402007986 */ /* 0x001fe2000c101b24 */
[----:B------:R-:W-:Y:S05]  /*7280*/  EXIT ;  /* 0x000000000000794d */ /* 0x000fea0003800000 */
.L_x_1804:
        /* <DEDUP_REMOVED lines=11> */
[----:B0-----:R-:W-:Y:S01]  /*7340*/  STG.E.U16 desc[UR36][R2.64], R5 ;  /* 0x0000000502007986 */ /* 0x001fe2000c101524 */
[----:B------:R-:W-:Y:S05]  /*7350*/  EXIT ;  /* 0x000000000000794d */ /* 0x000fea0003800000 */
.L_x_1818:
        /* <DEDUP_REMOVED lines=16> */
.L_x_1821:
[----:B------:R-:W-:-:S04]  /*7460*/  SHF.R.U32.HI R18, RZ, 0x18, R18 ;  /* 0x00000018ff127819 */ /* 0x000fc80000011612 */
[----:B------:R-:W-:-:S04]  /*7470*/  LOP3.LUT R5, R5, 0x80, R18, 0xf8, !PT ;  /* 0x0000008005057812 */ /* 0x000fc800078ef812 */
[----:B------:R-:W-:-:S07]  /*7480*/  PRMT R0, R5, 0x7610, R0 ;  /* 0x0000761005007816 */ /* 0x000fce0000000000 */
.L_x_1820:
[----:B------:R-:W-:Y:S05]  /*7490*/  BSYNC.RECONVERGENT B0 ;  /* 0x0000000000007941 */ /* 0x000fea0003800200 */
.L_x_1819:
[----:B------:R-:W-:Y:S01]  /*74a0*/  STG.E.U8 desc[UR36][R2.64], R0 ;  /* 0x0000000002007986 */ /* 0x000fe2000c101124 */
[----:B------:R-:W-:Y:S05]  /*74b0*/  EXIT ;  /* 0x000000000000794d */ /* 0x000fea0003800000 */
.L_x_1817:
        /* <DEDUP_REMOVED lines=16> */
.L_x_1824:
[----:B------:R-:W-:-:S04]  /*75c0*/  SHF.R.U32.HI R18, RZ, 0x18, R18 ;  /* 0x00000018ff127819 */ /* 0x000fc80000011612 */
[----:B------:R-:W-:-:S04]  /*75d0*/  LOP3.LUT R5, R5, 0x80, R18, 0xf8, !PT ;  /* 0x0000008005057812 */ /* 0x000fc800078ef812 */
[----:B------:R-:W-:-:S07]  /*75e0*/  PRMT R0, R5, 0x7610, R0 ;  /* 0x0000761005007816 */ /* 0x000fce0000000000 */
.L_x_1823:
[----:B------:R-:W-:Y:S05]  /*75f0*/  BSYNC.RECONVERGENT B0 ;  /* 0x0000000000007941 */ /* 0x000fea0003800200 */
.L_x_1822:
[----:B------:R-:W-:Y:S01]  /*7600*/  STG.E.U8 desc[UR36][R2.64], R0 ;  /* 0x0000000002007986 */ /* 0x000fe2000c101124 */
[----:B------:R-:W-:Y:S05]  /*7610*/  EXIT ;  /* 0x000000000000794d */ /* 0x000fea0003800000 */
.L_x_1816:
        /* <DEDUP_REMOVED lines=21> */
.L_x_1826:
[----:B-----5:R-:W0:Y:S02]  /*7770*/  F2I.U64.TRUNC R18, R18 ;  /* 0x0000001200127311 */ /* 0x020e24000020d800 */
[----:B0-----:R-:W-:Y:S01]  /*7780*/  STG.E.64 desc[UR36][R2.64], R18 ;  /* 0x0000001202007986 */ /* 0x001fe2000c101b24 */
[----:B------:R-:W-:Y:S05]  /*7790*/  EXIT ;  /* 0x000000000000794d */ /* 0x000fea0003800000 */
.L_x_1825:
[----:B-----5:R-:W0:Y:S02]  /*77a0*/  F2I.FTZ.U32.TRUNC.NTZ R5, R18 ;  /* 0x0000001200057305 */ /* 0x020e24000021f000 */
[----:B0-----:R-:W-:Y:S01]  /*77b0*/  STG.E desc[UR36][R2.64], R5 ;  /* 0x0000000502007986 */ /* 0x001fe2000c101924 */
[----:B------:R-:W-:Y:S05]  /*77c0*/  EXIT ;  /* 0x000000000000794d */ /* 0x000fea0003800000 */
.L_x_1815:
        /* <DEDUP_REMOVED lines=8> */
[----:B------:R-:W-:Y:S01]  /*7850*/  STG.E.U8 desc[UR36][R2.64], R5 ;  /* 0x0000000502007986 */ /* 0x000fe2000c101124 */
[----:B------:R-:W-:Y:S05]  /*7860*/  EXIT ;  /* 0x000000000000794d */ /* 0x000fea0003800000 */
.L_x_1828:
[----:B-----5:R-:W-:Y:S01]  /*7870*/  FMUL.FTZ R4, R18, 1 ;  /* 0x3f80000012047820 */ /* 0x020fe20000410000 */
[----:B------:R-:W-:-:S05]  /*7880*/  CS2R R6, SRZ ;  /* 0x0000000000067805 */ /* 0x000fca000001ff00 */
[----:B------:R-:W0:Y:S02]  /*7890*/  F2F.F64.F32 R4, R4 ;  /* 0x0000000400047310 */ /* 0x000e240000201800 */
[----:B0-----:R-:W-:Y:S01]  /*78a0*/  STG.E.128 desc[UR36][R2.64], R4 ;  /* 0x0000000402007986 */ /* 0x001fe2000c101d24 */
[----:B------:R-:W-:Y:S05]  /*78b0*/  EXIT ;  /* 0x000000000000794d */ /* 0x000fea0003800000 */
.L_x_1827:
[----:B------:R-:W-:-:S13]  /*78c0*/  ISETP.NE.AND P0, PT, R0, 0xf, PT ;  /* 0x0000000f0000780c */ /* 0x000fda0003f05270 */
[----:B------:R-:W-:Y:S05]  /*78d0*/  @!P0 BRA `(.L_x_1829) ;  /* 0x0000000000e08947 */ /* 0x000fea0003800000 */
[----:B------:R-:W-:-:S13]  /*78e0*/  ISETP.NE.AND P0, PT, R0, 0x17, PT ;  /* 0x000000170000780c */ /* 0x000fda0003f05270 */
[----:B------:R-:W-:Y:S05]  /*78f0*/  @!P0 BRA `(.L_x_1830) ;  /* 0x00000000008c8947 */ /* 0x000fea0003800000 */
[----:B------:R-:W-:-:S13]  /*7900*/  ISETP.NE.AND P0, PT, R0, 0x18, PT ;  /* 0x000000180000780c */ /* 0x000fda0003f05270 */
[----:B------:R-:W-:Y:S05]  /*7910*/  @!P0 BRA `(.L_x_1831) ;  /* 0x0000000000448947 */ /* 0x000fea0003800000 */
.L_x_1808:
        /* <DEDUP_REMOVED lines=15> */
[----:B--2--5:R-:W-:Y:S05]  /*7a10*/  CALL.ABS.NOINC R2 ;  /* 0x0000000002007343 */ /* 0x024fea0003c00000 */
.L_x_1832:
[----:B------:R-:W-:Y:S05]  /*7a20*/  EXIT ;  /* 0x000000000000794d */ /* 0x000fea0003800000 */
.L_x_1831:
        /* <DEDUP_REMOVED lines=12> */
.L_x_1834:
[----:B------:R-:W-:Y:S05]  /*7af0*/  BSYNC.RECONVERGENT B0 ;  /* 0x0000000000007941 */ /* 0x000fea0003800200 */
.L_x_1833:
[----:B------:R-:W-:-:S05]  /*7b00*/  LOP3.LUT R5, R0, 0x80, R7, 0xf8, !PT ;  /* 0x0000008000057812 */ /* 0x000fca00078ef807 */
[----:B------:R-:W-:Y:S01]  /*7b10*/  STG.E.U8 desc[UR36][R2.64], R5 ;  /* 0x0000000502007986 */ /* 0x000fe2000c101124 */
[----:B------:R-:W-:Y:S05]  /*7b20*/  EXIT ;  /* 0x000000000000794d */ /* 0x000fea0003800000 */
.L_x_1830:
        /* <DEDUP_REMOVED lines=11> */
.L_x_1836:
[----:B------:R-:W-:Y:S01]  /*7be0*/  IMAD.MOV.U32 R0, RZ, RZ, 0x7f ;  /* 0x0000007fff007424 */ /* 0x000fe200078e00ff */
[----:B------:R-:W-:-:S04]  /*7bf0*/  ISETP.GT.U32.AND P0, PT, R4, 0x7f800000, PT ;  /* 0x7f8000000400780c */ /* 0x000fc80003f04070 */
[----:B------:R-:W-:-:S09]  /*7c00*/  SEL R0, R0, 0x7c, P0 ;  /* 0x0000007c00007807 */ /* 0x000fd20000000000 */
.L_x_1837:
[----:B------:R-:W-:Y:S05]  /*7c10*/  BSYNC.RECONVERGENT B0 ;  /* 0x0000000000007941 */ /* 0x000fea0003800200 */
.L_x_1835:
[----:B------:R-:W-:-:S04]  /*7c20*/  SHF.R.U32.HI R5, RZ, 0x18, R18 ;  /* 0x00000018ff057819 */ /* 0x000fc80000011612 */
[----:B------:R-:W-:-:S05]  /*7c30*/  LOP3.LUT R5, R0, 0x80, R5, 0xf8, !PT ;  /* 0x0000008000057812 */ /* 0x000fca00078ef805 */
[----:B------:R-:W-:Y:S01]  /*7c40*/  STG.E.U8 desc[UR36][R2.64], R5 ;  /* 0x0000000502007986 */ /* 0x000fe2000c101124 */
[----:B------:R-:W-:Y:S05]  /*7c50*/  EXIT ;  /* 0x000000000000794d */ /* 0x000fea0003800000 */
.L_x_1829:
[----:B-----5:R-:W-:-:S05]  /*7c60*/  F2FP.BF16.F32.PACK_AB R18, RZ, R18 ;  /* 0x00000012ff12723e */ /* 0x020fca00000010ff */
[----:B------:R-:W-:Y:S01]  /*7c70*/  STG.E.U16 desc[UR36][R2.64], R18 ;  /* 0x0000001202007986 */ /* 0x000fe2000c101524 */
[----:B------:R-:W-:Y:S05]  /*7c80*/  EXIT ;  /* 0x000000000000794d */ /* 0x000fea0003800000 */
.L_x_1838:
        /* <DEDUP_REMOVED lines=15> */
.L_x_2631:


//--------------------- .text._ZN2at6native18elementwise_kernelILi128ELi2EZNS0_22gpu_kernel_impl_nocastIZZZNS0_16cosh_kernel_cudaERNS_18TensorIteratorBaseEENKUlvE0_clEvENKUlvE0_clEvEUlfE_EEvS4_RKT_EUliE_EEviT1_ --------------------------
	.section	.text._ZN2at6native18elementwise_kernelILi128ELi2EZNS0_22gpu_kernel_impl_nocastIZZZNS0_16cosh_kernel_cudaERNS_18TensorIteratorBaseEENKUlvE0_clEvENKUlvE0_clEvEUlfE_EEvS4_RKT_EUliE_EEviT1_,"ax",@progbits
	.align	128
        .global         _ZN2at6native18elementwise_kernelILi128ELi2EZNS0_22gpu_kernel_impl_nocastIZZZNS0_16cosh_kernel_cudaERNS_18TensorIteratorBaseEENKUlvE0_clEvENKUlvE0_clEvEUlfE_EEvS4_RKT_EUliE_EEviT1_
        .type           _ZN2at6native18elementwise_kernelILi128ELi2EZNS0_22gpu_kernel_impl_nocastIZZZNS0_16cosh_kernel_cudaERNS_18TensorIteratorBaseEENKUlvE0_clEvENKUlvE0_clEvEUlfE_EEvS4_RKT_EUliE_EEviT1_,@function
        .size           _ZN2at6native18elementwise_kernelILi128ELi2EZNS0_22gpu_kernel_impl_nocastIZZZNS0_16cosh_kernel_cudaERNS_18TensorIteratorBaseEENKUlvE0_clEvENKUlvE0_clEvEUlfE_EEvS4_RKT_EUliE_EEviT1_,(.L_x_2632 - _ZN2at6native18elementwise_kernelILi128ELi2EZNS0_22gpu_kernel_impl_nocastIZZZNS0_16cosh_kernel_cudaERNS_18TensorIteratorBaseEENKUlvE0_clEvENKUlvE0_clEvEUlfE_EEvS4_RKT_EUliE_EEviT1_)
        .other          _ZN2at6native18elementwise_kernelILi128ELi2EZNS0_22gpu_kernel_impl_nocastIZZZNS0_16cosh_kernel_cudaERNS_18TensorIteratorBaseEENKUlvE0_clEvENKUlvE0_clEvEUlfE_EEvS4_RKT_EUliE_EEviT1_,@"STO_CUDA_ENTRY STV_DEFAULT"
_ZN2at6native18elementwise_kernelILi128ELi2EZNS0_22gpu_kernel_impl_nocastIZZZNS0_16cosh_kernel_cudaERNS_18TensorIteratorBaseEENKUlvE0_clEvENKUlvE0_clEvEUlfE_EEvS4_RKT_EUliE_EEviT1_:
.text._ZN2at6native18elementwise_kernelILi128ELi2EZNS0_22gpu_kernel_impl_nocastIZZZNS0_16cosh_kernel_cudaERNS_18TensorIteratorBaseEENKUlvE0_clEvENKUlvE0_clEvEUlfE_EEvS4_RKT_EUliE_EEviT1_:
        /* <DEDUP_REMOVED lines=10> */
[----:B------:R-:W-:Y:S01]  /*00a0*/  BSSY.RECONVERGENT B0, `(.L_x_1840) ;  /* 0x0000018000007945 */ /* 0x000fe20003800200 */
[----:B0-----:R-:W-:-:S13]  /*00b0*/  ISETP.GE.AND P0, PT, R3, UR4, PT ;  /* 0x0000000403007c0c */ /* 0x001fda000bf06270 */
[----:B------:R-:W-:Y:S05]  /*00c0*/  @P0 BRA `(.L_x_1841) ;  /* 0x0000000000540947 */ /* 0x000fea0003800000 */
[----:B------:R-:W0:Y:S02]  /*00d0*/  LDC.64 R4, c[0x0][0x588] ;  /* 0x00016200ff047b82 */ /* 0x000e240000000a00 */
[----:B0-----:R-:W2:Y:S01]  /*00e0*/  LDG.E R4, desc[UR6][R4.64] ;  /* 0x0000000604047981 */ /* 0x001ea2000c1e1900 */
[----:B------:R-:W-:Y:S01]  /*00f0*/  HFMA2 R7, -RZ, RZ, 3.4921875, 0 ;  /* 0x42fc0000ff077431 */ /* 0x000fe200000001ff */
[----:B------:R-:W-:Y:S01]  /*0100*/  IADD3 R3, PT, PT, R3, 0x80, RZ ;  /* 0x0000008003037810 */ /* 0x000fe20007ffe0ff */
[----:B--2---:R-:W-:-:S06]  /*0110*/  FMUL.FTZ R0, |R4|, 1.4426950216293334961 ;  /* 0x3fb8aa3b04007820 */ /* 0x004fcc0000410200 */
[----:B------:R-:W0:Y:S02]  /*0120*/  FRND.TRUNC R0, R0 ;  /* 0x0000000000007307 */ /* 0x000e24000020d000 */
[----:B0-----:R-:W-:Y:S02]  /*0130*/  FSETP.GT.FTZ.AND P0, PT, |R0|, 126, PT ;  /* 0x42fc00000000780b */ /* 0x001fe40003f14200 */
[----:B------:R-:W-:-:S04]  /*0140*/  LOP3.LUT R7, R7, 0x80000000, R0, 0xb8, !PT ;  /* 0x8000000007077812 */ /* 0x000fc800078eb800 */
[----:B------:R-:W-:-:S05]  /*0150*/  FSEL R7, R7, R0, P0 ;  /* 0x0000000007077208 */ /* 0x000fca0000000000 */
[C---:B------:R-:W-:Y:S02]  /*0160*/  FFMA.FTZ R2, R7.reuse, -0.69314718246459960938, |R4| ;  /* 0xbf31721807027823 */ /* 0x040fe40000010404 */
[----:B------:R-:W0:Y:S02]  /*0170*/  LDC.64 R4, c[0x0][0x580] ;  /* 0x00016000ff047b82 */ /* 0x000e240000000a00 */
        /* <DEDUP_REMOVED lines=9> */
[----:B0-----:R0:W-:Y:S02]  /*0210*/  STG.E desc[UR6][R4.64], R9 ;  /* 0x0000000904007986 */ /* 0x0011e4000c101906 */
.L_x_1841:
[----:B------:R-:W-:Y:S05]  /*0220*/  BSYNC.RECONVERGENT B0 ;  /* 0x0000000000007941 */ /* 0x000fea0003800200 */
.L_x_1840:
[----:B------:R-:W-:-:S13]  /*0230*/  ISETP.GE.AND P0, PT, R3, UR4, PT ;  /* 0x0000000403007c0c */ /* 0x000fda000bf06270 */
[----:B------:R-:W-:Y:S05]  /*0240*/  @P0 EXIT ;  /* 0x000000000000094d */ /* 0x000fea0003800000 */
[----:B------:R-:W1:Y:S02]  /*0250*/  LDC.64 R2, c[0x0][0x588] ;  /* 0x00016200ff027b82 */ /* 0x000e640000000a00 */
[----:B-1----:R-:W2:Y:S01]  /*0260*/  LDG.E R2, desc[UR6][R2.64] ;  /* 0x0000000602027981 */ /* 0x002ea2000c1e1900 */
[----:B0-----:R-:W-:Y:S02]  /*0270*/  HFMA2 R5, -RZ, RZ, 3.4921875, 0 ;  /* 0x42fc0000ff057431 */ /* 0x001fe400000001ff */
        /* <DEDUP_REMOVED lines=16> */
[----:B0-----:R-:W-:Y:S01]  /*0380*/  STG.E desc[UR6][R2.64], R7 ;  /* 0x0000000702007986 */ /* 0x001fe2000c101906 */
[----:B------:R-:W-:Y:S05]  /*0390*/  EXIT ;  /* 0x000000000000794d */ /* 0x000fea0003800000 */
.L_x_1839:
[----:B------:R-:W0:Y:S01]  /*03a0*/  LDCU UR4, c[0x0][0x380] ;  /* 0x00007000ff0477ac */ /* 0x000e220008000800 */
[----:B------:R-:W-:Y:S01]  /*03b0*/  IADD3 R2, PT, PT, R2, -0x1, RZ ;  /* 0xffffffff02027810 */ /* 0x000fe20007ffe0ff */
[----:B------:R-:W-:Y:S03]  /*03c0*/  BSSY.RECONVERGENT B0, `(.L_x_1842) ;  /* 0x0000147000007945 */ /* 0x000fe60003800200 */
        /* <DEDUP_REMOVED lines=302> */
.L_x_1844:
[----:B------:R-:W0:Y:S02]  /*16b0*/  LDCU.128 UR8, c[0x0][0x580] ;  /* 0x0000b000ff0877ac */ /* 0x000e240008000c00 */
[----:B0-----:R-:W-:-:S04]  /*16c0*/  IADD3 R6, P0, PT, R4, UR10, RZ ;  /* 0x0000000a04067c10 */ /* 0x001fc8000ff1e0ff */
[----:B------:R-:W-:-:S05]  /*16d0*/  IADD3.X R7, PT, PT, RZ, UR11, RZ, P0, !PT ;  /* 0x0000000bff077c10 */ /* 0x000fca00087fe4ff */
[----:B------:R-:W2:Y:S01]  /*16e0*/  LDG.E R6, desc[UR6][R6.64] ;  /* 0x0000000606067981 */ /* 0x000ea2000c1e1900 */
[----:B------:R-:W-:Y:S02]  /*16f0*/  MOV R9, 0x42fc0000 ;  /* 0x42fc000000097802 */ /* 0x000fe40000000f00 */
[----:B------:R-:W-:Y:S01]  /*1700*/  IADD3 R3, PT, PT, R3, 0x80, RZ ;  /* 0x0000008003037810 */ /* 0x000fe20007ffe0ff */
[----:B--2---:R-:W-:-:S06]  /*1710*/  FMUL.FTZ R4, |R6|, 1.4426950216293334961 ;  /* 0x3fb8aa3b06047820 */ /* 0x004fcc0000410200 */
[----:B------:R-:W0:Y:S02]  /*1720*/  FRND.TRUNC R4, R4 ;  /* 0x0000000400047307 */ /* 0x000e24000020d000 */
[----:B0-----:R-:W-:Y:S02]  /*1730*/  FSETP.GT.FTZ.AND P0, PT, |R4|, 126, PT ;  /* 0x42fc00000400780b */ /* 0x001fe40003f14200 */
[----:B------:R-:W-:-:S04]  /*1740*/  LOP3.LUT R9, R9, 0x80000000, R4, 0xb8, !PT ;  /* 0x8000000009097812 */ /* 0x000fc800078eb804 */
[----:B------:R-:W-:Y:S02]  /*1750*/  FSEL R9, R9, R4, P0 ;  /* 0x0000000409097208 */ /* 0x000fe40000000000 */
[----:B------:R-:W-:-:S03]  /*1760*/  IADD3 R4, P0, PT, R5, UR8, RZ ;  /* 0x0000000805047c10 */ /* 0x000fc6000ff1e0ff */
[----:B------:R-:W-:Y:S01]  /*1770*/  FFMA.FTZ R8, R9, -0.69314718246459960938, |R6| ;  /* 0xbf31721809087823 */ /* 0x000fe20000010406 */
[----:B------:R-:W-:-:S03]  /*1780*/  IADD3.X R5, PT, PT, RZ, UR9, RZ, P0, !PT ;  /* 0x00000009ff057c10 */ /* 0x000fc600087fe4ff */
        /* <DEDUP_REMOVED lines=9> */
[----:B------:R0:W-:Y:S02]  /*1820*/  STG.E desc[UR6][R4.64], R7 ;  /* 0x0000000704007986 */ /* 0x0001e4000c101906 */
.L_x_1843:
[----:B------:R-:W-:Y:S05]  /*1830*/  BSYNC.RECONVERGENT B0 ;  /* 0x0000000000007941 */ /* 0x000fea0003800200 */
.L_x_1842:
[----:B------:R-:W-:-:S13]  /*1840*/  ISETP.GE.AND P0, PT, R3, UR4, PT ;  /* 0x0000000403007c0c */ /* 0x000fda000bf06270 */
[----:B------:R-:W-:Y:S05]  /*1850*/  @P0 EXIT ;  /* 0x000000000000094d */ /* 0x000fea0003800000 */
[----:B------:R-:W1:Y:S01]  /*1860*/  LDCU.64 UR4, c[0x0][0x390] ;  /* 0x00007200ff0477ac */ /* 0x000e620008000a00 */
[----:B0-----:R-:W-:Y:S02]  /*1870*/  HFMA2 R4, -RZ, RZ, 0, 0 ;  /* 0x00000000ff047431 */ /* 0x001fe400000001ff */
[----:B------:R-:W-:Y:S01]  /*1880*/  IMAD.MOV.U32 R5, RZ, RZ, R3 ;  /* 0x000000ffff057224 */ /* 0x000fe200078e0003 */
[----:B------:R-:W-:Y:S01]  /*1890*/  ISETP.NE.AND P0, PT, R2, RZ, PT ;  /* 0x000000ff0200720c */ /* 0x000fe20003f05270 */
[----:B------:R-:W0:Y:S01]  /*18a0*/  LDCU UR8, c[0x0][0x38c] ;  /* 0x00007180ff0877ac */ /* 0x000e220008000800 */
        /* <DEDUP_REMOVED lines=293> */
.L_x_1845:
[----:B------:R-:W0:Y:S02]  /*2b00*/  LDCU.128 UR8, c[0x0][0x580] ;  /* 0x0000b000ff0877ac */ /* 0x000e240008000c00 */
[----:B0-----:R-:W-:-:S04]  /*2b10*/  IADD3 R4, P0, PT, R2, UR10, RZ ;  /* 0x0000000a02047c10 */ /* 0x001fc8000ff1e0ff */
[----:B------:R-:W-:-:S05]  /*2b20*/  IADD3.X R5, PT, PT, RZ, UR11, RZ, P0, !PT ;  /* 0x0000000bff057c10 */ /* 0x000fca00087fe4ff */
[----:B------:R-:W2:Y:S01]  /*2b30*/  LDG.E R4, desc[UR6][R4.64] ;  /* 0x0000000604047981 */ /* 0x000ea2000c1e1900 */
[----:B------:R-:W-:Y:S01]  /*2b40*/  MOV R7, 0x42fc0000 ;  /* 0x42fc000000077802 */ /* 0x000fe20000000f00 */
[----:B--2---:R-:W-:-:S06]  /*2b50*/  FMUL.FTZ R0, |R4|, 1.4426950216293334961 ;  /* 0x3fb8aa3b04007820 */ /* 0x004fcc0000410200 */
        /* <DEDUP_REMOVED lines=8> */
[----:B------:R-:W-:Y:S02]  /*2be0*/  IADD3 R2, P0, PT, R3, UR8, RZ ;  /* 0x0000000803027c10 */ /* 0x000fe4000ff1e0ff */
[----:B------:R-:W-:Y:S02]  /*2bf0*/  SHF.L.U32 R7, R7, 0x17, RZ ;  /* 0x0000001707077819 */ /* 0x000fe400000006ff */
[----:B------:R-:W-:Y:S01]  /*2c00*/  IADD3.X R3, PT, PT, RZ, UR9, RZ, P0, !PT ;  /* 0x00000009ff037c10 */ /* 0x000fe200087fe4ff */
[----:B------:R-:W0:Y:S02]  /*2c10*/  MUFU.EX2 R6, R6 ;  /* 0x0000000600067308 */ /* 0x000e240000000800 */
[----:B0-----:R-:W-:-:S04]  /*2c20*/  FMUL.FTZ R7, R7, R6 ;  /* 0x0000000607077220 */ /* 0x001fc80000410000 */
[----:B------:R-:W0:Y:S02]  /*2c30*/  MUFU.RCP R0, R7 ;  /* 0x0000000700007308 */ /* 0x000e240000001000 */
[----:B0-----:R-:W-:-:S04]  /*2c40*/  FMUL.FTZ R0, R0, 0.125 ;  /* 0x3e00000000007820 */ /* 0x001fc80000410000 */
[----:B------:R-:W-:-:S05]  /*2c50*/  FFMA.FTZ R5, R7, 2, R0 ;  /* 0x4000000007057823 */ /* 0x000fca0000010000 */
[----:B------:R-:W-:Y:S01]  /*2c60*/  STG.E desc[UR6][R2.64], R5 ;  /* 0x0000000502007986 */ /* 0x000fe2000c101906 */
[----:B------:R-:W-:Y:S05]  /*2c70*/  EXIT ;  /* 0x000000000000794d */ /* 0x000fea0003800000 */
.L_x_1846:
        /* <DEDUP_REMOVED lines=16> */
.L_x_2632:


//--------------------- .text._ZN2at6native27unrolled_elementwise_kernelIZZZNS0_16cosh_kernel_cudaERNS_18TensorIteratorBaseEENKUlvE0_clEvENKUlvE0_clEvEUlfE_St5arrayIPcLm2EELi4E23TrivialOffsetCalculatorILi1EjESB_NS0_6memory15LoadWithoutCastENSC_16StoreWithoutCastEEEviT_T0_T2_T3_T4_T5_ --------------------------
	.section	.text._ZN2at6native27unrolled_elementwise_kernelIZZZNS0_16cosh_kernel_cudaERNS_18TensorIteratorBaseEENKUlvE0_clEvENKUlvE0_clEvEUlfE_St5arrayIPcLm2EELi4E23TrivialOffsetCalculatorILi1EjESB_NS0_6memory15LoadWithoutCastENSC_16StoreWithoutCastEEEviT_T0_T2_T3_T4_T5_,"ax",@progbits
	.align	128
        .global         _ZN2at6native27unrolled_elementwise_kernelIZZZNS0_16cosh_kernel_cudaERNS_18TensorIteratorBaseEENKUlvE0_clEvENKUlvE0_clEvEUlfE_St5arrayIPcLm2EELi4E23TrivialOffsetCalculatorILi1EjESB_NS0_6memory15LoadWithoutCastENSC_16StoreWithoutCastEEEviT_T0_T2_T3_T4_T5_
        .type           _ZN2at6native27unrolled_elementwise_kernelIZZZNS0_16cosh_kernel_cudaERNS_18TensorIteratorBaseEENKUlvE0_clEvENKUlvE0_clEvEUlfE_St5arrayIPcLm2EELi4E23TrivialOffsetCalculatorILi1EjESB_NS0_6memory15LoadWithoutCastENSC_16StoreWithoutCastEEEviT_T0_T2_T3_T4_T5_,@function
        .size           _ZN2at6native27unrolled_elementwise_kernelIZZZNS0_16cosh_kernel_cudaERNS_18TensorIteratorBaseEENKUlvE0_clEvENKUlvE0_clEvEUlfE_St5arrayIPcLm2EELi4E23TrivialOffsetCalculatorILi1EjESB_NS0_6memory15LoadWithoutCastENSC_16StoreWithoutCastEEEviT_T0_T2_T3_T4_T5_,(.L_x_2633 - _ZN2at6native27unrolled_elementwise_kernelIZZZNS0_16cosh_kernel_cudaERNS_18TensorIteratorBaseEENKUlvE0_clEvENKUlvE0_clEvEUlfE_St5arrayIPcLm2EELi4E23TrivialOffsetCalculatorILi1EjESB_NS0_6memory15LoadWithoutCastENSC_16StoreWithoutCastEEEviT_T0_T2_T3_T4_T5_)
        .other          _ZN2at6native27unrolled_elementwise_kernelIZZZNS0_16cosh_kernel_cudaERNS_18TensorIteratorBaseEENKUlvE0_clEvENKUlvE0_clEvEUlfE_St5arrayIPcLm2EELi4E23TrivialOffsetCalculatorILi1EjESB_NS0_6memory15LoadWithoutCastENSC_16StoreWithoutCastEEEviT_T0_T2_T3_T4_T5_,@"STO_CUDA_ENTRY STV_DEFAULT"
_ZN2at6native27unrolled_elementwise_kernelIZZZNS0_16cosh_kernel_cudaERNS_18TensorIteratorBaseEENKUlvE0_clEvENKUlvE0_clEvEUlfE_St5arrayIPcLm2EELi4E23TrivialOffsetCalculatorILi1EjESB_NS0_6memory15LoadWithoutCastENSC_16StoreWithoutCastEEEviT_T0_T2_T3_T4_T5_:
.text._ZN2at6native27unrolled_elementwise_kernelIZZZNS0_16cosh_kernel_cudaERNS_18TensorIteratorBaseEENKUlvE0_clEvENKUlvE0_clEvEUlfE_St5arrayIPcLm2EELi4E23TrivialOffsetCalculatorILi1EjESB_NS0_6memory15LoadWithoutCastENSC_16StoreWithoutCastEEEviT_T0_T2_T3_T4_T5_:
[----:B------:R-:W-:Y:S01]  /*0000*/  LDC R1, c[0x0][0x37c] ;  /* 0x0000df00ff017b82 */ /* 0x000fe20000000800 */
[----:B------:R-:W0:Y:S07]  /*0010*/  S2R R3, SR_CTAID.X ;  /* 0x0000000000037919 */ /* 0x000e2e0000002500 */
[----:B------:R-:W0:Y:S01]  /*0020*/  LDC R0, c[0x0][0x380] ;  /* 0x0000e000ff007b82 */ /* 0x000e220000000800 */
[----:B------:R-:W1:Y:S01]  /*0030*/  LDCU.64 UR4, c[0x0][0x358] ;  /* 0x00006b00ff0477ac */ /* 0x000e620008000a00 */
[----:B------:R-:W-:Y:S01]  /*0040*/  HFMA2 R8, -RZ, RZ, 0, 0 ;  /* 0x00000000ff087431 */ /* 0x000fe200000001ff */
[----:B------:R-:W2:Y:S01]  /*0050*/  S2R R2, SR_TID.X ;  /* 0x0000000000027919 */ /* 0x000ea20000002100 */
[----:B------:R-:W-:-:S02]  /*0060*/  IMAD.MOV.U32 R4, RZ, RZ, RZ ;  /* 0x000000ffff047224 */ /* 0x000fc400078e00ff */
[----:B0-----:R-:W-:Y:S01]  /*0070*/  IMAD R5, R3, -0x200, R0 ;  /* 0xfffffe0003057824 */ /* 0x001fe200078e0200 */
[----:B--2---:R-:W-:-:S04]  /*0080*/  MOV R0, R2 ;  /* 0x0000000200007202 */ /* 0x004fc80000000f00 */
[----:B------:R-:W-:-:S13]  /*0090*/  ISETP.GE.AND P0, PT, R2, R5, PT ;  /* 0x000000050200720c */ /* 0x000fda0003f06270 */
[----:B------:R-:W-:-:S04]  /*00a0*/  @!P0 IADD3 R2, PT, PT, R0, 0x80, RZ ;  /* 0x0000008000028810 */ /* 0x000fc80007ffe0ff */
[----:B------:R-:W-:-:S13]  /*00b0*/  ISETP.GE.AND P1, PT, R2, R5, PT ;  /* 0x000000050200720c */ /* 0x000fda0003f26270 */
[----:B------:R-:W-:Y:S01]  /*00c0*/  @!P1 LEA R9, R3, R2, 0x9 ;  /* 0x0000000203099211 */ /* 0x000fe200078e48ff */
[----:B------:R-:W0:Y:S01]  /*00d0*/  @!P1 LDC.64 R10, c[0x0][0x390] ;  /* 0x0000e400ff0a9b82 */ /* 0x000e220000000a00 */
[----:B------:R-:W-:-:S04]  /*00e0*/  @!P1 IADD3 R2, PT, PT, R2, 0x80, RZ ;  /* 0x0000008002029810 */ /* 0x000fc80007ffe0ff */
[----:B------:R-:W-:-:S13]  /*00f0*/  ISETP.GE.AND P3, PT, R2, R5, PT ;  /* 0x000000050200720c */ /* 0x000fda0003f66270 */
[----:B------:R-:W2:Y:S01]  /*0100*/  @!P3 LDC.64 R6, c[0x0][0x390] ;  /* 0x0000e400ff06bb82 */ /* 0x000ea20000000a00 */
[----:B------:R-:W-:Y:S01]  /*0110*/  @!P3 IMAD R17, R3, 0x200, R2 ;  /* 0x000002000311b824 */ /* 0x000fe200078e0202 */
[----:B------:R-:W-:-:S04]  /*0120*/  @!P3 IADD3 R2, PT, PT, R2, 0x80, RZ ;  /* 0x000000800202b810 */ /* 0x000fc80007ffe0ff */
[----:B------:R-:W-:Y:S01]  /*0130*/  ISETP.GE.AND P2, PT, R2, R5, PT ;  /* 0x000000050200720c */ /* 0x000fe20003f46270 */
[----:B0-----:R-:W-:-:S04]  /*0140*/  @!P1 IMAD.WIDE.U32 R10, R9, 0x4, R10 ;  /* 0x00000004090a9825 */ /* 0x001fc800078e000a */
[----:B--2---:R-:W-:Y:S01]  /*0150*/  @!P3 IMAD.WIDE.U32 R16, R17, 0x4, R6 ;  /* 0x000000041110b825 */ /* 0x004fe200078e0006 */
[C---:B------:R-:W-:Y:S01]  /*0160*/  @!P0 LEA R9, R3.reuse, R0, 0x9 ;  /* 0x0000000003098211 */ /* 0x040fe200078e48ff */
[----:B------:R-:W0:Y:S06]  /*0170*/  @!P0 LDC.64 R6, c[0x0][0x390] ;  /* 0x0000e400ff068b82 */ /* 0x000e2c0000000a00 */
[----:B------:R-:W-:Y:S01]  /*0180*/  @!P2 LEA R15, R3, R2, 0x9 ;  /* 0x00000002030fa211 */ /* 0x000fe200078e48ff */
[----:B------:R-:W-:Y:S01]  /*0190*/  VIADD R18, R0, 0x80 ;  /* 0x0000008000127836 */ /* 0x000fe20000000000 */
[----:B------:R-:W-:Y:S01]  /*01a0*/  MOV R2, RZ ;  /* 0x000000ff00027202 */ /* 0x000fe20000000f00 */
[----:B-1----:R1:W5:Y:S01]  /*01b0*/  @!P1 LDG.E R8, desc[UR4][R10.64] ;  /* 0x000000040a089981 */ /* 0x002362000c1e1900 */
[----:B------:R-:W2:Y:S03]  /*01c0*/  @!P2 LDC.64 R12, c[0x0][0x390] ;  /* 0x0000e400ff0cab82 */ /* 0x000ea60000000a00 */
[----:B------:R3:W5:Y:S01]  /*01d0*/  @!P3 LDG.E R4, desc[UR4][R16.64] ;  /* 0x000000041004b981 */ /* 0x000762000c1e1900 */
[----:B0-----:R-:W-:-:S04]  /*01e0*/  @!P0 IMAD.WIDE.U32 R6, R9, 0x4, R6 ;  /* 0x0000000409068825 */ /* 0x001fc800078e0006 */
[----:B------:R-:W-:-:S06]  /*01f0*/  HFMA2 R9, -RZ, RZ, 0, 0 ;  /* 0x00000000ff097431 */ /* 0x000fcc00000001ff */
[----:B------:R0:W5:Y:S01]  /*0200*/  @!P0 LDG.E R9, desc[UR4][R6.64] ;  /* 0x0000000406098981 */ /* 0x000162000c1e1900 */
[CC--:B------:R-:W-:Y:S01]  /*0210*/  ISETP.GE.AND P0, PT, R0.reuse, R5.reuse, PT ;  /* 0x000000050000720c */ /* 0x0c0fe20003f06270 */
[----:B--2---:R-:W-:Y:S01]  /*0220*/  @!P2 IMAD.WIDE.U32 R12, R15, 0x4, R12 ;  /* 0x000000040f0ca825 */ /* 0x004fe200078e000c */
[C---:B-1----:R-:W-:Y:S02]  /*0230*/  IADD3 R10, PT, PT, R0.reuse, 0x100, RZ ;  /* 0x00000100000a7810 */ /* 0x042fe40007ffe0ff */
[----:B---3--:R-:W-:Y:S01]  /*0240*/  IADD3 R16, PT, PT, R0, 0x180, RZ ;  /* 0x0000018000107810 */ /* 0x008fe20007ffe0ff */
[----:B------:R-:W-:Y:S01]  /*0250*/  BSSY.RECONVERGENT B0, `(.L_x_1847) ;  /* 0x000001b000007945 */ /* 0x000fe20003800200 */
[----:B------:R1:W5:Y:S07]  /*0260*/  @!P2 LDG.E R2, desc[UR4][R12.64] ;  /* 0x000000040c02a981 */ /* 0x00036e000c1e1900 */
        /* <DEDUP_REMOVED lines=9> */
[----:B-----5:R-:W-:Y:S01]  /*0300*/  FMUL.FTZ R10, |R9|, 1.4426950216293334961 ;  /* 0x3fb8aa3b090a7820 */ /* 0x020fe20000410200 */
[----:B------:R-:W-:-:S05]  /*0310*/  MOV R11, 0x42fc0000 ;  /* 0x42fc0000000b7802 */ /* 0x000fca0000000f00 */
        /* <DEDUP_REMOVED lines=13> */
[----:B------:R-:W-:-:S07]  /*03f0*/  FFMA.FTZ R9, R12, 2, R9 ;  /* 0x400000000c097823 */ /* 0x000fce0000010009 */
.L_x_1848:
[----:B------:R-:W-:Y:S05]  /*0400*/  BSYNC.RECONVERGENT B0 ;  /* 0x0000000000007941 */ /* 0x000fea0003800200 */
.L_x_1847:
[----:B------:R-:W-:Y:S04]  /*0410*/  BSSY.RECONVERGENT B0, `(.L_x_1849) ;  /* 0x0000012000007945 */ /* 0x000fe80003800200 */
[----:B------:R-:W-:Y:S05]  /*0420*/  @P5 BRA `(.L_x_1850) ;  /* 0x0000000000405947 */ /* 0x000fea0003800000 */
        /* <DEDUP_REMOVED lines=16> */
.L_x_1850:
[----:B------:R-:W-:Y:S05]  /*0530*/  BSYNC.RECONVERGENT B0 ;  /* 0x0000000000007941 */ /* 0x000fea0003800200 */
.L_x_1849:
[----:B------:R-:W-:Y:S04]  /*0540*/  BSSY.RECONVERGENT B0, `(.L_x_1851) ;  /* 0x0000012000007945 */ /* 0x000fe80003800200 */
[----:B------:R-:W-:Y:S05]  /*0550*/  @P3 BRA `(.L_x_1852) ;  /* 0x0000000000403947 */ /* 0x000fea0003800000 */
[----:B-----5:R-:W-:Y:S01]  /*0560*/  FMUL.FTZ R10, |R4|, 1.4426950216293334961 ;  /* 0x3fb8aa3b040a7820 */ /* 0x020fe20000410200 */
[----:B------:R-:W-:-:S05]  /*0570*/  HFMA2 R11, -RZ, RZ, 3.4921875, 0 ;  /* 0x42fc0000ff0b7431 */ /* 0x000fca00000001ff */
        /* <DEDUP_REMOVED lines=14> */
.L_x_1852:
[----:B------:R-:W-:Y:S05]  /*0660*/  BSYNC.RECONVERGENT B0 ;  /* 0x0000000000007941 */ /* 0x000fea0003800200 */
.L_x_1851:
        /* <DEDUP_REMOVED lines=18> */
.L_x_1854:
[----:B------:R-:W-:Y:S05]  /*0790*/  BSYNC.RECONVERGENT B0 ;  /* 0x0000000000007941 */ /* 0x000fea0003800200 */
.L_x_1853:
[----:B-----5:R0:W-:Y:S01]  /*07a0*/  @!P0 STG.E desc[UR4][R6.64], R9 ;  /* 0x0000000906008986 */ /* 0x0201e2000c101904 */
[----:B------:R-:W-:Y:S04]  /*07b0*/  BSSY.RECONVERGENT B0, `(.L_x_1855) ;  /* 0x000000c000007945 */ /* 0x000fe80003800200 */
[----:B------:R-:W-:Y:S05]  /*07c0*/  @P2 BRA `(.L_x_1856) ;  /* 0x0000000000282947 */ /* 0x000fea0003800000 */
[----:B0-----:R-:W0:Y:S01]  /*07d0*/  LDC.64 R6, c[0x0][0x388] ;  /* 0x0000e200ff067b82 */ /* 0x001e220000000a00 */
[----:B------:R-:W-:Y:S01]  /*07e0*/  IMAD R11, R3, 0x200, R0 ;  /* 0x00000200030b7824 */ /* 0x000fe200078e0200 */
[----:B------:R-:W-:-:S04]  /*07f0*/  IADD3 R0, PT, PT, R0, 0x80, RZ ;  /* 0x0000008000007810 */ /* 0x000fc80007ffe0ff */
[----:B------:R-:W-:-:S13]  /*0800*/  ISETP.GE.AND P0, PT, R0, R5, PT ;  /* 0x000000050000720c */ /* 0x000fda0003f06270 */
[----:B------:R-:W-:Y:S02]  /*0810*/  @!P0 LEA R9, R3, R0, 0x9 ;  /* 0x0000000003098211 */ /* 0x000fe400078e48ff */
[----:B------:R-:W-:Y:S01]  /*0820*/  @!P0 IADD3 R0, PT, PT, R0, 0x80, RZ ;  /* 0x0000008000008810 */ /* 0x000fe20007ffe0ff */
[----:B0-----:R-:W-:-:S04]  /*0830*/  IMAD.WIDE.U32 R10, R11, 0x4, R6 ;  /* 0x000000040b0a7825 */ /* 0x001fc800078e0006 */
[----:B------:R-:W-:Y:S01]  /*0840*/  @!P0 IMAD.WIDE.U32 R6, R9, 0x4, R6 ;  /* 0x0000000409068825 */ /* 0x000fe200078e0006 */
[----:B------:R1:W-:Y:S04]  /*0850*/  STG.E desc[UR4][R10.64], R8 ;  /* 0x000000080a007986 */ /* 0x0003e8000c101904 */
[----:B------:R1:W-:Y:S02]  /*0860*/  @!P0 STG.E desc[UR4][R6.64], R4 ;  /* 0x0000000406008986 */ /* 0x0003e4000c101904 */
.L_x_1856:
[----:B------:R-:W-:Y:S05]  /*0870*/  BSYNC.RECONVERGENT B0 ;  /* 0x0000000000007941 */ /* 0x000fea0003800200 */
.L_x_1855:
[----:B------:R-:W-:-:S13]  /*0880*/  ISETP.GE.AND P0, PT, R0, R5, PT ;  /* 0x000000050000720c */ /* 0x000fda0003f06270 */
[----:B------:R-:W-:Y:S05]  /*0890*/  @P0 EXIT ;  /* 0x000000000000094d */ /* 0x000fea0003800000 */
[----:B-1----:R-:W1:Y:S01]  /*08a0*/  LDC.64 R4, c[0x0][0x388] ;  /* 0x0000e200ff047b82 */ /* 0x002e620000000a00 */
[----:B------:R-:W-:-:S05]  /*08b0*/  LEA R3, R3, R0, 0x9 ;  /* 0x0000000003037211 */ /* 0x000fca00078e48ff */
[----:B-1----:R-:W-:-:S05]  /*08c0*/  IMAD.WIDE.U32 R2, R3, 0x4, R4 ;  /* 0x0000000403027825 */ /* 0x002fca00078e0004 */
[----:B------:R-:W-:Y:S01]  /*08d0*/  STG.E desc[UR4][R2.64], R13 ;  /* 0x0000000d02007986 */ /* 0x000fe2000c101904 */
[----:B------:R-:W-:Y:S05]  /*08e0*/  EXIT ;  /* 0x000000000000794d */ /* 0x000fea0003800000 */
.L_x_1857:
        /* <DEDUP_REMOVED lines=9> */
.L_x_2633:


//--------------------- .text._ZN2at6native29vectorized_elementwise_kernelILi2EZZZNS0_16cosh_kernel_cudaERNS_18TensorIteratorBaseEENKUlvE0_clEvENKUlvE0_clEvEUlfE_St5arrayIPcLm2EEEEviT0_T1_ --------------------------
	.section	.text._ZN2at6native29vectorized_elementwise_kernelILi2EZZZNS0_16cosh_kernel_cudaERNS_18TensorIteratorBaseEENKUlvE0_clEvENKUlvE0_clEvEUlfE_St5arrayIPcLm2EEEEviT0_T1_,"ax",@progbits
	.align	128
        .global         _ZN2at6native29vectorized_elementwise_kernelILi2EZZZNS0_16cosh_kernel_cudaERNS_18TensorIteratorBaseEENKUlvE0_clEvENKUlvE0_clEvEUlfE_St5arrayIPcLm2EEEEviT0_T1_
        .type           _ZN2at6native29vectorized_elementwise_kernelILi2EZZZNS0_16cosh_kernel_cudaERNS_18TensorIteratorBaseEENKUlvE0_clEvENKUlvE0_clEvEUlfE_St5arrayIPcLm2EEEEviT0_T1_,@function
        .size           _ZN2at6native29vectorized_elementwise_kernelILi2EZZZNS0_16cosh_kernel_cudaERNS_18TensorIteratorBaseEENKUlvE0_clEvENKUlvE0_clEvEUlfE_St5arrayIPcLm2EEEEviT0_T1_,(.L_x_2634 - _ZN2at6native29vectorized_elementwise_kernelILi2EZZZNS0_16cosh_kernel_cudaERNS_18TensorIteratorBaseEENKUlvE0_clEvENKUlvE0_clEvEUlfE_St5arrayIPcLm2EEEEviT0_T1_)
        .other          _ZN2at6native29vectorized_elementwise_kernelILi2EZZZNS0_16cosh_kernel_cudaERNS_18TensorIteratorBaseEENKUlvE0_clEvENKUlvE0_clEvEUlfE_St5arrayIPcLm2EEEEviT0_T1_,@"STO_CUDA_ENTRY STV_DEFAULT"
_ZN2at6native29vectorized_elementwise_kernelILi2EZZZNS0_16cosh_kernel_cudaERNS_18TensorIteratorBaseEENKUlvE0_clEvENKUlvE0_clEvEUlfE_St5arrayIPcLm2EEEEviT0_T1_:
.text._ZN2at6native29vectorized_elementwise_kernelILi2EZZZNS0_16cosh_kernel_cudaERNS_18TensorIteratorBaseEENKUlvE0_clEvENKUlvE0_clEvEUlfE_St5arrayIPcLm2EEEEviT0_T1_:
        /* <DEDUP_REMOVED lines=9> */
[----:B------:R-:W-:Y:S02]  /*0090*/  CS2R R12, SRZ ;  /* 0x00000000000c7805 */ /* 0x000fe4000001ff00 */
        /* <DEDUP_REMOVED lines=12> */
[----:B0-----:R-:W-:-:S05]  /*0160*/  @!P6 IMAD.WIDE.U32 R24, R7, 0x4, R24 ;  /* 0x000000040718e825 */ /* 0x001fca00078e0018 */
[----:B------:R0:W5:Y:S07]  /*0170*/  @!P6 LDG.E R12, desc[UR4][R24.64] ;  /* 0x00000004180ce981 */ /* 0x00016e000c1e1900 */
[----:B------:R-:W-:Y:S01]  /*0180*/  @!P4 IADD3 R27, PT, PT, R0, R15, RZ ;  /* 0x0000000f001bc210 */ /* 0x000fe20007ffe0ff */
[----:B------:R-:W2:Y:S01]  /*0190*/  @!P4 LDC.64 R2, c[0x0][0x390] ;  /* 0x0000e400ff02cb82 */ /* 0x000ea20000000a00 */
[----:B------:R-:W-:-:S04]  /*01a0*/  @!P4 IADD3 R15, PT, PT, R15, 0x80, RZ ;  /* 0x000000800f0fc810 */ /* 0x000fc80007ffe0ff */
[----:B------:R-:W-:-:S13]  /*01b0*/  ISETP.GE.U32.AND P3, PT, R15, R8, PT ;  /* 0x000000080f00720c */ /* 0x000fda0003f66070 */
[----:B------:R-:W-:Y:S01]  /*01c0*/  @!P3 IADD3 R17, PT, PT, R0, R15, RZ ;  /* 0x0000000f0011b210 */ /* 0x000fe20007ffe0ff */
[----:B------:R-:W0:Y:S01]  /*01d0*/  @!P3 LDC.64 R10, c[0x0][0x390] ;  /* 0x0000e400ff0abb82 */ /* 0x000e220000000a00 */
[----:B------:R-:W-:-:S04]  /*01e0*/  @!P3 IADD3 R15, PT, PT, R15, 0x80, RZ ;  /* 0x000000800f0fb810 */ /* 0x000fc80007ffe0ff */
[----:B------:R-:W-:-:S13]  /*01f0*/  ISETP.GE.U32.AND P2, PT, R15, R8, PT ;  /* 0x000000080f00720c */ /* 0x000fda0003f46070 */
[----:B------:R-:W3:Y:S01]  /*0200*/  @!P2 LDC.64 R6, c[0x0][0x390] ;  /* 0x0000e400ff06ab82 */ /* 0x000ee20000000a00 */
[----:B------:R-:W-:Y:S02]  /*0210*/  @!P2 IADD3 R19, PT, PT, R0, R15, RZ ;  /* 0x0000000f0013a210 */ /* 0x000fe40007ffe0ff */
[----:B------:R-:W-:-:S04]  /*0220*/  @!P2 IADD3 R15, PT, PT, R15, 0x80, RZ ;  /* 0x000000800f0fa810 */ /* 0x000fc80007ffe0ff */
[----:B------:R-:W-:Y:S01]  /*0230*/  ISETP.GE.U32.AND P1, PT, R15, R8, PT ;  /* 0x000000080f00720c */ /* 0x000fe20003f26070 */
[----:B--2---:R-:W-:-:S12]  /*0240*/  @!P4 IMAD.WIDE.U32 R26, R27, 0x4, R2 ;  /* 0x000000041b1ac825 */ /* 0x004fd800078e0002 */
[----:B------:R-:W2:Y:S01]  /*0250*/  @!P1 LDC.64 R2, c[0x0][0x390] ;  /* 0x0000e400ff029b82 */ /* 0x000ea20000000a00 */
[----:B------:R-:W-:Y:S02]  /*0260*/  @!P1 IADD3 R21, PT, PT, R0, R15, RZ ;  /* 0x0000000f00159210 */ /* 0x000fe40007ffe0ff */
[----:B------:R-:W-:Y:S01]  /*0270*/  @!P1 IADD3 R15, PT, PT, R15, 0x80, RZ ;  /* 0x000000800f0f9810 */ /* 0x000fe20007ffe0ff */
[----:B---3--:R-:W-:-:S04]  /*0280*/  @!P2 IMAD.WIDE.U32 R6, R19, 0x4, R6 ;  /* 0x000000041306a825 */ /* 0x008fc800078e0006 */
[----:B------:R-:W3:Y:S01]  /*0290*/  @!P0 LDC.64 R18, c[0x0][0x390] ;  /* 0x0000e400ff128b82 */ /* 0x000ee20000000a00 */
[----:B------:R-:W-:Y:S01]  /*02a0*/  ISETP.GE.U32.AND P6, PT, R15, R8, PT ;  /* 0x000000080f00720c */ /* 0x000fe20003fc6070 */
[----:B-1----:R-:W-:-:S04]  /*02b0*/  @!P5 IMAD.WIDE.U32 R22, R23, 0x4, R4 ;  /* 0x000000041716d825 */ /* 0x002fc800078e0004 */
[----:B0-----:R-:W-:Y:S01]  /*02c0*/  @!P3 IMAD.WIDE.U32 R24, R17, 0x4, R10 ;  /* 0x000000041118b825 */ /* 0x001fe200078e000a */
[----:B------:R0:W5:Y:S07]  /*02d0*/  @!P5 LDG.E R13, desc[UR4][R22.64] ;  /* 0x00000004160dd981 */ /* 0x00016e000c1e1900 */
[----:B------:R-:W1:Y:S01]  /*02e0*/  @!P6 LDC.64 R4, c[0x0][0x390] ;  /* 0x0000e400ff04eb82 */ /* 0x000e620000000a00 */
[----:B--2---:R-:W-:Y:S01]  /*02f0*/  @!P1 IMAD.WIDE.U32 R16, R21, 0x4, R2 ;  /* 0x0000000415109825 */ /* 0x004fe200078e0002 */
[----:B------:R-:W-:-:S02]  /*0300*/  @!P0 IADD3 R3, PT, PT, R0, R9, RZ ;  /* 0x0000000900038210 */ /* 0x000fc40007ffe0ff */
[----:B0-----:R-:W-:-:S03]  /*0310*/  MOV R22, RZ ;  /* 0x000000ff00167202 */ /* 0x001fc60000000f00 */
[----:B---3--:R-:W-:-:S05]  /*0320*/  @!P0 IMAD.WIDE.U32 R18, R3, 0x4, R18 ;  /* 0x0000000403128825 */ /* 0x008fca00078e0012 */
[----:B------:R-:W5:Y:S01]  /*0330*/  @!P0 LDG.E R22, desc[UR4][R18.64] ;  /* 0x0000000412168981 */ /* 0x000f62000c1e1900 */
[----:B------:R-:W-:Y:S02]  /*0340*/  ISETP.GE.U32.AND P0, PT, R9, R8, PT ;  /* 0x000000080900720c */ /* 0x000fe40003f06070 */
[----:B------:R-:W-:-:S11]  /*0350*/  @!P6 IADD3 R11, PT, PT, R0, R15, RZ ;  /* 0x0000000f000be210 */ /* 0x000fd60007ffe0ff */
[----:B------:R-:W0:Y:S01]  /*0360*/  @!P0 LDC.64 R2, c[0x0][0x388] ;  /* 0x0000e200ff028b82 */ /* 0x000e220000000a00 */
[----:B-1----:R-:W-:-:S04]  /*0370*/  @!P6 IMAD.WIDE.U32 R20, R11, 0x4, R4 ;  /* 0x000000040b14e825 */ /* 0x002fc800078e0004 */
[----:B------:R-:W-:Y:S01]  /*0380*/  HFMA2 R11, -RZ, RZ, 0, 0 ;  /* 0x00000000ff0b7431 */ /* 0x000fe200000001ff */
[----:B------:R-:W-:Y:S01]  /*0390*/  CS2R R4, SRZ ;  /* 0x0000000000047805 */ /* 0x000fe2000001ff00 */
[----:B------:R-:W-:Y:S01]  /*03a0*/  HFMA2 R14, -RZ, RZ, 0, 0 ;  /* 0x00000000ff0e7431 */ /* 0x000fe200000001ff */
[----:B------:R-:W-:Y:S02]  /*03b0*/  MOV R10, RZ ;  /* 0x000000ff000a7202 */ /* 0x000fe40000000f00 */
[C---:B------:R-:W-:Y:S01]  /*03c0*/  IADD3 R15, PT, PT, R9.reuse, 0x100, RZ ;  /* 0x00000100090f7810 */ /* 0x040fe20007ffe0ff */
[----:B------:R1:W5:Y:S01]  /*03d0*/  @!P2 LDG.E R11, desc[UR4][R6.64] ;  /* 0x00000004060ba981 */ /* 0x000362000c1e1900 */
[----:B------:R-:W-:Y:S03]  /*03e0*/  BSSY.RECONVERGENT B0, `(.L_x_1859) ;  /* 0x000001f000007945 */ /* 0x000fe60003800200 */
[----:B------:R2:W5:Y:S04]  /*03f0*/  @!P1 LDG.E R5, desc[UR4][R16.64] ;  /* 0x0000000410059981 */ /* 0x000568000c1e1900 */
[----:B------:R3:W5:Y:S01]  /*0400*/  @!P6 LDG.E R4, desc[UR4][R20.64] ;  /* 0x000000041404e981 */ /* 0x000762000c1e1900 */
[----:B-1----:R-:W-:-:S03]  /*0410*/  IADD3 R7, PT, PT, R9, 0x180, RZ ;  /* 0x0000018009077810 */ /* 0x002fc60007ffe0ff */
[----:B------:R1:W5:Y:S01]  /*0420*/  @!P4 LDG.E R14, desc[UR4][R26.64] ;  /* 0x000000041a0ec981 */ /* 0x000362000c1e1900 */
[----:B--2---:R-:W-:-:S03]  /*0430*/  IADD3 R17, PT, PT, R9, 0x200, RZ ;  /* 0x0000020009117810 */ /* 0x004fc60007ffe0ff */
[----:B------:R1:W5:Y:S01]  /*0440*/  @!P3 LDG.E R10, desc[UR4][R24.64] ;  /* 0x00000004180ab981 */ /* 0x000362000c1e1900 */
[----:B---3--:R-:W-:Y:S02]  /*0450*/  IADD3 R21, PT, PT, R9, 0x280, RZ ;  /* 0x0000028009157810 */ /* 0x008fe40007ffe0ff */
[-C--:B------:R-:W-:Y:S02]  /*0460*/  ISETP.GE.U32.AND P1, PT, R15, R8.reuse, PT ;  /* 0x000000080f00720c */ /* 0x080fe40003f26070 */
[-C--:B------:R-:W-:Y:S02]  /*0470*/  ISETP.GE.U32.AND P2, PT, R7, R8.reuse, PT ;  /* 0x000000080700720c */ /* 0x080fe40003f46070 */
[-C--:B------:R-:W-:Y:S02]  /*0480*/  ISETP.GE.U32.AND P3, PT, R17, R8.reuse, PT ;  /* 0x000000081100720c */ /* 0x080fe40003f66070 */
[----:B------:R-:W-:Y:S02]  /*0490*/  ISETP.GE.U32.AND P4, PT, R21, R8, PT ;  /* 0x000000081500720c */ /* 0x000fe40003f86070 */
[----:B------:R-:W-:-:S02]  /*04a0*/  IADD3 R15, PT, PT, R9, 0x80, RZ ;  /* 0x00000080090f7810 */ /* 0x000fc40007ffe0ff */
[----:B------:R-:W-:Y:S01]  /*04b0*/  IADD3 R7, PT, PT, R9, 0x300, RZ ;  /* 0x0000030009077810 */ /* 0x000fe20007ffe0ff */
[----:B-1----:R-:W-:Y:S08]  /*04c0*/  @P0 BRA `(.L_x_1860) ;  /* 0x0000000000400947 */ /* 0x002ff00003800000 */
[----:B-----5:R-:W-:Y:S01]  /*04d0*/  FMUL.FTZ R6, |R22|, 1.4426950216293334961 ;  /* 0x3fb8aa3b16067820 */ /* 0x020fe20000410200 */
[----:B------:R-:W-:-:S05]  /*04e0*/  MOV R17, 0x42fc0000 ;  /* 0x42fc000000117802 */ /* 0x000fca0000000f00 */
        /* <DEDUP_REMOVED lines=13> */
[----:B------:R-:W-:-:S07]  /*05c0*/  FFMA.FTZ R17, R6, 2, R17 ;  /* 0x4000000006117823 */ /* 0x000fce0000010011 */
.L_x_1860:
[----:B------:R-:W-:Y:S05]  /*05d0*/  BSYNC.RECONVERGENT B0 ;  /* 0x0000000000007941 */ /* 0x000fea0003800200 */
.L_x_1859:
[-C--:B------:R-:W-:Y:S01]  /*05e0*/  ISETP.GE.U32.AND P6, PT, R15, R8.reuse, PT ;  /* 0x000000080f00720c */ /* 0x080fe20003fc6070 */
[----:B------:R-:W-:Y:S01]  /*05f0*/  BSSY.RECONVERGENT B0, `(.L_x_1861) ;  /* 0x0000014000007945 */ /* 0x000fe20003800200 */
[----:B------:R-:W-:Y:S02]  /*0600*/  ISETP.GE.U32.AND P5, PT, R7, R8, PT ;  /* 0x000000080700720c */ /* 0x000fe40003fa6070 */
[----:B------:R-:W-:-:S09]  /*0610*/  IADD3 R7, PT, PT, R9, 0x380, RZ ;  /* 0x0000038009077810 */ /* 0x000fd20007ffe0ff */
[----:B------:R-:W-:Y:S05]  /*0620*/  @P6 BRA `(.L_x_1862) ;  /* 0x0000000000406947 */ /* 0x000fea0003800000 */
[----:B-----5:R-:W-:Y:S01]  /*0630*/  FMUL.FTZ R6, |R12|, 1.4426950216293334961 ;  /* 0x3fb8aa3b0c067820 */ /* 0x020fe20000410200 */
[----:B------:R-:W-:-:S05]  /*0640*/  HFMA2 R19, -RZ, RZ, 3.4921875, 0 ;  /* 0x42fc0000ff137431 */ /* 0x000fca00000001ff */
        /* <DEDUP_REMOVED lines=14> */
.L_x_1862:
[----:B------:R-:W-:Y:S05]  /*0730*/  BSYNC.RECONVERGENT B0 ;  /* 0x0000000000007941 */ /* 0x000fea0003800200 */
.L_x_1861:
[----:B------:R-:W-:Y:S01]  /*0740*/  ISETP.GE.U32.AND P6, PT, R7, R8, PT ;  /* 0x000000080700720c */ /* 0x000fe20003fc6070 */
[----:B------:R-:W-:Y:S01]  /*0750*/  BSSY.RECONVERGENT B0, `(.L_x_1863) ;  /* 0x0000014000007945 */ /* 0x000fe20003800200 */
[----:B------:R-:W-:-:S05]  /*0760*/  @!P0 IADD3 R7, PT, PT, R0, R9, RZ ;  /* 0x0000000900078210 */ /* 0x000fca0007ffe0ff */
[----:B0-----:R-:W-:Y:S01]  /*0770*/  @!P0 IMAD.WIDE.U32 R2, R7, 0x4, R2 ;  /* 0x0000000407028825 */ /* 0x001fe200078e0002 */
[----:B------:R-:W-:Y:S06]  /*0780*/  @P1 BRA `(.L_x_1864) ;  /* 0x0000000000401947 */ /* 0x000fec0003800000 */
        /* <DEDUP_REMOVED lines=16> */
.L_x_1864:
[----:B------:R-:W-:Y:S05]  /*0890*/  BSYNC.RECONVERGENT B0 ;  /* 0x0000000000007941 */ /* 0x000fea0003800200 */
.L_x_1863:
        /* <DEDUP_REMOVED lines=18> */
.L_x_1866:
[----:B------:R-:W-:Y:S05]  /*09c0*/  BSYNC.RECONVERGENT B0 ;  /* 0x0000000000007941 */ /* 0x000fea0003800200 */
.L_x_1865:
        /* <DEDUP_REMOVED lines=18> */
.L_x_1868:
[----:B------:R-:W-:Y:S05]  /*0af0*/  BSYNC.RECONVERGENT B0 ;  /* 0x0000000000007941 */ /* 0x000fea0003800200 */
.L_x_1867:
        /* <DEDUP_REMOVED lines=18> */
.L_x_1870:
[----:B------:R-:W-:Y:S05]  /*0c20*/  BSYNC.RECONVERGENT B0 ;  /* 0x0000000000007941 */ /* 0x000fea0003800200 */
.L_x_1869:
        /* <DEDUP_REMOVED lines=12> */
[----:B------:R-:W-:Y:S02]  /*0cf0*/  SHF.L.U32 R14, R14, 0x17, RZ ;  /* 0x000000170e0e7819 */ /* 0x000fe400000006ff */
[----:B------:R-:W0:Y:S03]  /*0d00*/  MUFU.EX2 R5, R16 ;  /* 0x0000001000057308 */ /* 0x000e260000000800 */
[----:B0-----:R-:W-:-:S04]  /*0d10*/  FMUL.FTZ R14, R14, R5 ;  /* 0x000000050e0e7220 */ /* 0x001fc80000410000 */
[----:B------:R-:W0:Y:S02]  /*0d20*/  MUFU.RCP R5, R14 ;  /* 0x0000000e00057308 */ /* 0x000e240000001000 */
[----:B0-----:R-:W-:-:S04]  /*0d30*/  FMUL.FTZ R5, R5, 0.125 ;  /* 0x3e00000005057820 */ /* 0x001fc80000410000 */
[----:B------:R-:W-:-:S07]  /*0d40*/  FFMA.FTZ R5, R14, 2, R5 ;  /* 0x400000000e057823 */ /* 0x000fce0000010005 */
.L_x_1872:
[----:B------:R-:W-:Y:S05]  /*0d50*/  BSYNC.RECONVERGENT B0 ;  /* 0x0000000000007941 */ /* 0x000fea0003800200 */
.L_x_1871:
        /* <DEDUP_REMOVED lines=18> */
.L_x_1874:
[----:B------:R-:W-:Y:S05]  /*0e80*/  BSYNC.RECONVERGENT B0 ;  /* 0x0000000000007941 */ /* 0x000fea0003800200 */
.L_x_1873:
[----:B------:R-:W-:Y:S01]  /*0e90*/  @!P0 MOV R9, R15 ;  /* 0x0000000f00098202 */ /* 0x000fe20000000f00 */
[----:B------:R0:W-:Y:S01]  /*0ea0*/  @!P0 STG.E desc[UR4][R2.64], R17 ;  /* 0x0000001102008986 */ /* 0x0001e2000c101904 */
[----:B------:R-:W-:Y:S04]  /*0eb0*/  BSSY.RECONVERGENT B0, `(.L_x_1875) ;  /* 0x000002d000007945 */ /* 0x000fe80003800200 */
[----:B------:R-:W-:Y:S01]  /*0ec0*/  BSSY.RELIABLE B1, `(.L_x_1876) ;  /* 0x0000025000017945 */ /* 0x000fe20003800100 */
[----:B------:R-:W-:-:S13]  /*0ed0*/  ISETP.GE.U32.AND P0, PT, R9, R8, PT ;  /* 0x000000080900720c */ /* 0x000fda0003f06070 */
[----:B0-----:R-:W-:Y:S05]  /*0ee0*/  @P0 BRA `(.L_x_1877) ;  /* 0x0000000000300947 */ /* 0x001fea0003800000 */
[----:B------:R-:W0:Y:S01]  /*0ef0*/  LDC.64 R2, c[0x0][0x388] ;  /* 0x0000e200ff027b82 */ /* 0x000e220000000a00 */
[----:B-----5:R-:W-:Y:S02]  /*0f00*/  IADD3 R11, PT, PT, R0, R9, RZ ;  /* 0x00000009000b7210 */ /* 0x020fe40007ffe0ff */
[----:B------:R-:W-:-:S04]  /*0f10*/  IADD3 R9, PT, PT, R9, 0x80, RZ ;  /* 0x0000008009097810 */ /* 0x000fc80007ffe0ff */
[----:B------:R-:W-:Y:S01]  /*0f20*/  ISETP.GE.U32.AND P0, PT, R9, R8, PT ;  /* 0x000000080900720c */ /* 0x000fe20003f06070 */
[----:B0-----:R-:W-:-:S05]  /*0f30*/  IMAD.WIDE.U32 R2, R11, 0x4, R2 ;  /* 0x000000040b027825 */ /* 0x001fca00078e0002 */
[----:B------:R0:W-:Y:S07]  /*0f40*/  STG.E desc[UR4][R2.64], R12 ;  /* 0x0000000c02007986 */ /* 0x0001ee000c101904 */
[----:B------:R-:W-:Y:S05]  /*0f50*/  @P0 BRA `(.L_x_1878) ;  /* 0x0000000000300947 */ /* 0x000fea0003800000 */
[----:B0-----:R-:W0:Y:S01]  /*0f60*/  LDC.64 R2, c[0x0][0x388] ;  /* 0x0000e200ff027b82 */ /* 0x001e220000000a00 */
[----:B------:R-:W-:Y:S02]  /*0f70*/  IADD3 R11, PT, PT, R0, R9, RZ ;  /* 0x00000009000b7210 */ /* 0x000fe40007ffe0ff */
[----:B------:R-:W-:-:S03]  /*0f80*/  IADD3 R9, PT, PT, R9, 0x80, RZ ;  /* 0x0000008009097810 */ /* 0x000fc60007ffe0ff */
[----:B0-----:R-:W-:-:S05]  /*0f90*/  IMAD.WIDE.U32 R2, R11, 0x4, R2 ;  /* 0x000000040b027825 */ /* 0x001fca00078e0002 */
[----:B------:R0:W-:Y:S02]  /*0fa0*/  STG.E desc[UR4][R2.64], R13 ;  /* 0x0000000d02007986 */ /* 0x0001e4000c101904 */
.L_x_1877:
[----:B------:R-:W-:-:S13]  /*0fb0*/  ISETP.GE.U32.AND P0, PT, R9, R8, PT ;  /* 0x000000080900720c */ /* 0x000fda0003f06070 */
[----:B------:R-:W-:Y:S05]  /*0fc0*/  @P0 BRA `(.L_x_1879) ;  /* 0x0000000000300947 */ /* 0x000fea0003800000 */
[----:B0-----:R-:W0:Y:S01]  /*0fd0*/  LDC.64 R2, c[0x0][0x388] ;  /* 0x0000e200ff027b82 */ /* 0x001e220000000a00 */
[----:B-----5:R-:W-:Y:S02]  /*0fe0*/  IADD3 R11, PT, PT, R0, R9, RZ ;  /* 0x00000009000b7210 */ /* 0x020fe40007ffe0ff */
[----:B------:R-:W-:-:S03]  /*0ff0*/  IADD3 R9, PT, PT, R9, 0x80, RZ ;  /* 0x0000008009097810 */ /* 0x000fc60007ffe0ff */
[----:B0-----:R-:W-:-:S05]  /*1000*/  IMAD.WIDE.U32 R2, R11, 0x4, R2 ;  /* 0x000000040b027825 */ /* 0x001fca00078e0002 */
[----:B------:R1:W-:Y:S02]  /*1010*/  STG.E desc[UR4][R2.64], R6 ;  /* 0x0000000602007986 */ /* 0x0003e4000c101904 */
.L_x_1878:
[----:B------:R-:W-:-:S13]  /*1020*/  ISETP.GE.U32.AND P0, PT, R9, R8, PT ;  /* 0x000000080900720c */ /* 0x000fda0003f06070 */
[----:B------:R-:W-:Y:S05]  /*1030*/  @P0 BRA `(.L_x_1880) ;  /* 0x0000000000340947 */ /* 0x000fea0003800000 */
[----:B01----:R-:W0:Y:S01]  /*1040*/  LDC.64 R2, c[0x0][0x388] ;  /* 0x0000e200ff027b82 */ /* 0x003e220000000a00 */
[----:B------:R-:W-:Y:S02]  /*1050*/  IADD3 R11, PT, PT, R0, R9, RZ ;  /* 0x00000009000b7210 */ /* 0x000fe40007ffe0ff */
[----:B------:R-:W-:-:S03]  /*1060*/  IADD3 R9, PT, PT, R9, 0x80, RZ ;  /* 0x0000008009097810 */ /* 0x000fc60007ffe0ff */
[----:B0-----:R-:W-:-:S05]  /*1070*/  IMAD.WIDE.U32 R2, R11, 0x4, R2 ;  /* 0x000000040b027825 */ /* 0x001fca00078e0002 */
[----:B------:R1:W-:Y:S02]  /*1080*/  STG.E desc[UR4][R2.64], R10 ;  /* 0x0000000a02007986 */ /* 0x0003e4000c101904 */
.L_x_1879:
[----:B------:R-:W-:-:S13]  /*1090*/  ISETP.GE.U32.AND P0, PT, R9, R8, PT ;  /* 0x000000080900720c */ /* 0x000fda0003f06070 */
[----:B------:R-:W-:Y:S05]  /*10a0*/  @P0 BREAK.RELIABLE B1 ;  /* 0x0000000000010942 */ /* 0x000fea0003800100 */
[----:B------:R-:W-:Y:S05]  /*10b0*/  @P0 BRA `(.L_x_1881) ;  /* 0x0000000000300947 */ /* 0x000fea0003800000 */
[----:B01----:R-:W0:Y:S01]  /*10c0*/  LDC.64 R2, c[0x0][0x388] ;  /* 0x0000e200ff027b82 */ /* 0x003e220000000a00 */
[----:B-----5:R-:W-:Y:S02]  /*10d0*/  IADD3 R11, PT, PT, R0, R9, RZ ;  /* 0x00000009000b7210 */ /* 0x020fe40007ffe0ff */
[----:B------:R-:W-:-:S03]  /*10e0*/  IADD3 R9, PT, PT, R9, 0x80, RZ ;  /* 0x0000008009097810 */ /* 0x000fc60007ffe0ff */
[----:B0-----:R-:W-:-:S05]  /*10f0*/  IMAD.WIDE.U32 R2, R11, 0x4, R2 ;  /* 0x000000040b027825 */ /* 0x001fca00078e0002 */
[----:B------:R2:W-:Y:S02]  /*1100*/  STG.E desc[UR4][R2.64], R7 ;  /* 0x0000000702007986 */ /* 0x0005e4000c101904 */
.L_x_1880:
[----:B------:R-:W-:Y:S05]  /*1110*/  BSYNC.RELIABLE B1 ;  /* 0x0000000000017941 */ /* 0x000fea0003800100 */
.L_x_1876:
[----:B------:R-:W-:-:S13]  /*1120*/  ISETP.GE.U32.AND P0, PT, R9, R8, PT ;  /* 0x000000080900720c */ /* 0x000fda0003f06070 */
[----:B012---:R-:W0:Y:S01]  /*1130*/  @!P0 LDC.64 R2, c[0x0][0x388] ;  /* 0x0000e200ff028b82 */ /* 0x007e220000000a00 */
[----:B------:R-:W-:Y:S02]  /*1140*/  @!P0 IADD3 R7, PT, PT, R0, R9, RZ ;  /* 0x0000000900078210 */ /* 0x000fe40007ffe0ff */
[----:B------:R-:W-:-:S03]  /*1150*/  @!P0 IADD3 R9, PT, PT, R9, 0x80, RZ ;  /* 0x0000008009098810 */ /* 0x000fc60007ffe0ff */
[----:B0-----:R-:W-:-:S05]  /*1160*/  @!P0 IMAD.WIDE.U32 R2, R7, 0x4, R2 ;  /* 0x0000000407028825 */ /* 0x001fca00078e0002 */
[----:B------:R2:W-:Y:S02]  /*1170*/  @!P0 STG.E desc[UR4][R2.64], R5 ;  /* 0x0000000502008986 */ /* 0x0005e4000c101904 */
.L_x_1881:
[----:B------:R-:W-:Y:S05]  /*1180*/  BSYNC.RECONVERGENT B0 ;  /* 0x0000000000007941 */ /* 0x000fea0003800200 */
.L_x_1875:
[----:B------:R-:W-:Y:S05]  /*1190*/  WARPSYNC.ALL ;  /* 0x0000000000007948 */ /* 0x000fea0003800000 */
[----:B------:R-:W-:-:S13]  /*11a0*/  ISETP.GE.U32.AND P0, PT, R9, R8, PT ;  /* 0x000000080900720c */ /* 0x000fda0003f06070 */
[----:B------:R-:W-:Y:S05]  /*11b0*/  @P0 EXIT ;  /* 0x000000000000094d */ /* 0x000fea0003800000 */
[----:B012---:R-:W0:Y:S01]  /*11c0*/  LDC.64 R2, c[0x0][0x388] ;  /* 0x0000e200ff027b82 */ /* 0x007e220000000a00 */
[----:B------:R-:W-:-:S05]  /*11d0*/  IADD3 R9, PT, PT, R0, R9, RZ ;  /* 0x0000000900097210 */ /* 0x000fca0007ffe0ff */
[----:B0-----:R-:W-:-:S05]  /*11e0*/  IMAD.WIDE.U32 R2, R9, 0x4, R2 ;  /* 0x0000000409027825 */ /* 0x001fca00078e0002 */
[----:B-----5:R-:W-:Y:S01]  /*11f0*/  STG.E desc[UR4][R2.64], R4 ;  /* 0x0000000402007986 */ /* 0x020fe2000c101904 */
[----:B------:R-:W-:Y:S05]  /*1200*/  EXIT ;  /* 0x000000000000794d */ /* 0x000fea0003800000 */
.L_x_1858:
[----:B------:R-:W0:Y:S01]  /*1210*/  S2R R4, SR_TID.X ;  /* 0x0000000000047919 */ /* 0x000e220000002100 */
[----:B------:R-:W1:Y:S02]  /*1220*/  LDC.64 R2, c[0x0][0x390] ;  /* 0x0000e400ff027b82 */ /* 0x000e640000000a00 */
[----:B-1----:R-:W-:-:S04]  /*1230*/  IMAD.WIDE.U32 R2, R0, 0x4, R2 ;  /* 0x0000000400027825 */ /* 0x002fc800078e0002 */
[----:B0-----:R-:W-:-:S05]  /*1240*/  IMAD.WIDE.U32 R2, R4, 0x8, R2 ;  /* 0x0000000804027825 */ /* 0x001fca00078e0002 */
[----:B------:R-:W2:Y:S04]  /*1250*/  LDG.E.64 R6, desc[UR4][R2.64] ;  /* 0x0000000402067981 */ /* 0x000ea8000c1e1b00 */
[----:B------:R-:W3:Y:S04]  /*1260*/  LDG.E.64 R12, desc[UR4][R2.64+0x400] ;  /* 0x00040004020c7981 */ /* 0x000ee8000c1e1b00 */
[----:B------:R-:W4:Y:S04]  /*1270*/  LDG.E.64 R10, desc[UR4][R2.64+0x800] ;  /* 0x00080004020a7981 */ /* 0x000f28000c1e1b00 */
[----:B------:R0:W5:Y:S01]  /*1280*/  LDG.E.64 R8, desc[UR4][R2.64+0xc00] ;  /* 0x000c000402087981 */ /* 0x000162000c1e1b00 */
[----:B------:R-:W-:-:S02]  /*1290*/  HFMA2 R19, -RZ, RZ, 3.4921875, 0 ;  /* 0x42fc0000ff137431 */ /* 0x000fc400000001ff */
[----:B--2---:R-:W-:Y:S01]  /*12a0*/  FMUL.FTZ R5, |R6|, 1.4426950216293334961 ;  /* 0x3fb8aa3b06057820 */ /* 0x004fe20000410200 */
[----:B------:R-:W-:-:S03]  /*12b0*/  FMUL.FTZ R18, |R7|, 1.4426950216293334961 ;  /* 0x3fb8aa3b07127820 */ /* 0x000fc60000410200 */
[----:B------:R5:W1:Y:S01]  /*12c0*/  FRND.TRUNC R16, R5 ;  /* 0x0000000500107307 */ /* 0x000a62000020d000 */
[----:B---3--:R-:W-:Y:S01]  /*12d0*/  FMUL.FTZ R14, |R12|, 1.4426950216293334961 ;  /* 0x3fb8aa3b0c0e7820 */ /* 0x008fe20000410200 */
[----:B------:R-:W-:Y:S01]  /*12e0*/  FMUL.FTZ R22, |R13|, 1.4426950216293334961 ;  /* 0x3fb8aa3b0d167820 */ /* 0x000fe20000410200 */
[----:B----4-:R-:W-:Y:S01]  /*12f0*/  FMUL.FTZ R20, |R10|, 1.4426950216293334961 ;  /* 0x3fb8aa3b0a147820 */ /* 0x010fe20000410200 */
[----:B0-----:R-:W-:-:S04]  /*1300*/  FMUL.FTZ R2, |R11|, 1.4426950216293334961 ;  /* 0x3fb8aa3b0b027820 */ /* 0x001fc80000410200 */
[----:B------:R-:W0:Y:S01]  /*1310*/  FRND.TRUNC R18, R18 ;  /* 0x0000001200127307 */ /* 0x000e22000020d000 */
[----:B-----5:R-:W-:Y:S01]  /*1320*/  FMUL.FTZ R5, |R8|, 1.4426950216293334961 ;  /* 0x3fb8aa3b08057820 */ /* 0x020fe20000410200 */
[----:B------:R-:W-:Y:S01]  /*1330*/  FMUL.FTZ R24, |R9|, 1.4426950216293334961 ;  /* 0x3fb8aa3b09187820 */ /* 0x000fe20000410200 */
[----:B-1----:R-:W-:-:S05]  /*1340*/  FSETP.GT.FTZ.AND P0, PT, |R16|, 126, PT ;  /* 0x42fc00001000780b */ /* 0x002fca0003f14200 */
        /* <DEDUP_REMOVED lines=9> */
[----:B------:R-:W-:Y:S01]  /*13e0*/  LOP3.LUT R17, R19, 0x80000000, R14, 0xb8, !PT ;  /* 0x8000000013117812 */ /* 0x000fe200078eb80e */
[----:B------:R-:W-:-:S03]  /*13f0*/  FFMA.FTZ R7, R18, -0.69314718246459960938, |R7| ;  /* 0xbf31721812077823 */ /* 0x000fc60000010407 */
        /* <DEDUP_REMOVED lines=9> */
[----:B------:R-:W-:Y:S01]  /*1490*/  FSEL R3, R23, R20, P3 ;  /* 0x0000001417037208 */ /* 0x000fe20001800000 */
[----:B------:R-:W-:Y:S01]  /*14a0*/  FFMA.FTZ R20, R15, -0.69314718246459960938, |R6| ;  /* 0xbf3172180f147823 */ /* 0x000fe20000010406 */
[----:B0-----:R-:W-:Y:S01]  /*14b0*/  LOP3.LUT R21, R19, 0x80000000, R2, 0xb8, !PT ;  /* 0x8000000013157812 */ /* 0x001fe200078eb802 */
[----:B------:R-:W0:Y:S01]  /*14c0*/  FRND.TRUNC R16, R24 ;  /* 0x0000001800107307 */ /* 0x000e22000020d000 */
[----:B------:R-:W-:Y:S01]  /*14d0*/  FSETP.GT.FTZ.AND P0, PT, |R2|, 126, PT ;  /* 0x42fc00000200780b */ /* 0x000fe20003f14200 */
[C---:B------:R-:W-:Y:S01]  /*14e0*/  FFMA.FTZ R20, R15.reuse, 1.9046542121259335545e-09, R20 ;  /* 0x3102e3080f147823 */ /* 0x040fe20000010014 */
[C---:B------:R-:W-:Y:S01]  /*14f0*/  FFMA.FTZ R13, R14.reuse, 1.9046542121259335545e-09, R13 ;  /* 0x3102e3080e0d7823 */ /* 0x040fe2000001000d */
[----:B------:R-:W-:Y:S01]  /*1500*/  FADD.FTZ R15, R15, 12583037 ;  /* 0x4b40007d0f0f7421 */ /* 0x000fe20000010000 */
[----:B------:R-:W-:Y:S01]  /*1510*/  FSEL R2, R21, R2, P0 ;  /* 0x0000000215027208 */ /* 0x000fe20000000000 */
[----:B------:R-:W-:Y:S01]  /*1520*/  FADD.FTZ R14, R14, 12583037 ;  /* 0x4b40007d0e0e7421 */ /* 0x000fe20000010000 */
[----:B-1----:R-:W-:Y:S01]  /*1530*/  LOP3.LUT R22, R19, 0x80000000, R5, 0xb8, !PT ;  /* 0x8000000013167812 */ /* 0x002fe200078eb805 */
[----:B------:R-:W-:Y:S01]  /*1540*/  FMUL.FTZ R13, R13, 1.4426950216293334961 ;  /* 0x3fb8aa3b0d0d7820 */ /* 0x000fe20000410000 */
[----:B------:R-:W-:-:S02]  /*1550*/  FSETP.GT.FTZ.AND P1, PT, |R5|, 126, PT ;  /* 0x42fc00000500780b */ /* 0x000fc40003f34200 */
[----:B------:R-:W-:Y:S02]  /*1560*/  SHF.L.U32 R14, R14, 0x17, RZ ;  /* 0x000000170e0e7819 */ /* 0x000fe400000006ff */
[----:B------:R-:W-:Y:S01]  /*1570*/  FSEL R5, R22, R5, P1 ;  /* 0x0000000516057208 */ /* 0x000fe20000800000 */
[----:B------:R-:W1:Y:S01]  /*1580*/  MUFU.EX2 R13, R13 ;  /* 0x0000000d000d7308 */ /* 0x000e620000000800 */
[----:B0-----:R-:W-:Y:S02]  /*1590*/  LOP3.LUT R19, R19, 0x80000000, R16, 0xb8, !PT ;  /* 0x8000000013137812 */ /* 0x001fe400078eb810 */
[----:B------:R-:W-:Y:S01]  /*15a0*/  FSETP.GT.FTZ.AND P2, PT, |R16|, 126, PT ;  /* 0x42fc00001000780b */ /* 0x000fe20003f54200 */
[----:B------:R-:W-:-:S03]  /*15b0*/  FFMA.FTZ R8, R5, -0.69314718246459960938, |R8| ;  /* 0xbf31721805087823 */ /* 0x000fc60000010408 */
[----:B------:R-:W-:Y:S01]  /*15c0*/  FSEL R6, R19, R16, P2 ;  /* 0x0000001013067208 */ /* 0x000fe20001000000 */
[----:B------:R-:W-:Y:S01]  /*15d0*/  FFMA.FTZ R16, R17, -0.69314718246459960938, |R12| ;  /* 0xbf31721811107823 */ /* 0x000fe2000001040c */
[----:B------:R-:W-:Y:S01]  /*15e0*/  FFMA.FTZ R12, R18, 1.9046542121259335545e-09, R7 ;  /* 0x3102e308120c7823 */ /* 0x000fe20000010007 */
[----:B------:R-:W-:Y:S01]  /*15f0*/  FMUL.FTZ R7, R20, 1.4426950216293334961 ;  /* 0x3fb8aa3b14077820 */ /* 0x000fe20000410000 */
[----:B------:R-:W-:Y:S01]  /*1600*/  FFMA.FTZ R20, R3, -0.69314718246459960938, |R10| ;  /* 0xbf31721803147823 */ /* 0x000fe2000001040a */
[----:B------:R-:W-:Y:S01]  /*1610*/  FFMA.FTZ R19, R2, -0.69314718246459960938, |R11| ;  /* 0xbf31721802137823 */ /* 0x000fe2000001040b */
[----:B------:R-:W-:Y:S01]  /*1620*/  FFMA.FTZ R9, R6, -0.69314718246459960938, |R9| ;  /* 0xbf31721806097823 */ /* 0x000fe20000010409 */
[----:B------:R-:W-:Y:S01]  /*1630*/  FFMA.FTZ R16, R17, 1.9046542121259335545e-09, R16 ;  /* 0x3102e30811107823 */ /* 0x000fe20000010010 */
[----:B------:R-:W-:Y:S01]  /*1640*/  FFMA.FTZ R20, R3, 1.9046542121259335545e-09, R20 ;  /* 0x3102e30803147823 */ /* 0x000fe20000010014 */
[----:B------:R-:W-:Y:S01]  /*1650*/  FFMA.FTZ R19, R2, 1.9046542121259335545e-09, R19 ;  /* 0x3102e30802137823 */ /* 0x000fe20000010013 */
[----:B------:R-:W-:Y:S01]  /*1660*/  FFMA.FTZ R8, R5, 1.9046542121259335545e-09, R8 ;  /* 0x3102e30805087823 */ /* 0x000fe20000010008 */
[----:B------:R-:W-:Y:S01]  /*1670*/  FFMA.FTZ R9, R6, 1.9046542121259335545e-09, R9 ;  /* 0x3102e30806097823 */ /* 0x000fe20000010009 */
[----:B------:R-:W-:Y:S01]  /*1680*/  FMUL.FTZ R20, R20, 1.4426950216293334961 ;  /* 0x3fb8aa3b14147820 */ /* 0x000fe20000410000 */
[----:B------:R-:W-:Y:S01]  /*1690*/  FMUL.FTZ R19, R19, 1.4426950216293334961 ;  /* 0x3fb8aa3b13137820 */ /* 0x000fe20000410000 */
[----:B------:R-:W-:Y:S01]  /*16a0*/  FADD.FTZ R18, R18, 12583037 ;  /* 0x4b40007d12127421 */ /* 0x000fe20000010000 */
[----:B------:R-:W-:Y:S01]  /*16b0*/  FMUL.FTZ R11, R16, 1.4426950216293334961 ;  /* 0x3fb8aa3b100b7820 */ /* 0x000fe20000410000 */
[----:B------:R-:W-:Y:S01]  /*16c0*/  FADD.FTZ R3, R3, 12583037 ;  /* 0x4b40007d03037421 */ /* 0x000fe20000010000 */
[----:B------:R-:W-:Y:S01]  /*16d0*/  FMUL.FTZ R16, R8, 1.4426950216293334961 ;  /* 0x3fb8aa3b08107820 */ /* 0x000fe20000410000 */
[----:B------:R-:W0:Y:S01]  /*16e0*/  MUFU.EX2 R20, R20 ;  /* 0x0000001400147308 */ /* 0x000e220000000800 */
[----:B------:R-:W-:Y:S01]  /*16f0*/  SHF.L.U32 R8, R15, 0x17, RZ ;  /* 0x000000170f087819 */ /* 0x000fe200000006ff */
[----:B------:R-:W-:Y:S01]  /*1700*/  FMUL.FTZ R15, R9, 1.4426950216293334961 ;  /* 0x3fb8aa3b090f7820 */ /* 0x000fe20000410000 */
[----:B------:R-:W-:Y:S01]  /*1710*/  SHF.L.U32 R9, R18, 0x17, RZ ;  /* 0x0000001712097819 */ /* 0x000fe200000006ff */
[----:B------:R-:W2:Y:S01]  /*1720*/  MUFU.EX2 R19, R19 ;  /* 0x0000001300137308 */ /* 0x000ea20000000800 */
[----:B------:R-:W-:Y:S01]  /*1730*/  SHF.L.U32 R21, R3, 0x17, RZ ;  /* 0x0000001703157819 */ /* 0x000fe200000006ff */
[----:B------:R-:W-:Y:S01]  /*1740*/  FADD.FTZ R18, R2, 12583037 ;  /* 0x4b40007d02127421 */ /* 0x000fe20000010000 */
[----:B------:R-:W-:Y:S01]  /*1750*/  FMUL.FTZ R10, R12, 1.4426950216293334961 ;  /* 0x3fb8aa3b0c0a7820 */ /* 0x000fe20000410000 */
[----:B------:R-:W3:Y:S01]  /*1760*/  LDC.64 R2, c[0x0][0x388] ;  /* 0x0000e200ff027b82 */ /* 0x000ee20000000a00 */
[----:B------:R-:W4:Y:S01]  /*1770*/  MUFU.EX2 R7, R7 ;  /* 0x0000000700077308 */ /* 0x000f220000000800 */
[----:B-1----:R-:W-:Y:S01]  /*1780*/  FMUL.FTZ R13, R14, R13 ;  /* 0x0000000d0e0d7220 */ /* 0x002fe20000410000 */
[----:B------:R-:W-:Y:S01]  /*1790*/  SHF.L.U32 R18, R18, 0x17, RZ ;  /* 0x0000001712127819 */ /* 0x000fe200000006ff */
[----:B------:R-:W-:Y:S01]  /*17a0*/  FADD.FTZ R17, R17, 12583037 ;  /* 0x4b40007d11117421 */ /* 0x000fe20000010000 */
[----:B------:R-:W1:Y:S01]  /*17b0*/  MUFU.EX2 R10, R10 ;  /* 0x0000000a000a7308 */ /* 0x000e620000000800 */
[----:B0-----:R-:W-:Y:S01]  /*17c0*/  FMUL.FTZ R14, R21, R20 ;  /* 0x00000014150e7220 */ /* 0x001fe20000410000 */
[----:B------:R-:W-:-:S02]  /*17d0*/  FADD.FTZ R20, R5, 12583037 ;  /* 0x4b40007d05147421 */ /* 0x000fc40000010000 */
[----:B------:R-:W0:Y:S01]  /*17e0*/  MUFU.EX2 R11, R11 ;  /* 0x0000000b000b7308 */ /* 0x000e220000000800 */
[----:B--2---:R-:W-:Y:S01]  /*17f0*/  FMUL.FTZ R18, R18, R19 ;  /* 0x0000001312127220 */ /* 0x004fe20000410000 */
[----:B------:R-:W-:Y:S02]  /*1800*/  SHF.L.U32 R12, R17, 0x17, RZ ;  /* 0x00000017110c7819 */ /* 0x000fe400000006ff */
[----:B------:R-:W2:Y:S01]  /*1810*/  MUFU.EX2 R16, R16 ;  /* 0x0000001000107308 */ /* 0x000ea20000000800 */
[----:B------:R-:W-:Y:S01]  /*1820*/  SHF.L.U32 R19, R20, 0x17, RZ ;  /* 0x0000001714137819 */ /* 0x000fe200000006ff */
[----:B------:R-:W-:Y:S01]  /*1830*/  FADD.FTZ R20, R6, 12583037 ;  /* 0x4b40007d06147421 */ /* 0x000fe20000010000 */
[----:B----4-:R-:W-:Y:S01]  /*1840*/  FMUL.FTZ R7, R8, R7 ;  /* 0x0000000708077220 */ /* 0x010fe20000410000 */
[----:B------:R-:W4:Y:S01]  /*1850*/  MUFU.EX2 R15, R15 ;  /* 0x0000000f000f7308 */ /* 0x000f220000000800 */
[----:B-1----:R-:W-:Y:S02]  /*1860*/  FMUL.FTZ R9, R9, R10 ;  /* 0x0000000a09097220 */ /* 0x002fe40000410000 */
[----:B------:R-:W-:Y:S01]  /*1870*/  SHF.L.U32 R20, R20, 0x17, RZ ;  /* 0x0000001714147819 */ /* 0x000fe200000006ff */
[----:B------:R-:W1:Y:S01]  /*1880*/  MUFU.RCP R8, R7 ;  /* 0x0000000700087308 */ /* 0x000e620000001000 */
[----:B0-----:R-:W-:Y:S01]  /*1890*/  FMUL.FTZ R11, R12, R11 ;  /* 0x0000000b0c0b7220 */ /* 0x001fe20000410000 */
[----:B---3--:R-:W-:-:S04]  /*18a0*/  IMAD.WIDE.U32 R2, R0, 0x4, R2 ;  /* 0x0000000400027825 */ /* 0x008fc800078e0002 */
[----:B--2---:R-:W-:Y:S02]  /*18b0*/  FMUL.FTZ R19, R19, R16 ;  /* 0x0000001013137220 */ /* 0x004fe40000410000 */
[----:B------:R-:W0:Y:S01]  /*18c0*/  MUFU.RCP R17, R13 ;  /* 0x0000000d00117308 */ /* 0x000e220000001000 */
[----:B------:R-:W-:-:S04]  /*18d0*/  IMAD.WIDE.U32 R2, R4, 0x8, R2 ;  /* 0x0000000804027825 */ /* 0x000fc800078e0002 */
[----:B----4-:R-:W-:-:S03]  /*18e0*/  FMUL.FTZ R15, R20, R15 ;  /* 0x0000000f140f7220 */ /* 0x010fc60000410000 */
[----:B------:R-:W2:Y:S01]  /*18f0*/  MUFU.RCP R5, R14 ;  /* 0x0000000e00057308 */ /* 0x000ea20000001000 */
[----:B-1----:R-:W-:-:S04]  /*1900*/  FMUL.FTZ R8, R8, 0.125 ;  /* 0x3e00000008087820 */ /* 0x002fc80000410000 */
[----:B------:R-:W-:-:S03]  /*1910*/  FFMA.FTZ R8, R7, 2, R8 ;  /* 0x4000000007087823 */ /* 0x000fc60000010008 */
[----:B------:R-:W1:Y:S01]  /*1920*/  MUFU.RCP R10, R9 ;  /* 0x00000009000a7308 */ /* 0x000e620000001000 */
[----:B0-----:R-:W-:-:S04]  /*1930*/  FMUL.FTZ R4, R17, 0.125 ;  /* 0x3e00000011047820 */ /* 0x001fc80000410000 */
[----:B------:R-:W-:-:S03]  /*1940*/  FFMA.FTZ R13, R13, 2, R4 ;  /* 0x400000000d0d7823 */ /* 0x000fc60000010004 */
[----:B------:R-:W0:Y:S01]  /*1950*/  MUFU.RCP R12, R11 ;  /* 0x0000000b000c7308 */ /* 0x000e220000001000 */
[----:B--2---:R-:W-:-:S04]  /*1960*/  FMUL.FTZ R5, R5, 0.125 ;  /* 0x3e00000005057820 */ /* 0x004fc80000410000 */
[----:B------:R-:W-:-:S03]  /*1970*/  FFMA.FTZ R4, R14, 2, R5 ;  /* 0x400000000e047823 */ /* 0x000fc60000010005 */
[----:B------:R-:W2:Y:S01]  /*1980*/  MUFU.RCP R6, R18 ;  /* 0x0000001200067308 */ /* 0x000ea20000001000 */
[----:B-1----:R-:W-:-:S04]  /*1990*/  FMUL.FTZ R10, R10, 0.125 ;  /* 0x3e0000000a0a7820 */ /* 0x002fc80000410000 */
[----:B------:R-:W-:-:S03]  /*19a0*/  FFMA.FTZ R9, R9, 2, R10 ;  /* 0x4000000009097823 */ /* 0x000fc6000001000a */
[----:B------:R-:W1:Y:S01]  /*19b0*/  MUFU.RCP R16, R19 ;  /* 0x0000001300107308 */ /* 0x000e620000001000 */
[----:B0-----:R-:W-:Y:S01]  /*19c0*/  FMUL.FTZ R12, R12, 0.125 ;  /* 0x3e0000000c0c7820 */ /* 0x001fe20000410000 */
[----:B------:R-:W-:Y:S03]  /*19d0*/  STG.E.64 desc[UR4][R2.64], R8 ;  /* 0x0000000802007986 */ /* 0x000fe6000c101b04 */
[----:B------:R-:W-:-:S03]  /*19e0*/  FFMA.FTZ R12, R11, 2, R12 ;  /* 0x400000000b0c7823 */ /* 0x000fc6000001000c */
[----:B------:R-:W0:Y:S01]  /*19f0*/  MUFU.RCP R0, R15 ;  /* 0x0000000f00007308 */ /* 0x000e220000001000 */
[----:B--2---:R-:W-:Y:S01]  /*1a00*/  FMUL.FTZ R7, R6, 0.125 ;  /* 0x3e00000006077820 */ /* 0x004fe20000410000 */
[----:B------:R-:W-:Y:S03]  /*1a10*/  STG.E.64 desc[UR4][R2.64+0x400], R12 ;  /* 0x0004000c02007986 */ /* 0x000fe6000c101b04 */
[----:B------:R-:W-:Y:S01]  /*1a20*/  FFMA.FTZ R5, R18, 2, R7 ;  /* 0x4000000012057823 */ /* 0x000fe20000010007 */
[----:B-1----:R-:W-:-:S04]  /*1a30*/  FMUL.FTZ R16, R16, 0.125 ;  /* 0x3e00000010107820 */ /* 0x002fc80000410000 */
[----:B------:R-:W-:Y:S01]  /*1a40*/  STG.E.64 desc[UR4][R2.64+0x800], R4 ;  /* 0x0008000402007986 */ /* 0x000fe2000c101b04 */
[----:B------:R-:W-:Y:S01]  /*1a50*/  FFMA.FTZ R16, R19, 2, R16 ;  /* 0x4000000013107823 */ /* 0x000fe20000010010 */
[----:B0-----:R-:W-:-:S04]  /*1a60*/  FMUL.FTZ R0, R0, 0.125 ;  /* 0x3e00000000007820 */ /* 0x001fc80000410000 */
[----:B------:R-:W-:-:S05]  /*1a70*/  FFMA.FTZ R17, R15, 2, R0 ;  /* 0x400000000f117823 */ /* 0x000fca0000010000 */
[----:B------:R-:W-:Y:S01]  /*1a80*/  STG.E.64 desc[UR4][R2.64+0xc00], R16 ;  /* 0x000c001002007986 */ /* 0x000fe2000c101b04 */
[----:B------:R-:W-:Y:S05]  /*1a90*/  EXIT ;  /* 0x000000000000794d */ /* 0x000fea0003800000 */
.L_x_1882:
        /* <DEDUP_REMOVED lines=14> */
.L_x_2634:


//--------------------- .text._ZN2at6native29vectorized_elementwise_kernelILi4EZZZNS0_16cosh_kernel_cudaERNS_18TensorIteratorBaseEENKUlvE0_clEvENKUlvE0_clEvEUlfE_St5arrayIPcLm2EEEEviT0_T1_ --------------------------
	.section	.text._ZN2at6native29vectorized_elementwise_kernelILi4EZZZNS0_16cosh_kernel_cudaERNS_18TensorIteratorBaseEENKUlvE0_clEvENKUlvE0_clEvEUlfE_St5arrayIPcLm2EEEEviT0_T1_,"ax",@progbits
	.align	128
        .global         _ZN2at6native29vectorized_elementwise_kernelILi4EZZZNS0_16cosh_kernel_cudaERNS_18TensorIteratorBaseEENKUlvE0_clEvENKUlvE0_clEvEUlfE_St5arrayIPcLm2EEEEviT0_T1_
        .type           _ZN2at6native29vectorized_elementwise_kernelILi4EZZZNS0_16cosh_kernel_cudaERNS_18TensorIteratorBaseEENKUlvE0_clEvENKUlvE0_clEvEUlfE_St5arrayIPcLm2EEEEviT0_T1_,@function
        .size           _ZN2at6native29vectorized_elementwise_kernelILi4EZZZNS0_16cosh_kernel_cudaERNS_18TensorIteratorBaseEENKUlvE0_clEvENKUlvE0_clEvEUlfE_St5arrayIPcLm2EEEEviT0_T1_,(.L_x_2635 - _ZN2at6native29vectorized_elementwise_kernelILi4EZZZNS0_16cosh_kernel_cudaERNS_18TensorIteratorBaseEENKUlvE0_clEvENKUlvE0_clEvEUlfE_St5arrayIPcLm2EEEEviT0_T1_)
        .other          _ZN2at6native29vectorized_elementwise_kernelILi4EZZZNS0_16cosh_kernel_cudaERNS_18TensorIteratorBaseEENKUlvE0_clEvENKUlvE0_clEvEUlfE_St5arrayIPcLm2EEEEviT0_T1_,@"STO_CUDA_ENTRY STV_DEFAULT"
_ZN2at6native29vectorized_elementwise_kernelILi4EZZZNS0_16cosh_kernel_cudaERNS_18TensorIteratorBaseEENKUlvE0_clEvENKUlvE0_clEvEUlfE_St5arrayIPcLm2EEEEviT0_T1_:
.text._ZN2at6native29vectorized_elementwise_kernelILi4EZZZNS0_16cosh_kernel_cudaERNS_18TensorIteratorBaseEENKUlvE0_clEvENKUlvE0_clEvEUlfE_St5arrayIPcLm2EEEEviT0_T1_:
        /* <DEDUP_REMOVED lines=93> */
.L_x_1885:
[----:B------:R-:W-:Y:S05]  /*05d0*/  BSYNC.RECONVERGENT B0 ;  /* 0x0000000000007941 */ /* 0x000fea0003800200 */
.L_x_1884:
        /* <DEDUP_REMOVED lines=21> */
.L_x_1887:
[----:B------:R-:W-:Y:S05]  /*0730*/  BSYNC.RECONVERGENT B0 ;  /* 0x0000000000007941 */ /* 0x000fea0003800200 */
.L_x_1886:
        /* <DEDUP_REMOVED lines=21> */
.L_x_1889:
[----:B------:R-:W-:Y:S05]  /*0890*/  BSYNC.RECONVERGENT B0 ;  /* 0x0000000000007941 */ /* 0x000fea0003800200 */
.L_x_1888:
        /* <DEDUP_REMOVED lines=18> */
.L_x_1891:
[----:B------:R-:W-:Y:S05]  /*09c0*/  BSYNC.RECONVERGENT B0 ;  /* 0x0000000000007941 */ /* 0x000fea0003800200 */
.L_x_1890:
        /* <DEDUP_REMOVED lines=18> */
.L_x_1893:
[----:B------:R-:W-:Y:S05]  /*0af0*/  BSYNC.RECONVERGENT B0 ;  /* 0x0000000000007941 */ /* 0x000fea0003800200 */
.L_x_1892:
        /* <DEDUP_REMOVED lines=18> */
.L_x_1895:
[----:B------:R-:W-:Y:S05]  /*0c20*/  BSYNC.RECONVERGENT B0 ;  /* 0x0000000000007941 */ /* 0x000fea0003800200 */
.L_x_1894:
        /* <DEDUP_REMOVED lines=18> */
.L_x_1897:
[----:B------:R-:W-:Y:S05]  /*0d50*/  BSYNC.RECONVERGENT B0 ;  /* 0x0000000000007941 */ /* 0x000fea0003800200 */
.L_x_1896:
        /* <DEDUP_REMOVED lines=18> */
.L_x_1899:
[----:B------:R-:W-:Y:S05]  /*0e80*/  BSYNC.RECONVERGENT B0 ;  /* 0x0000000000007941 */ /* 0x000fea0003800200 */
.L_x_1898:
        /* <DEDUP_REMOVED lines=18> */
.L_x_1902:
[----:B------:R-:W-:-:S13]  /*0fb0*/  ISETP.GE.U32.AND P0, PT, R9, R8, PT ;  /* 0x000000080900720c */ /* 0x000fda0003f06070 */
[----:B------:R-:W-:Y:S05]  /*0fc0*/  @P0 BRA `(.L_x_1904) ;  /* 0x0000000000300947 */ /* 0x000fea0003800000 */
[----:B0-----:R-:W0:Y:S01]  /*0fd0*/  LDC.64 R2, c[0x0][0x388] ;  /* 0x0000e200ff027b82 */ /* 0x001e220000000a00 */
[----:B-----5:R-:W-:Y:S02]  /*0fe0*/  IADD3 R11, PT, PT, R0, R9, RZ ;  /* 0x00000009000b7210 */ /* 0x020fe40007ffe0ff */
[----:B------:R-:W-:-:S03]  /*0ff0*/  IADD3 R9, PT, PT, R9, 0x80, RZ ;  /* 0x0000008009097810 */ /* 0x000fc60007ffe0ff */
[----:B0-----:R-:W-:-:S05]  /*1000*/  IMAD.WIDE.U32 R2, R11, 0x4, R2 ;  /* 0x000000040b027825 */ /* 0x001fca00078e0002 */
[----:B------:R1:W-:Y:S02]  /*1010*/  STG.E desc[UR4][R2.64], R6 ;  /* 0x0000000602007986 */ /* 0x0003e4000c101904 */
.L_x_1903:
[----:B------:R-:W-:-:S13]  /*1020*/  ISETP.GE.U32.AND P0, PT, R9, R8, PT ;  /* 0x000000080900720c */ /* 0x000fda0003f06070 */
[----:B------:R-:W-:Y:S05]  /*1030*/  @P0 BRA `(.L_x_1905) ;  /* 0x0000000000340947 */ /* 0x000fea0003800000 */
[----:B01----:R-:W0:Y:S01]  /*1040*/  LDC.64 R2, c[0x0][0x388] ;  /* 0x0000e200ff027b82 */ /* 0x003e220000000a00 */
[----:B------:R-:W-:Y:S02]  /*1050*/  IADD3 R11, PT, PT, R0, R9, RZ ;  /* 0x00000009000b7210 */ /* 0x000fe40007ffe0ff */
[----:B------:R-:W-:-:S03]  /*1060*/  IADD3 R9, PT, PT, R9, 0x80, RZ ;  /* 0x0000008009097810 */ /* 0x000fc60007ffe0ff */
[----:B0-----:R-:W-:-:S05]  /*1070*/  IMAD.WIDE.U32 R2, R11, 0x4, R2 ;  /* 0x000000040b027825 */ /* 0x001fca00078e0002 */
[----:B------:R1:W-:Y:S02]  /*1080*/  STG.E desc[UR4][R2.64], R10 ;  /* 0x0000000a02007986 */ /* 0x0003e4000c101904 */
.L_x_1904:
        /* <DEDUP_REMOVED lines=8> */
.L_x_1905:
[----:B------:R-:W-:Y:S05]  /*1110*/  BSYNC.RELIABLE B1 ;  /* 0x0000000000017941 */ /* 0x000fea0003800100 */
.L_x_1901:
[----:B------:R-:W-:-:S13]  /*1120*/  ISETP.GE.U32.AND P0, PT, R9, R8, PT ;  /* 0x000000080900720c */ /* 0x000fda0003f06070 */
[----:B012---:R-:W0:Y:S01]  /*1130*/  @!P0 LDC.64 R2, c[0x0][0x388] ;  /* 0x0000e200ff028b82 */ /* 0x007e220000000a00 */
[----:B------:R-:W-:Y:S02]  /*1140*/  @!P0 IADD3 R7, PT, PT, R0, R9, RZ ;  /* 0x0000000900078210 */ /* 0x000fe40007ffe0ff */
[----:B------:R-:W-:-:S03]  /*1150*/  @!P0 IADD3 R9, PT, PT, R9, 0x80, RZ ;  /* 0x0000008009098810 */ /* 0x000fc60007ffe0ff */
[----:B0-----:R-:W-:-:S05]  /*1160*/  @!P0 IMAD.WIDE.U32 R2, R7, 0x4, R2 ;  /* 0x0000000407028825 */ /* 0x001fca00078e0002 */
[----:B------:R2:W-:Y:S02]  /*1170*/  @!P0 STG.E desc[UR4][R2.64], R5 ;  /* 0x0000000502008986 */ /* 0x0005e4000c101904 */
.L_x_1906:
[----:B------:R-:W-:Y:S05]  /*1180*/  BSYNC.RECONVERGENT B0 ;  /* 0x0000000000007941 */ /* 0x000fea0003800200 */
.L_x_1900:
        /* <DEDUP_REMOVED lines=8> */
.L_x_1883:
[----:B------:R-:W0:Y:S01]  /*1210*/  S2R R8, SR_TID.X ;  /* 0x0000000000087919 */ /* 0x000e220000002100 */
[----:B------:R-:W1:Y:S02]  /*1220*/  LDC.64 R2, c[0x0][0x390] ;  /* 0x0000e400ff027b82 */ /* 0x000e640000000a00 */
[----:B-1----:R-:W-:-:S04]  /*1230*/  IMAD.WIDE.U32 R2, R0, 0x4, R2 ;  /* 0x0000000400027825 */ /* 0x002fc800078e0002 */
[----:B0-----:R-:W-:-:S05]  /*1240*/  IMAD.WIDE.U32 R10, R8, 0x10, R2 ;  /* 0x00000010080a7825 */ /* 0x001fca00078e0002 */
[----:B------:R-:W2:Y:S04]  /*1250*/  LDG.E.128 R12, desc[UR4][R10.64] ;  /* 0x000000040a0c7981 */ /* 0x000ea8000c1e1d00 */
[----:B------:R0:W3:Y:S02]  /*1260*/  LDG.E.128 R4, desc[UR4][R10.64+0x800] ;  /* 0x000800040a047981 */ /* 0x0000e4000c1e1d00 */
[----:B0-----:R-:W-:Y:S02]  /*1270*/  HFMA2 R10, -RZ, RZ, 3.4921875, 0 ;  /* 0x42fc0000ff0a7431 */ /* 0x001fe400000001ff */
[----:B--2---:R-:W-:Y:S01]  /*1280*/  FMUL.FTZ R2, |R12|, 1.4426950216293334961 ;  /* 0x3fb8aa3b0c027820 */ /* 0x004fe20000410200 */
[----:B------:R-:W-:Y:S01]  /*1290*/  FMUL.FTZ R23, |R13|, 1.4426950216293334961 ;  /* 0x3fb8aa3b0d177820 */ /* 0x000fe20000410200 */
[----:B------:R-:W-:Y:S01]  /*12a0*/  FMUL.FTZ R3, |R14|, 1.4426950216293334961 ;  /* 0x3fb8aa3b0e037820 */ /* 0x000fe20000410200 */
[----:B------:R-:W-:Y:S01]  /*12b0*/  FMUL.FTZ R25, |R15|, 1.4426950216293334961 ;  /* 0x3fb8aa3b0f197820 */ /* 0x000fe20000410200 */
[----:B------:R-:W0:Y:S01]  /*12c0*/  FRND.TRUNC R9, R2 ;  /* 0x0000000200097307 */ /* 0x000e22000020d000 */
[----:B---3--:R-:W-:Y:S01]  /*12d0*/  FMUL.FTZ R21, |R4|, 1.4426950216293334961 ;  /* 0x3fb8aa3b04157820 */ /* 0x008fe20000410200 */
[----:B------:R-:W-:Y:S01]  /*12e0*/  FMUL.FTZ R19, |R5|, 1.4426950216293334961 ;  /* 0x3fb8aa3b05137820 */ /* 0x000fe20000410200 */
[----:B------:R-:W-:Y:S01]  /*12f0*/  FMUL.FTZ R20, |R6|, 1.4426950216293334961 ;  /* 0x3fb8aa3b06147820 */ /* 0x000fe20000410200 */
[----:B------:R-:W-:-:S04]  /*1300*/  FMUL.FTZ R17, |R7|, 1.4426950216293334961 ;  /* 0x3fb8aa3b07117820 */ /* 0x000fc80000410200 */
[----:B------:R-:W1:Y:S01]  /*1310*/  FRND.TRUNC R23, R23 ;  /* 0x0000001700177307 */ /* 0x000e62000020d000 */
[----:B0-----:R-:W-:-:S07]  /*1320*/  FSETP.GT.FTZ.AND P0, PT, |R9|, 126, PT ;  /* 0x42fc00000900780b */ /* 0x001fce0003f14200 */
        /* <DEDUP_REMOVED lines=10> */
[----:B------:R-:W-:Y:S01]  /*13d0*/  LOP3.LUT R2, R10, 0x80000000, R3, 0xb8, !PT ;  /* 0x800000000a027812 */ /* 0x000fe200078eb803 */
[----:B------:R-:W-:-:S03]  /*13e0*/  FFMA.FTZ R23, R16, -0.69314718246459960938, |R13| ;  /* 0xbf31721810177823 */ /* 0x000fc6000001040d */
[----:B------:R-:W-:Y:S01]  /*13f0*/  FSEL R3, R2, R3, P1 ;  /* 0x0000000302037208 */ /* 0x000fe20000800000 */
[----:B------:R-:W-:Y:S01]  /*1400*/  FFMA.FTZ R23, R16, 1.9046542121259335545e-09, R23 ;  /* 0x3102e30810177823 */ /* 0x000fe20000010017 */
[----:B-1----:R-:W-:Y:S01]  /*1410*/  FSETP.GT.FTZ.AND P2, PT, |R25|, 126, PT ;  /* 0x42fc00001900780b */ /* 0x002fe20003f54200 */
[----:B------:R-:W1:Y:S01]  /*1420*/  FRND.TRUNC R9, R20 ;  /* 0x0000001400097307 */ /* 0x000e62000020d000 */
[----:B------:R-:W-:Y:S01]  /*1430*/  LOP3.LUT R18, R10, 0x80000000, R25, 0xb8, !PT ;  /* 0x800000000a127812 */ /* 0x000fe200078eb819 */
[----:B------:R-:W-:Y:S01]  /*1440*/  FFMA.FTZ R14, R3, -0.69314718246459960938, |R14| ;  /* 0xbf317218030e7823 */ /* 0x000fe2000001040e */
[----:B------:R-:W-:Y:S01]  /*1450*/  FMUL.FTZ R23, R23, 1.4426950216293334961 ;  /* 0x3fb8aa3b17177820 */ /* 0x000fe20000410000 */
[----:B------:R-:W-:Y:S01]  /*1460*/  FADD.FTZ R16, R16, 12583037 ;  /* 0x4b40007d10107421 */ /* 0x000fe20000010000 */
[----:B------:R-:W-:Y:S01]  /*1470*/  FSEL R2, R18, R25, P2 ;  /* 0x0000001912027208 */ /* 0x000fe20001000000 */
[----:B------:R-:W-:Y:S01]  /*1480*/  FFMA.FTZ R14, R3, 1.9046542121259335545e-09, R14 ;  /* 0x3102e308030e7823 */ /* 0x000fe2000001000e */
[----:B0-----:R-:W-:Y:S01]  /*1490*/  FSETP.GT.FTZ.AND P0, PT, |R21|, 126, PT ;  /* 0x42fc00001500780b */ /* 0x001fe20003f14200 */
[----:B------:R-:W0:Y:S01]  /*14a0*/  FRND.TRUNC R19, R19 ;  /* 0x0000001300137307 */ /* 0x000e22000020d000 */
[----:B------:R-:W-:Y:S01]  /*14b0*/  LOP3.LUT R18, R10, 0x80000000, R21, 0xb8, !PT ;  /* 0x800000000a127812 */ /* 0x000fe200078eb815 */
[----:B------:R-:W-:Y:S01]  /*14c0*/  FFMA.FTZ R15, R2, -0.69314718246459960938, |R15| ;  /* 0xbf317218020f7823 */ /* 0x000fe2000001040f */
[----:B------:R-:W-:Y:S01]  /*14d0*/  FMUL.FTZ R14, R14, 1.4426950216293334961 ;  /* 0x3fb8aa3b0e0e7820 */ /* 0x000fe20000410000 */
[----:B------:R-:W-:Y:S01]  /*14e0*/  FADD.FTZ R3, R3, 12583037 ;  /* 0x4b40007d03037421 */ /* 0x000fe20000010000 */
[----:B------:R-:W-:Y:S01]  /*14f0*/  FSEL R13, R18, R21, P0 ;  /* 0x00000015120d7208 */ /* 0x000fe20000000000 */
[----:B------:R-:W-:Y:S01]  /*1500*/  FFMA.FTZ R15, R2, 1.9046542121259335545e-09, R15 ;  /* 0x3102e308020f7823 */ /* 0x000fe2000001000f */
[----:B-1----:R-:W-:Y:S01]  /*1510*/  FSETP.GT.FTZ.AND P1, PT, |R9|, 126, PT ;  /* 0x42fc00000900780b */ /* 0x002fe20003f34200 */
[----:B------:R-:W1:Y:S01]  /*1520*/  FRND.TRUNC R17, R17 ;  /* 0x0000001100117307 */ /* 0x000e62000020d000 */
[----:B------:R-:W-:Y:S01]  /*1530*/  LOP3.LUT R20, R10, 0x80000000, R9, 0xb8, !PT ;  /* 0x800000000a147812 */ /* 0x000fe200078eb809 */
[----:B------:R-:W-:Y:S01]  /*1540*/  FADD.FTZ R2, R2, 12583037 ;  /* 0x4b40007d02027421 */ /* 0x000fe20000010000 */
[----:B------:R-:W-:-:S02]  /*1550*/  SHF.L.U32 R3, R3, 0x17, RZ ;  /* 0x0000001703037819 */ /* 0x000fc400000006ff */
[----:B------:R-:W-:Y:S01]  /*1560*/  FSEL R9, R20, R9, P1 ;  /* 0x0000000914097208 */ /* 0x000fe20000800000 */
[----:B------:R-:W-:Y:S01]  /*1570*/  FFMA.FTZ R20, R13, -0.69314718246459960938, |R4| ;  /* 0xbf3172180d147823 */ /* 0x000fe20000010404 */
[----:B0-----:R-:W-:Y:S02]  /*1580*/  FSETP.GT.FTZ.AND P0, PT, |R19|, 126, PT ;  /* 0x42fc00001300780b */ /* 0x001fe40003f14200 */
[----:B------:R-:W-:Y:S01]  /*1590*/  LOP3.LUT R18, R10, 0x80000000, R19, 0xb8, !PT ;  /* 0x800000000a127812 */ /* 0x000fe200078eb813 */
[C---:B------:R-:W-:Y:S01]  /*15a0*/  FFMA.FTZ R20, R13.reuse, 1.9046542121259335545e-09, R20 ;  /* 0x3102e3080d147823 */ /* 0x040fe20000010014 */
[----:B------:R-:W-:Y:S01]  /*15b0*/  SHF.L.U32 R2, R2, 0x17, RZ ;  /* 0x0000001702027819 */ /* 0x000fe200000006ff */
[----:B------:R-:W-:Y:S01]  /*15c0*/  FADD.FTZ R13, R13, 12583037 ;  /* 0x4b40007d0d0d7421 */ /* 0x000fe20000010000 */
[----:B------:R-:W-:Y:S01]  /*15d0*/  SHF.L.U32 R16, R16, 0x17, RZ ;  /* 0x0000001710107819 */ /* 0x000fe200000006ff */
[----:B------:R-:W-:Y:S01]  /*15e0*/  FMUL.FTZ R20, R20, 1.4426950216293334961 ;  /* 0x3fb8aa3b14147820 */ /* 0x000fe20000410000 */
[----:B-1----:R-:W-:-:S02]  /*15f0*/  LOP3.LUT R22, R10, 0x80000000, R17, 0xb8, !PT ;  /* 0x800000000a167812 */ /* 0x002fc400078eb811 */
[----:B------:R-:W-:Y:S02]  /*1600*/  FSETP.GT.FTZ.AND P2, PT, |R17|, 126, PT ;  /* 0x42fc00001100780b */ /* 0x000fe40003f54200 */
[----:B------:R-:W-:Y:S01]  /*1610*/  FSEL R10, R18, R19, P0 ;  /* 0x00000013120a7208 */ /* 0x000fe20000000000 */
[----:B------:R-:W-:Y:S01]  /*1620*/  FFMA.FTZ R18, R11, 1.9046542121259335545e-09, R12 ;  /* 0x3102e3080b127823 */ /* 0x000fe2000001000c */
[----:B------:R-:W-:Y:S01]  /*1630*/  FSEL R12, R22, R17, P2 ;  /* 0x00000011160c7208 */ /* 0x000fe20001000000 */
[----:B------:R-:W-:Y:S01]  /*1640*/  FMUL.FTZ R17, R15, 1.4426950216293334961 ;  /* 0x3fb8aa3b0f117820 */ /* 0x000fe20000410000 */
[C---:B------:R-:W-:Y:S01]  /*1650*/  FFMA.FTZ R22, R9.reuse, -0.69314718246459960938, |R6| ;  /* 0xbf31721809167823 */ /* 0x040fe20000010406 */
[----:B------:R-:W-:Y:S01]  /*1660*/  FFMA.FTZ R19, R10, -0.69314718246459960938, |R5| ;  /* 0xbf3172180a137823 */ /* 0x000fe20000010405 */
[----:B------:R-:W0:Y:S01]  /*1670*/  MUFU.EX2 R6, R14 ;  /* 0x0000000e00067308 */ /* 0x000e220000000800 */
[----:B------:R-:W-:Y:S01]  /*1680*/  FFMA.FTZ R21, R12, -0.69314718246459960938, |R7| ;  /* 0xbf3172180c157823 */ /* 0x000fe20000010407 */
[----:B------:R-:W-:Y:S01]  /*1690*/  FMUL.FTZ R18, R18, 1.4426950216293334961 ;  /* 0x3fb8aa3b12127820 */ /* 0x000fe20000410000 */
[----:B------:R-:W-:Y:S01]  /*16a0*/  FFMA.FTZ R19, R10, 1.9046542121259335545e-09, R19 ;  /* 0x3102e3080a137823 */ /* 0x000fe20000010013 */
[----:B------:R-:W1:Y:S01]  /*16b0*/  MUFU.EX2 R7, R17 ;  /* 0x0000001100077308 */ /* 0x000e620000000800 */
[----:B------:R-:W-:Y:S01]  /*16c0*/  FFMA.FTZ R21, R12, 1.9046542121259335545e-09, R21 ;  /* 0x3102e3080c157823 */ /* 0x000fe20000010015 */
[----:B------:R-:W-:Y:S01]  /*16d0*/  FFMA.FTZ R22, R9, 1.9046542121259335545e-09, R22 ;  /* 0x3102e30809167823 */ /* 0x000fe20000010016 */
[----:B------:R-:W-:Y:S01]  /*16e0*/  FMUL.FTZ R15, R19, 1.4426950216293334961 ;  /* 0x3fb8aa3b130f7820 */ /* 0x000fe20000410000 */
[----:B------:R-:W-:Y:S01]  /*16f0*/  MUFU.EX2 R20, R20 ;  /* 0x0000001400147308 */ /* 0x000fe20000000800 */
[----:B------:R-:W-:Y:S01]  /*1700*/  FMUL.FTZ R21, R21, 1.4426950216293334961 ;  /* 0x3fb8aa3b15157820 */ /* 0x000fe20000410000 */
[----:B------:R-:W-:Y:S01]  /*1710*/  SHF.L.U32 R13, R13, 0x17, RZ ;  /* 0x000000170d0d7819 */ /* 0x000fe200000006ff */
[----:B------:R-:W-:Y:S01]  /*1720*/  FADD.FTZ R11, R11, 12583037 ;  /* 0x4b40007d0b0b7421 */ /* 0x000fe20000010000 */
[----:B------:R2:W3:Y:S01]  /*1730*/  MUFU.EX2 R4, R18 ;  /* 0x0000001200047308 */ /* 0x0004e20000000800 */
[----:B------:R-:W-:Y:S01]  /*1740*/  FADD.FTZ R9, R9, 12583037 ;  /* 0x4b40007d09097421 */ /* 0x000fe20000010000 */
[----:B0-----:R-:W-:-:S02]  /*1750*/  FMUL.FTZ R6, R3, R6 ;  /* 0x0000000603067220 */ /* 0x001fc40000410000 */
[----:B------:R-:W-:Y:S01]  /*1760*/  MUFU.EX2 R15, R15 ;  /* 0x0000000f000f7308 */ /* 0x000fe20000000800 */
[----:B------:R-:W-:Y:S01]  /*1770*/  SHF.L.U32 R11, R11, 0x17, RZ ;  /* 0x000000170b0b7819 */ /* 0x000fe200000006ff */
[----:B-1----:R-:W-:Y:S01]  /*1780*/  FMUL.FTZ R7, R2, R7 ;  /* 0x0000000702077220 */ /* 0x002fe20000410000 */
[----:B------:R-:W-:Y:S01]  /*1790*/  SHF.L.U32 R9, R9, 0x17, RZ ;  /* 0x0000001709097819 */ /* 0x000fe200000006ff */
[----:B------:R0:W-:Y:S01]  /*17a0*/  MUFU.EX2 R17, R21 ;  /* 0x0000001500117308 */ /* 0x0001e20000000800 */
[----:B------:R-:W1:Y:S01]  /*17b0*/  LDC.64 R2, c[0x0][0x388] ;  /* 0x0000e200ff027b82 */ /* 0x000e620000000a00 */
[----:B--2---:R-:W-:Y:S02]  /*17c0*/  FMUL.FTZ R18, R22, 1.4426950216293334961 ;  /* 0x3fb8aa3b16127820 */ /* 0x004fe40000410000 */
[----:B------:R-:W2:Y:S01]  /*17d0*/  MUFU.EX2 R5, R23 ;  /* 0x0000001700057308 */ /* 0x000ea20000000800 */
[----:B---3--:R-:W-:-:S03]  /*17e0*/  FMUL.FTZ R4, R11, R4 ;  /* 0x000000040b047220 */ /* 0x008fc60000410000 */
[----:B------:R-:W3:Y:S01]  /*17f0*/  MUFU.EX2 R18, R18 ;  /* 0x0000001200127308 */ /* 0x000ee20000000800 */
[----:B0-----:R-:W-:Y:S01]  /*1800*/  FADD.FTZ R21, R10, 12583037 ;  /* 0x4b40007d0a157421 */ /* 0x001fe20000010000 */
[----:B------:R-:W-:Y:S02]  /*1810*/  FMUL.FTZ R10, R13, R20 ;  /* 0x000000140d0a7220 */ /* 0x000fe40000410000 */
[----:B------:R-:W0:Y:S02]  /*1820*/  MUFU.RCP R19, R7 ;  /* 0x0000000700137308 */ /* 0x000e240000001000 */
[----:B------:R-:W-:Y:S01]  /*1830*/  SHF.L.U32 R20, R21, 0x17, RZ ;  /* 0x0000001715147819 */ /* 0x000fe200000006ff */
[----:B--2---:R-:W-:-:S04]  /*1840*/  FMUL.FTZ R5, R16, R5 ;  /* 0x0000000510057220 */ /* 0x004fc80000410000 */
[----:B------:R-:W-:Y:S01]  /*1850*/  FMUL.FTZ R15, R20, R15 ;  /* 0x0000000f140f7220 */ /* 0x000fe20000410000 */
[----:B------:R-:W-:Y:S01]  /*1860*/  FADD.FTZ R20, R12, 12583037 ;  /* 0x4b40007d0c147421 */ /* 0x000fe20000010000 */
[----:B------:R-:W2:Y:S01]  /*1870*/  MUFU.RCP R16, R6 ;  /* 0x0000000600107308 */ /* 0x000ea20000001000 */
[----:B---3--:R-:W-:-:S03]  /*1880*/  FMUL.FTZ R18, R9, R18 ;  /* 0x0000001209127220 */ /* 0x008fc60000410000 */
[----:B------:R-:W-:Y:S01]  /*1890*/  SHF.L.U32 R22, R20, 0x17, RZ ;  /* 0x0000001714167819 */ /* 0x000fe200000006ff */
[----:B-1----:R-:W-:-:S03]  /*18a0*/  IMAD.WIDE.U32 R2, R0, 0x4, R2 ;  /* 0x0000000400027825 */ /* 0x002fc600078e0002 */
[----:B------:R-:W1:Y:S01]  /*18b0*/  MUFU.RCP R13, R10 ;  /* 0x0000000a000d7308 */ /* 0x000e620000001000 */
[----:B------:R-:W-:Y:S01]  /*18c0*/  FMUL.FTZ R17, R22, R17 ;  /* 0x0000001116117220 */ /* 0x000fe20000410000 */
[----:B------:R-:W-:-:S04]  /*18d0*/  IMAD.WIDE.U32 R8, R8, 0x10, R2 ;  /* 0x0000001008087825 */ /* 0x000fc800078e0002 */
[----:B0-----:R-:W-:Y:S02]  /*18e0*/  FMUL.FTZ R2, R19, 0.125 ;  /* 0x3e00000013027820 */ /* 0x001fe40000410000 */
[----:B------:R-:W0:Y:S02]  /*18f0*/  MUFU.RCP R14, R5 ;  /* 0x00000005000e7308 */ /* 0x000e240000001000 */
[----:B------:R-:W-:Y:S01]  /*1900*/  FFMA.FTZ R7, R7, 2, R2 ;  /* 0x4000000007077823 */ /* 0x000fe20000010002 */
[----:B--2---:R-:W-:-:S04]  /*1910*/  FMUL.FTZ R3, R16, 0.125 ;  /* 0x3e00000010037820 */ /* 0x004fc80000410000 */
[----:B------:R-:W-:Y:S01]  /*1920*/  FFMA.FTZ R6, R6, 2, R3 ;  /* 0x4000000006067823 */ /* 0x000fe20000010003 */
[----:B------:R-:W2:Y:S01]  /*1930*/  MUFU.RCP R12, R15 ;  /* 0x0000000f000c7308 */ /* 0x000ea20000001000 */
[----:B-1----:R-:W-:-:S07]  /*1940*/  FMUL.FTZ R13, R13, 0.125 ;  /* 0x3e0000000d0d7820 */ /* 0x002fce0000410000 */
[----:B------:R-:W1:Y:S01]  /*1950*/  MUFU.RCP R11, R4 ;  /* 0x00000004000b7308 */ /* 0x000e620000001000 */
[----:B0-----:R-:W-:-:S04]  /*1960*/  FMUL.FTZ R14, R14, 0.125 ;  /* 0x3e0000000e0e7820 */ /* 0x001fc80000410000 */
[----:B------:R-:W-:-:S03]  /*1970*/  FFMA.FTZ R5, R5, 2, R14 ;  /* 0x4000000005057823 */ /* 0x000fc6000001000e */
[----:B------:R-:W0:Y:S01]  /*1980*/  MUFU.RCP R20, R18 ;  /* 0x0000001200147308 */ /* 0x000e220000001000 */
[----:B--2---:R-:W-:Y:S01]  /*1990*/  FMUL.FTZ R2, R12, 0.125 ;  /* 0x3e0000000c027820 */ /* 0x004fe20000410000 */
[----:B------:R-:W-:-:S03]  /*19a0*/  FFMA.FTZ R12, R10, 2, R13 ;  /* 0x400000000a0c7823 */ /* 0x000fc6000001000d */
[----:B------:R-:W-:-:S03]  /*19b0*/  FFMA.FTZ R13, R15, 2, R2 ;  /* 0x400000000f0d7823 */ /* 0x000fc60000010002 */
[----:B------:R-:W2:Y:S01]  /*19c0*/  MUFU.RCP R0, R17 ;  /* 0x0000001100007308 */ /* 0x000ea20000001000 */
[----:B-1----:R-:W-:-:S04]  /*19d0*/  FMUL.FTZ R11, R11, 0.125 ;  /* 0x3e0000000b0b7820 */ /* 0x002fc80000410000 */
[----:B------:R-:W-:Y:S01]  /*19e0*/  FFMA.FTZ R4, R4, 2, R11 ;  /* 0x4000000004047823 */ /* 0x000fe2000001000b */
[----:B0-----:R-:W-:-:S04]  /*19f0*/  FMUL.FTZ R3, R20, 0.125 ;  /* 0x3e00000014037820 */ /* 0x001fc80000410000 */
[----:B------:R-:W-:Y:S01]  /*1a00*/  STG.E.128 desc[UR4][R8.64], R4 ;  /* 0x0000000408007986 */ /* 0x000fe2000c101d04 */
[----:B------:R-:W-:Y:S01]  /*1a10*/  FFMA.FTZ R14, R18, 2, R3 ;  /* 0x40000000120e7823 */ /* 0x000fe20000010003 */
[----:B--2---:R-:W-:-:S04]  /*1a20*/  FMUL.FTZ R0, R0, 0.125 ;  /* 0x3e00000000007820 */ /* 0x004fc80000410000 */
[----:B------:R-:W-:-:S05]  /*1a30*/  FFMA.FTZ R15, R17, 2, R0 ;  /* 0x40000000110f7823 */ /* 0x000fca0000010000 */
[----:B------:R-:W-:Y:S01]  /*1a40*/  STG.E.128 desc[UR4][R8.64+0x800], R12 ;  /* 0x0008000c08007986 */ /* 0x000fe2000c101d04 */
[----:B------:R-:W-:Y:S05]  /*1a50*/  EXIT ;  /* 0x000000000000794d */ /* 0x000fea0003800000 */
.L_x_1907:
        /* <DEDUP_REMOVED lines=10> */
.L_x_2635:


//--------------------- .text._ZN2at6native29vectorized_elementwise_kernelILi8EZZZNS0_16cosh_kernel_cudaERNS_18TensorIteratorBaseEENKUlvE0_clEvENKUlvE0_clEvEUlfE_St5arrayIPcLm2EEEEviT0_T1_ --------------------------
	.section	.text._ZN2at6native29vectorized_elementwise_kernelILi8EZZZNS0_16cosh_kernel_cudaERNS_18TensorIteratorBaseEENKUlvE0_clEvENKUlvE0_clEvEUlfE_St5arrayIPcLm2EEEEviT0_T1_,"ax",@progbits
	.align	128
        .global         _ZN2at6native29vectorized_elementwise_kernelILi8EZZZNS0_16cosh_kernel_cudaERNS_18TensorIteratorBaseEENKUlvE0_clEvENKUlvE0_clEvEUlfE_St5arrayIPcLm2EEEEviT0_T1_
        .type           _ZN2at6native29vectorized_elementwise_kernelILi8EZZZNS0_16cosh_kernel_cudaERNS_18TensorIteratorBaseEENKUlvE0_clEvENKUlvE0_clEvEUlfE_St5arrayIPcLm2EEEEviT0_T1_,@function
        .size           _ZN2at6native29vectorized_elementwise_kernelILi8EZZZNS0_16cosh_kernel_cudaERNS_18TensorIteratorBaseEENKUlvE0_clEvENKUlvE0_clEvEUlfE_St5arrayIPcLm2EEEEviT0_T1_,(.L_x_2636 - _ZN2at6native29vectorized_elementwise_kernelILi8EZZZNS0_16cosh_kernel_cudaERNS_18TensorIteratorBaseEENKUlvE0_clEvENKUlvE0_clEvEUlfE_St5arrayIPcLm2EEEEviT0_T1_)
        .other          _ZN2at6native29vectorized_elementwise_kernelILi8EZZZNS0_16cosh_kernel_cudaERNS_18TensorIteratorBaseEENKUlvE0_clEvENKUlvE0_clEvEUlfE_St5arrayIPcLm2EEEEviT0_T1_,@"STO_CUDA_ENTRY STV_DEFAULT"
_ZN2at6native29vectorized_elementwise_kernelILi8EZZZNS0_16cosh_kernel_cudaERNS_18TensorIteratorBaseEENKUlvE0_clEvENKUlvE0_clEvEUlfE_St5arrayIPcLm2EEEEviT0_T1_:
.text._ZN2at6native29vectorized_elementwise_kernelILi8EZZZNS0_16cosh_kernel_cudaERNS_18TensorIteratorBaseEENKUlvE0_clEvENKUlvE0_clEvEUlfE_St5arrayIPcLm2EEEEviT0_T1_:
[----:B------:R-:W-:Y:S01]  /*0000*/  LDC R1, c[0x0][0x37c] ;  /* 0x0000df00ff017b82 */ /* 0x000fe20000000800 */
[----:B------:R-:W-:Y:S05]  /*0010*/  EXIT ;  /* 0x000000000000794d */ /* 0x000fea0003800000 */
.L_x_1908:
        /* <DEDUP_REMOVED lines=14> */
.L_x_2636:


//--------------------- .text._ZN2at6native18elementwise_kernelILi128ELi4EZNS0_15gpu_kernel_implIZZZNS0_16cosh_kernel_cudaERNS_18TensorIteratorBaseEENKUlvE0_clEvENKUlvE_clEvEUldE_EEvS4_RKT_EUliE_EEviT1_ --------------------------
	.section	.text._ZN2at6native18elementwise_kernelILi128ELi4EZNS0_15gpu_kernel_implIZZZNS0_16cosh_kernel_cudaERNS_18TensorIteratorBaseEENKUlvE0_clEvENKUlvE_clEvEUldE_EEvS4_RKT_EUliE_EEviT1_,"ax",@progbits
	.align	128
        .global         _ZN2at6native18elementwise_kernelILi128ELi4EZNS0_15gpu_kernel_implIZZZNS0_16cosh_kernel_cudaERNS_18TensorIteratorBaseEENKUlvE0_clEvENKUlvE_clEvEUldE_EEvS4_RKT_EUliE_EEviT1_
        .type           _ZN2at6native18elementwise_kernelILi128ELi4EZNS0_15gpu_kernel_implIZZZNS0_16cosh_kernel_cudaERNS_18TensorIteratorBaseEENKUlvE0_clEvENKUlvE_clEvEUldE_EEvS4_RKT_EUliE_EEviT1_,@function
        .size           _ZN2at6native18elementwise_kernelILi128ELi4EZNS0_15gpu_kernel_implIZZZNS0_16cosh_kernel_cudaERNS_18TensorIteratorBaseEENKUlvE0_clEvENKUlvE_clEvEUldE_EEvS4_RKT_EUliE_EEviT1_,(.L_x_2637 - _ZN2at6native18elementwise_kernelILi128ELi4EZNS0_15gpu_kernel_implIZZZNS0_16cosh_kernel_cudaERNS_18TensorIteratorBaseEENKUlvE0_clEvENKUlvE_clEvEUldE_EEvS4_RKT_EUliE_EEviT1_)
        .other          _ZN2at6native18elementwise_kernelILi128ELi4EZNS0_15gpu_kernel_implIZZZNS0_16cosh_kernel_cudaERNS_18TensorIteratorBaseEENKUlvE0_clEvENKUlvE_clEvEUldE_EEvS4_RKT_EUliE_EEviT1_,@"STO_CUDA_ENTRY STV_DEFAULT"
_ZN2at6native18elementwise_kernelILi128ELi4EZNS0_15gpu_kernel_implIZZZNS0_16cosh_kernel_cudaERNS_18TensorIteratorBaseEENKUlvE0_clEvENKUlvE_clEvEUldE_EEvS4_RKT_EUliE_EEviT1_:
.text._ZN2at6native18elementwise_kernelILi128ELi4EZNS0_15gpu_kernel_implIZZZNS0_16cosh_kernel_cudaERNS_18TensorIteratorBaseEENKUlvE0_clEvENKUlvE_clEvEUldE_EEvS4_RKT_EUliE_EEviT1_:
        /* <DEDUP_REMOVED lines=319> */
.L_x_1911:
        /* <DEDUP_REMOVED lines=16> */
[----:B--2---:R-:W3:Y:S02]  /*14f0*/  I2F.F64.S16 R2, R2 ;  /* 0x0000000200027312 */ /* 0x004ee40000101c00 */
[----:B---3--:R-:W-:Y:S05]  /*1500*/  BRA `(.L_x_1918) ;  /* 0x0000000c006c7947 */ /* 0x008fea0003800000 */
.L_x_1916:
[----:B------:R-:W2:Y:S02]  /*1510*/  LDG.E.U8 R2, desc[UR36][R4.64] ;  /* 0x0000002404027981 */ /* 0x000ea4000c1e1100 */
[----:B--2---:R-:W3:Y:S02]  /*1520*/  I2F.F64.U16 R2, R2 ;  /* 0x0000000200027312 */ /* 0x004ee40000101800 */
[----:B---3--:R-:W-:Y:S05]  /*1530*/  BRA `(.L_x_1918) ;  /* 0x0000000c00607947 */ /* 0x008fea0003800000 */
.L_x_1915:
[----:B------:R-:W-:-:S09]  /*1540*/  UISETP.NE.AND UP0, UPT, UR4, 0x2, UPT ;  /* 0x000000020400788c */ /* 0x000fd2000bf05270 */
[----:B------:R-:W-:Y:S05]  /*1550*/  BRA.U !UP0, `(.L_x_1919) ;  /* 0x0000000108287547 */ /* 0x000fea000b800000 */
[----:B------:R-:W-:-:S09]  /*1560*/  UISETP.NE.AND UP0, UPT, UR4, 0x3, UPT ;  /* 0x000000030400788c */ /* 0x000fd2000bf05270 */
[----:B------:R-:W-:Y:S05]  /*1570*/  BRA.U !UP0, `(.L_x_1920) ;  /* 0x0000000108147547 */ /* 0x000fea000b800000 */
[----:B------:R-:W-:-:S09]  /*1580*/  UISETP.NE.AND UP0, UPT, UR4, 0x4, UPT ;  /* 0x000000040400788c */ /* 0x000fd2000bf05270 */
[----:B------:R-:W-:Y:S05]  /*1590*/  BRA.U UP0, `(.L_x_1917) ;  /* 0x0000000900bc7547 */ /* 0x000fea000b800000 */
[----:B------:R-:W2:Y:S02]  /*15a0*/  LDG.E.64 R2, desc[UR36][R4.64] ;  /* 0x0000002404027981 */ /* 0x000ea4000c1e1b00 */
[----:B--2---:R-:W3:Y:S02]  /*15b0*/  I2F.F64.S64 R2, R2 ;  /* 0x0000000200027312 */ /* 0x004ee40000301c00 */
[----:B---3--:R-:W-:Y:S05]  /*15c0*/  BRA `(.L_x_1918) ;  /* 0x0000000c003c7947 */ /* 0x008fea0003800000 */
.L_x_1920:
[----:B------:R-:W2:Y:S02]  /*15d0*/  LDG.E R2, desc[UR36][R4.64] ;  /* 0x0000002404027981 */ /* 0x000ea4000c1e1900 */
[----:B--2---:R-:W3:Y:S02]  /*15e0*/  I2F.F64 R2, R2 ;  /* 0x0000000200027312 */ /* 0x004ee40000201c00 */
[----:B---3--:R-:W-:Y:S05]  /*15f0*/  BRA `(.L_x_1918) ;  /* 0x0000000c00307947 */ /* 0x008fea0003800000 */
.L_x_1919:
[----:B------:R-:W2:Y:S02]  /*1600*/  LDG.E.U16 R2, desc[UR36][R4.64] ;  /* 0x0000002404027981 */ /* 0x000ea4000c1e1500 */
[----:B--2---:R-:W3:Y:S02]  /*1610*/  I2F.F64.S16 R2, R2 ;  /* 0x0000000200027312 */ /* 0x004ee40000101c00 */
[----:B---3--:R-:W-:Y:S05]  /*1620*/  BRA `(.L_x_1918) ;  /* 0x0000000c00247947 */ /* 0x008fea0003800000 */
.L_x_1914:
[----:B------:R-:W-:-:S09]  /*1630*/  UISETP.GT.AND UP0, UPT, UR4, 0x6, UPT ;  /* 0x000000060400788c */ /* 0x000fd2000bf04270 */
[----:B------:R-:W-:Y:S05]  /*1640*/  BRA.U UP0, `(.L_x_1921) ;  /* 0x0000000100347547 */ /* 0x000fea000b800000 */
[----:B------:R-:W-:-:S09]  /*1650*/  UISETP.NE.AND UP0, UPT, UR4, 0x5, UPT ;  /* 0x000000050400788c */ /* 0x000fd2000bf05270 */
[----:B------:R-:W-:Y:S05]  /*1660*/  BRA.U !UP0, `(.L_x_1922) ;  /* 0x0000000108187547 */ /* 0x000fea000b800000 */
[----:B------:R-:W-:-:S09]  /*1670*/  UISETP.NE.AND UP0, UPT, UR4, 0x6, UPT ;  /* 0x000000060400788c */ /* 0x000fd2000bf05270 */
[----:B------:R-:W-:Y:S05]  /*1680*/  BRA.U UP0, `(.L_x_1917) ;  /* 0x0000000900807547 */ /* 0x000fea000b800000 */
[----:B------:R-:W2:Y:S02]  /*1690*/  LDG.E R2, desc[UR36][R4.64] ;  /* 0x0000002404027981 */ /* 0x000ea4000c1e1900 */
[----:B--2---:R-:W-:-:S06]  /*16a0*/  FMUL.FTZ R2, R2, 1 ;  /* 0x3f80000002027820 */ /* 0x004fcc0000410000 */
[----:B------:R-:W2:Y:S02]  /*16b0*/  F2F.F64.F32 R2, R2 ;  /* 0x0000000200027310 */ /* 0x000ea40000201800 */
[----:B--2---:R-:W-:Y:S05]  /*16c0*/  BRA `(.L_x_1918) ;  /* 0x0000000800fc7947 */ /* 0x004fea0003800000 */
.L_x_1922:
[----:B------:R-:W2:Y:S02]  /*16d0*/  LDG.E.U16 R0, desc[UR36][R4.64] ;  /* 0x0000002404007981 */ /* 0x000ea4000c1e1500 */
[----:B--2---:R-:W-:-:S05]  /*16e0*/  HADD2.F32 R0, -RZ, R0.H0_H0 ;  /* 0x20000000ff007230 */ /* 0x004fca0000004100 */
[----:B------:R-:W-:-:S04]  /*16f0*/  FMUL.FTZ R0, R0, 1 ;  /* 0x3f80000000007820 */ /* 0x000fc80000410000 */
[----:B------:R2:W3:Y:S02]  /*1700*/  F2F.F64.F32 R2, R0 ;  /* 0x0000000000027310 */ /* 0x0004e40000201800 */
[----:B--23--:R-:W-:Y:S05]  /*1710*/  BRA `(.L_x_1918) ;  /* 0x0000000800e87947 */ /* 0x00cfea0003800000 */
.L_x_1921:
[----:B------:R-:W-:-:S09]  /*1720*/  UISETP.NE.AND UP0, UPT, UR4, 0x7, UPT ;  /* 0x000000070400788c */ /* 0x000fd2000bf05270 */
[----:B------:R-:W-:Y:S05]  /*1730*/  BRA.U !UP0, `(.L_x_1923) ;  /* 0x0000000108347547 */ /* 0x000fea000b800000 */
[----:B------:R-:W-:-:S09]  /*1740*/  UISETP.NE.AND UP0, UPT, UR4, 0x8, UPT ;  /* 0x000000080400788c */ /* 0x000fd2000bf05270 */
[----:B------:R-:W-:Y:S05]  /*1750*/  BRA.U !UP0, `(.L_x_1924) ;  /* 0x0000000108187547 */ /* 0x000fea000b800000 */
[----:B------:R-:W-:-:S09]  /*1760*/  UISETP.NE.AND UP0, UPT, UR4, 0x9, UPT ;  /* 0x000000090400788c */ /* 0x000fd2000bf05270 */
[----:B------:R-:W-:Y:S05]  /*1770*/  BRA.U UP0, `(.L_x_1917) ;  /* 0x0000000900447547 */ /* 0x000fea000b800000 */
[----:B------:R-:W2:Y:S02]  /*1780*/  LDG.E R4, desc[UR36][R4.64] ;  /* 0x0000002404047981 */ /* 0x000ea4000c1e1900 */
[----:B--2---:R-:W-:-:S06]  /*1790*/  FMUL.FTZ R2, R4, 1 ;  /* 0x3f80000004027820 */ /* 0x004fcc0000410000 */
[----:B------:R-:W3:Y:S02]  /*17a0*/  F2F.F64.F32 R2, R2 ;  /* 0x0000000200027310 */ /* 0x000ee40000201800 */
[----:B---3--:R-:W-:Y:S05]  /*17b0*/  BRA `(.L_x_1918) ;  /* 0x0000000800c07947 */ /* 0x008fea0003800000 */
.L_x_1924:
[----:B------:R-:W2:Y:S02]  /*17c0*/  LDG.E.U16 R4, desc[UR36][R4.64] ;  /* 0x0000002404047981 */ /* 0x000ea4000c1e1500 */
[----:B--2---:R-:W-:-:S05]  /*17d0*/  HADD2.F32 R0, -RZ, R4.H0_H0 ;  /* 0x20000004ff007230 */ /* 0x004fca0000004100 */
[----:B------:R-:W-:-:S04]  /*17e0*/  FMUL.FTZ R0, R0, 1 ;  /* 0x3f80000000007820 */ /* 0x000fc80000410000 */
[----:B------:R3:W4:Y:S02]  /*17f0*/  F2F.F64.F32 R2, R0 ;  /* 0x0000000000027310 */ /* 0x0007240000201800 */
[----:B---34-:R-:W-:Y:S05]  /*1800*/  BRA `(.L_x_1918) ;  /* 0x0000000800ac7947 */ /* 0x018fea0003800000 */
.L_x_1923:
[----:B------:R2:W5:Y:S01]  /*1810*/  LDG.E.64 R2, desc[UR36][R4.64] ;  /* 0x0000002404027981 */ /* 0x000562000c1e1b00 */
[----:B------:R-:W-:Y:S05]  /*1820*/  BRA `(.L_x_1918) ;  /* 0x0000000800a47947 */ /* 0x000fea0003800000 */
.L_x_1913:
        /* <DEDUP_REMOVED lines=8> */
[----:B------:R-:W2:Y:S01]  /*18b0*/  LDG.E.U8 R4, desc[UR36][R4.64] ;  /* 0x0000002404047981 */ /* 0x000ea2000c1e1100 */
[----:B------:R-:W-:Y:S02]  /*18c0*/  MOV R2, RZ ;  /* 0x000000ff00027202 */ /* 0x000fe40000000f00 */
[----:B--2---:R-:W-:-:S04]  /*18d0*/  ISETP.NE.AND P0, PT, R4, RZ, PT ;  /* 0x000000ff0400720c */ /* 0x004fc80003f05270 */
[----:B------:R-:W-:Y:S01]  /*18e0*/  FSEL R3, RZ, 1.875, !P0 ;  /* 0x3ff00000ff037808 */ /* 0x000fe20004000000 */
[----:B------:R-:W-:Y:S08]  /*18f0*/  BRA `(.L_x_1918) ;  /* 0x0000000800707947 */ /* 0x000ff00003800000 */
.L_x_1927:
[----:B------:R1:W5:Y:S01]  /*1900*/  LDG.E.64 R2, desc[UR36][R4.64] ;  /* 0x0000002404027981 */ /* 0x000362000c1e1b00 */
[----:B------:R-:W-:Y:S05]  /*1910*/  BRA `(.L_x_1918) ;  /* 0x0000000800687947 */ /* 0x000fea0003800000 */
.L_x_1926:
        /* <DEDUP_REMOVED lines=23> */
[----:B------:R-:W-:-:S05]  /*1a90*/  LOP3.LUT R3, R3, 0x80000000, R0, 0xf8, !PT ;  /* 0x8000000003037812 */ /* 0x000fca00078ef800 */
[----:B------:R-:W-:-:S06]  /*1aa0*/  FMUL.FTZ R3, R3, 1 ;  /* 0x3f80000003037820 */ /* 0x000fcc0000410000 */
[----:B------:R-:W1:Y:S02]  /*1ab0*/  F2F.F64.F32 R2, R3 ;  /* 0x0000000300027310 */ /* 0x000e640000201800 */
[----:B-1----:R-:W-:Y:S05]  /*1ac0*/  BRA `(.L_x_1918) ;  /* 0x0000000400fc7947 */ /* 0x002fea0003800000 */
.L_x_1929:
[----:B------:R-:W2:Y:S02]  /*1ad0*/  LDG.E.U8 R3, desc[UR36][R4.64] ;  /* 0x0000002404037981 */ /* 0x000ea4000c1e1100 */
[C---:B--2---:R-:W-:Y:S01]  /*1ae0*/  IMAD.SHL.U32 R2, R3.reuse, 0x2000000, RZ ;  /* 0x0200000003027824 */ /* 0x044fe200078e00ff */
[----:B------:R-:W-:-:S04]  /*1af0*/  SHF.L.U32 R3, R3, 0x8, RZ ;  /* 0x0000000803037819 */ /* 0x000fc800000006ff */
[----:B------:R-:W-:-:S13]  /*1b00*/  ISETP.GT.U32.AND P0, PT, R2, 0x7ffffff, PT ;  /* 0x07ffffff0200780c */ /* 0x000fda0003f04070 */
[C---:B------:R-:W-:Y:S02]  /*1b10*/  @!P0 LOP3.LUT R0, R3.reuse, 0x7f00, RZ, 0xc0, !PT ;  /* 0x00007f0003008812 */ /* 0x040fe400078ec0ff */
[----:B------:R-:W-:Y:S02]  /*1b20*/  @P0 LEA.HI R2, R2, 0x70000000, RZ, 0x1c ;  /* 0x7000000002020811 */ /* 0x000fe400078fe0ff */
[----:B------:R-:W-:Y:S02]  /*1b30*/  @!P0 LOP3.LUT R0, R0, 0x3f000000, RZ, 0xfc, !PT ;  /* 0x3f00000000008812 */ /* 0x000fe400078efcff */
[----:B------:R-:W-:-:S03]  /*1b40*/  PRMT R3, R3, 0x9910, RZ ;  /* 0x0000991003037816 */ /* 0x000fc600000000ff */
[----:B------:R-:W-:Y:S01]  /*1b50*/  @!P0 FADD.FTZ R0, R0, -0.5 ;  /* 0xbf00000000008421 */ /* 0x000fe20000010000 */
[----:B------:R-:W-:-:S05]  /*1b60*/  @P0 FMUL.FTZ R0, R2, 1.9259299443872358531e-34 ;  /* 0x0780000002000820 */ /* 0x000fca0000410000 */
[----:B------:R-:W-:-:S05]  /*1b70*/  LOP3.LUT R0, R0, 0x80000000, R3, 0xf8, !PT ;  /* 0x8000000000007812 */ /* 0x000fca00078ef803 */
[----:B------:R-:W-:-:S04]  /*1b80*/  FMUL.FTZ R0, R0, 1 ;  /* 0x3f80000000007820 */ /* 0x000fc80000410000 */
[----:B------:R1:W2:Y:S02]  /*1b90*/  F2F.F64.F32 R2, R0 ;  /* 0x0000000000027310 */ /* 0x0002a40000201800 */
[----:B-12---:R-:W-:Y:S05]  /*1ba0*/  BRA `(.L_x_1918) ;  /* 0x0000000400c47947 */ /* 0x006fea0003800000 */
.L_x_1928:
[----:B------:R-:W2:Y:S02]  /*1bb0*/  LDG.E.U16 R0, desc[UR36][R4.64] ;  /* 0x0000002404007981 */ /* 0x000ea4000c1e1500 */
[----:B--2---:R-:W-:-:S04]  /*1bc0*/  IMAD.U32 R0, R0, 0x10000, RZ ;  /* 0x0001000000007824 */ /* 0x004fc800078e00ff */
[----:B------:R-:W-:-:S04]  /*1bd0*/  FMUL.FTZ R0, R0, 1 ;  /* 0x3f80000000007820 */ /* 0x000fc80000410000 */
[----:B------:R1:W2:Y:S02]  /*1be0*/  F2F.F64.F32 R2, R0 ;  /* 0x0000000000027310 */ /* 0x0002a40000201800 */
[----:B-12---:R-:W-:Y:S05]  /*1bf0*/  BRA `(.L_x_1918) ;  /* 0x0000000400b07947 */ /* 0x006fea0003800000 */
.L_x_1925:
        /* <DEDUP_REMOVED lines=9> */
[----:B--2---:R-:W1:Y:S02]  /*1c90*/  I2F.F64.U16 R2, R2 ;  /* 0x0000000200027312 */ /* 0x004e640000101800 */
[----:B-1----:R-:W-:Y:S05]  /*1ca0*/  BRA `(.L_x_1918) ;  /* 0x0000000400847947 */ /* 0x002fea0003800000 */
.L_x_1932:
[----:B------:R-:W2:Y:S01]  /*1cb0*/  LDG.E.U8 R4, desc[UR36][R4.64] ;  /* 0x0000002404047981 */ /* 0x000ea2000c1e1100 */
[----:B------:R-:W-:Y:S02]  /*1cc0*/  CS2R R2, SRZ ;  /* 0x0000000000027805 */ /* 0x000fe4000001ff00 */
[----:B--2---:R-:W-:-:S13]  /*1cd0*/  ISETP.NE.AND P0, PT, R4, RZ, PT ;  /* 0x000000ff0400720c */ /* 0x004fda0003f05270 */
[----:B------:R-:W-:Y:S05]  /*1ce0*/  @!P0 BRA `(.L_x_1918) ;  /* 0x0000000400748947 */ /* 0x000fea0003800000 */
[----:B------:R-:W-:-:S13]  /*1cf0*/  ISETP.NE.AND P0, PT, R4, 0x80, PT ;  /* 0x000000800400780c */ /* 0x000fda0003f05270 */
[----:B------:R-:W-:Y:S01]  /*1d00*/  @!P0 IMAD.MOV.U32 R2, RZ, RZ, 0x20000000 ;  /* 0x20000000ff028424 */ /* 0x000fe200078e00ff */
        /* <DEDUP_REMOVED lines=15> */
.L_x_1934:
[----:B------:R-:W-:Y:S05]  /*1e00*/  BSYNC.RECONVERGENT B0 ;  /* 0x0000000000007941 */ /* 0x000fea0003800200 */
.L_x_1933:
[----:B------:R-:W-:Y:S02]  /*1e10*/  SHF.L.U32 R0, R0, 0x14, RZ ;  /* 0x0000001400007819 */ /* 0x000fe400000006ff */
[----:B------:R-:W-:-:S04]  /*1e20*/  LEA R2, R2, 0x3b800000, 0x17 ;  /* 0x3b80000002027811 */ /* 0x000fc800078eb8ff */
[----:B------:R-:W-:-:S05]  /*1e30*/  LOP3.LUT R0, R2, R0, R7, 0xfe, !PT ;  /* 0x0000000002007212 */ /* 0x000fca00078efe07 */
[----:B------:R-:W-:-:S04]  /*1e40*/  FMUL.FTZ R0, R0, 1 ;  /* 0x3f80000000007820 */ /* 0x000fc80000410000 */
[----:B------:R1:W2:Y:S02]  /*1e50*/  F2F.F64.F32 R2, R0 ;  /* 0x0000000000027310 */ /* 0x0002a40000201800 */
[----:B-12---:R-:W-:Y:S05]  /*1e60*/  BRA `(.L_x_1918) ;  /* 0x0000000400147947 */ /* 0x006fea0003800000 */
.L_x_1931:
[----:B------:R-:W2:Y:S01]  /*1e70*/  LDG.E.U8 R4, desc[UR36][R4.64] ;  /* 0x0000002404047981 */ /* 0x000ea2000c1e1100 */
[----:B------:R-:W-:Y:S02]  /*1e80*/  CS2R R2, SRZ ;  /* 0x0000000000027805 */ /* 0x000fe4000001ff00 */
[----:B--2---:R-:W-:-:S13]  /*1e90*/  ISETP.NE.AND P0, PT, R4, RZ, PT ;  /* 0x000000ff0400720c */ /* 0x004fda0003f05270 */
[----:B------:R-:W-:Y:S05]  /*1ea0*/  @!P0 BRA `(.L_x_1918) ;  /* 0x0000000400048947 */ /* 0x000fea0003800000 */
[----:B------:R-:W-:-:S13]  /*1eb0*/  ISETP.NE.AND P0, PT, R4, 0x80, PT ;  /* 0x000000800400780c */ /* 0x000fda0003f05270 */
[----:B------:R-:W-:Y:S02]  /*1ec0*/  @!P0 IMAD.MOV.U32 R2, RZ, RZ, 0x20000000 ;  /* 0x20000000ff028424 */ /* 0x000fe400078e00ff */
        /* <DEDUP_REMOVED lines=15> */
.L_x_1936:
[----:B------:R-:W-:Y:S05]  /*1fc0*/  BSYNC.RECONVERGENT B0 ;  /* 0x0000000000007941 */ /* 0x000fea0003800200 */
.L_x_1935:
[----:B------:R-:W-:Y:S01]  /*1fd0*/  IMAD.SHL.U32 R0, R0, 0x200000, RZ ;  /* 0x0020000000007824 */ /* 0x000fe200078e00ff */
[----:B------:R-:W-:-:S04]  /*1fe0*/  LEA R2, R2, 0x37800000, 0x17 ;  /* 0x3780000002027811 */ /* 0x000fc800078eb8ff */
[----:B------:R-:W-:-:S05]  /*1ff0*/  LOP3.LUT R0, R2, R0, R7, 0xfe, !PT ;  /* 0x0000000002007212 */ /* 0x000fca00078efe07 */
[----:B------:R-:W-:-:S04]  /*2000*/  FMUL.FTZ R0, R0, 1 ;  /* 0x3f80000000007820 */ /* 0x000fc80000410000 */
[----:B------:R1:W2:Y:S02]  /*2010*/  F2F.F64.F32 R2, R0 ;  /* 0x0000000000027310 */ /* 0x0002a40000201800 */
[----:B-12---:R-:W-:Y:S05]  /*2020*/  BRA `(.L_x_1918) ;  /* 0x0000000000a47947 */ /* 0x006fea0003800000 */
.L_x_1930:
[----:B------:R-:W-:-:S09]  /*2030*/  UISETP.NE.AND UP0, UPT, UR4, 0x1c, UPT ;  /* 0x0000001c0400788c */ /* 0x000fd2000bf05270 */
[----:B------:R-:W-:Y:S05]  /*2040*/  BRA.U !UP0, `(.L_x_1937) ;  /* 0x0000000108947547 */ /* 0x000fea000b800000 */
[----:B------:R-:W-:-:S09]  /*2050*/  UISETP.NE.AND UP0, UPT, UR4, 0x1d, UPT ;  /* 0x0000001d0400788c */ /* 0x000fd2000bf05270 */
[----:B------:R-:W-:Y:S05]  /*2060*/  BRA.U !UP0, `(.L_x_1938) ;  /* 0x0000000108807547 */ /* 0x000fea000b800000 */
[----:B------:R-:W-:-:S09]  /*2070*/  UISETP.NE.AND UP0, UPT, UR4, 0x2c, UPT ;  /* 0x0000002c0400788c */ /* 0x000fd2000bf05270 */
[----:B------:R-:W-:Y:S05]  /*2080*/  BRA.U !UP0, `(.L_x_1939) ;  /* 0x0000000108487547 */ /* 0x000fea000b800000 */
.L_x_1917:
        /* <DEDUP_REMOVED lines=16> */
.L_x_1940:
[----:B------:R-:W-:Y:S01]  /*2190*/  CS2R R2, SRZ ;  /* 0x0000000000027805 */ /* 0x000fe2000001ff00 */
[----:B------:R-:W-:Y:S06]  /*21a0*/  BRA `(.L_x_1918) ;  /* 0x0000000000447947 */ /* 0x000fec0003800000 */
.L_x_1939:
[----:B------:R-:W2:Y:S01]  /*21b0*/  LDG.E.U8 R0, desc[UR36][R4.64] ;  /* 0x0000002404007981 */ /* 0x000ea2000c1e1100 */
[----:B------:R-:W-:Y:S01]  /*21c0*/  MOV R2, 0x0 ;  /* 0x0000000000027802 */ /* 0x000fe20000000f00 */
[----:B------:R-:W-:Y:S01]  /*21d0*/  IMAD.MOV.U32 R3, RZ, RZ, 0x38000000 ;  /* 0x38000000ff037424 */ /* 0x000fe200078e00ff */
[----:B--2---:R-:W-:-:S13]  /*21e0*/  ISETP.NE.AND P0, PT, R0, RZ, PT ;  /* 0x000000ff0000720c */ /* 0x004fda0003f05270 */
[----:B------:R-:W-:Y:S05]  /*21f0*/  @!P0 BRA `(.L_x_1918) ;  /* 0x0000000000308947 */ /* 0x000fea0003800000 */
[----:B------:R-:W-:-:S13]  /*2200*/  ISETP.NE.AND P0, PT, R0, 0xff, PT ;  /* 0x000000ff0000780c */ /* 0x000fda0003f05270 */
[----:B------:R-:W-:Y:S01]  /*2210*/  @P0 IMAD.SHL.U32 R0, R0, 0x800000, RZ ;  /* 0x0080000000000824 */ /* 0x000fe200078e00ff */
[----:B------:R-:W-:Y:S01]  /*2220*/  @!P0 MOV R2, 0x20000000 ;  /* 0x2000000000028802 */ /* 0x000fe20000000f00 */
[----:B------:R-:W-:Y:S02]  /*2230*/  @!P0 IMAD.MOV.U32 R3, RZ, RZ, 0x7ff80000 ;  /* 0x7ff80000ff038424 */ /* 0x000fe400078e00ff */
[----:B------:R-:W-:-:S04]  /*2240*/  @P0 FMUL.FTZ R0, R0, 1 ;  /* 0x3f80000000000820 */ /* 0x000fc80000410000 */
[----:B------:R1:W2:Y:S02]  /*2250*/  @P0 F2F.F64.F32 R2, R0 ;  /* 0x0000000000020310 */ /* 0x0002a40000201800 */
[----:B-12---:R-:W-:Y:S05]  /*2260*/  BRA `(.L_x_1918) ;  /* 0x0000000000147947 */ /* 0x006fea0003800000 */
.L_x_1938:
[----:B------:R-:W2:Y:S02]  /*2270*/  LDG.E.64 R2, desc[UR36][R4.64] ;  /* 0x0000002404027981 */ /* 0x000ea4000c1e1b00 */
[----:B--2---:R-:W1:Y:S02]  /*2280*/  I2F.F64.U64 R2, R2 ;  /* 0x0000000200027312 */ /* 0x004e640000301800 */
[----:B-1----:R-:W-:Y:S05]  /*2290*/  BRA `(.L_x_1918) ;  /* 0x0000000000087947 */ /* 0x002fea0003800000 */
.L_x_1937:
[----:B------:R-:W2:Y:S02]  /*22a0*/  LDG.E R2, desc[UR36][R4.64] ;  /* 0x0000002404027981 */ /* 0x000ea4000c1e1900 */
[----:B--2---:R-:W0:Y:S02]  /*22b0*/  I2F.F64.U32 R2, R2 ;  /* 0x0000000200027312 */ /* 0x004e240000201800 */
.L_x_1918:
[----:B------:R-:W-:Y:S05]  /*22c0*/  BSYNC.RECONVERGENT B6 ;  /* 0x0000000000067941 */ /* 0x000fea0003800200 */
.L_x_1912:
[----:B0----5:R-:W-:Y:S01]  /*22d0*/  LOP3.LUT R7, R3, 0x7fffffff, RZ, 0xc0, !PT ;  /* 0x7fffffff03077812 */ /* 0x021fe200078ec0ff */
[----:B------:R-:W-:Y:S01]  /*22e0*/  BSSY.RECONVERGENT B0, `(.L_x_1941) ;  /* 0x000007f000007945 */ /* 0x000fe20003800200 */
[----:B------:R-:W-:Y:S02]  /*22f0*/  IMAD.MOV.U32 R6, RZ, RZ, R2 ;  /* 0x000000ffff067224 */ /* 0x000fe400078e0002 */
[----:B------:R-:W-:-:S13]  /*2300*/  ISETP.GT.U32.AND P0, PT, R7, 0x408633ce, PT ;  /* 0x408633ce0700780c */ /* 0x000fda0003f04070 */
[----:B------:R-:W-:Y:S05]  /*2310*/  @P0 BRA `(.L_x_1942) ;  /* 0x0000000400e00947 */ /* 0x000fea0003800000 */
[----:B------:R-:W-:Y:S02]  /*2320*/  HFMA2 R2, -RZ, RZ, 1323, -4.565715789794921875e-05 ;  /* 0x652b82feff027431 */ /* 0x000fe400000001ff */
[----:B------:R-:W-:Y:S01]  /*2330*/  IMAD.MOV.U32 R3, RZ, RZ, 0x3ff71547 ;  /* 0x3ff71547ff037424 */ /* 0x000fe200078e00ff */
[----:B------:R-:W-:Y:S01]  /*2340*/  UMOV UR4, 0xfefa39ef ;  /* 0xfefa39ef00047882 */ /* 0x000fe20000000000 */
[----:B------:R-:W-:-:S04]  /*2350*/  UMOV UR5, 0x3fe62e42 ;  /* 0x3fe62e4200057882 */ /* 0x000fc80000000000 */
[----:B------:R-:W1:-:S15]  /*2360*/  DFMA R2, R6, R2, 6.75539944105574400000e+15 ;  /* 0x433800000602742b */ /* 0x000e5e0000000002 */
[----:B------:R-:W-:-:S15]  /*2370*/  NOP ;  /* 0x0000000000007918 */ /* 0x000fde0000000000 */
[----:B------:R-:W-:-:S15]  /*2380*/  NOP ;  /* 0x0000000000007918 */ /* 0x000fde0000000000 */
[----:B------:R-:W-:-:S15]  /*2390*/  NOP ;  /* 0x0000000000007918 */ /* 0x000fde0000000000 */
[----:B------:R-:W-:-:S04]  /*23a0*/  NOP ;  /* 0x0000000000007918 */ /* 0x000fc80000000000 */
[----:B-12---:R-:W0:-:S15]  /*23b0*/  DADD R4, R2, -6.75539944105574400000e+15 ;  /* 0xc338000002047429 */ /* 0x006e1e0000000000 */
[----:B------:R-:W-:-:S15]  /*23c0*/  NOP ;  /* 0x0000000000007918 */ /* 0x000fde0000000000 */
[----:B------:R-:W-:-:S15]  /*23d0*/  NOP ;  /* 0x0000000000007918 */ /* 0x000fde0000000000 */
[----:B------:R-:W-:-:S15]  /*23e0*/  NOP ;  /* 0x0000000000007918 */ /* 0x000fde0000000000 */
[----:B------:R-:W-:-:S04]  /*23f0*/  NOP ;  /* 0x0000000000007918 */ /* 0x000fc80000000000 */
[----:B0-----:R-:W0:Y:S01]  /*2400*/  DFMA R6, R4, -UR4, R6 ;  /* 0x8000000404067c2b */ /* 0x001e220008000006 */
[----:B------:R-:W-:Y:S01]  /*2410*/  UMOV UR4, 0x3b39803f ;  /* 0x3b39803f00047882 */ /* 0x000fe20000000000 */
[----:B------:R-:W-:-:S15]  /*2420*/  UMOV UR5, 0x3c7abc9e ;  /* 0x3c7abc9e00057882 */ /* 0x000fde0000000000 */
[----:B------:R-:W-:-:S15]  /*2430*/  NOP ;  /* 0x0000000000007918 */ /* 0x000fde0000000000 */
[----:B------:R-:W-:-:S15]  /*2440*/  NOP ;  /* 0x0000000000007918 */ /* 0x000fde0000000000 */
[----:B------:R-:W-:-:S15]  /*2450*/  NOP ;  /* 0x0000000000007918 */ /* 0x000fde0000000000 */
[----:B------:R-:W-:-:S02]  /*2460*/  NOP ;  /* 0x0000000000007918 */ /* 0x000fc40000000000 */
[----:B0-----:R0:W1:Y:S01]  /*2470*/  DFMA R4, R4, -UR4, R6 ;  /* 0x8000000404047c2b */ /* 0x0010620008000006 */
[----:B------:R-:W-:Y:S01]  /*2480*/  UMOV UR4, 0x69ce2bdf ;  /* 0x69ce2bdf00047882 */ /* 0x000fe20000000000 */
[----:B0-----:R-:W-:Y:S01]  /*2490*/  IMAD.MOV.U32 R6, RZ, RZ, -0x35dec16 ;  /* 0xfca213eaff067424 */ /* 0x001fe200078e00ff */
[----:B------:R-:W-:Y:S01]  /*24a0*/  MOV R7, 0x3e928af3 ;  /* 0x3e928af300077802 */ /* 0x000fe20000000f00 */
[----:B------:R-:W-:-:S15]  /*24b0*/  UMOV UR5, 0x3e5ade15 ;  /* 0x3e5ade1500057882 */ /* 0x000fde0000000000 */
[----:B------:R-:W-:-:S15]  /*24c0*/  NOP ;  /* 0x0000000000007918 */ /* 0x000fde0000000000 */
[----:B------:R-:W-:-:S15]  /*24d0*/  NOP ;  /* 0x0000000000007918 */ /* 0x000fde0000000000 */
[----:B------:R-:W-:-:S15]  /*24e0*/  NOP ;  /* 0x0000000000007918 */ /* 0x000fde0000000000 */
[----:B-1----:R-:W0:Y:S01]  /*24f0*/  DFMA R6, R4, UR4, R6 ;  /* 0x0000000404067c2b */ /* 0x002e220008000006 */
[----:B------:R-:W-:Y:S01]  /*2500*/  UMOV UR4, 0x62401315 ;  /* 0x6240131500047882 */ /* 0x000fe20000000000 */
[----:B------:R-:W-:-:S15]  /*2510*/  UMOV UR5, 0x3ec71dee ;  /* 0x3ec71dee00057882 */ /* 0x000fde0000000000 */
[----:B------:R-:W-:-:S15]  /*2520*/  NOP ;  /* 0x0000000000007918 */ /* 0x000fde0000000000 */
[----:B------:R-:W-:-:S15]  /*2530*/  NOP ;  /* 0x0000000000007918 */ /* 0x000fde0000000000 */
[----:B------:R-:W-:-:S15]  /*2540*/  NOP ;  /* 0x0000000000007918 */ /* 0x000fde0000000000 */
[----:B------:R-:W-:-:S02]  /*2550*/  NOP ;  /* 0x0000000000007918 */ /* 0x000fc40000000000 */
[----:B0-----:R-:W0:Y:S01]  /*2560*/  DFMA R6, R4, R6, UR4 ;  /* 0x0000000404067e2b */ /* 0x001e220008000006 */
        /* <DEDUP_REMOVED lines=48> */
[----:B0-----:R-:W0:-:S15]  /*2870*/  DFMA R6, R4, R6, UR4 ;  /* 0x0000000404067e2b */ /* 0x001e1e0008000006 */
[----:B------:R-:W-:-:S15]  /*2880*/  NOP ;  /* 0x0000000000007918 */ /* 0x000fde0000000000 */
[----:B------:R-:W-:-:S15]  /*2890*/  NOP ;  /* 0x0000000000007918 */ /* 0x000fde0000000000 */
[----:B------:R-:W-:-:S15]  /*28a0*/  NOP ;  /* 0x0000000000007918 */ /* 0x000fde0000000000 */
[----:B------:R-:W-:-:S04]  /*28b0*/  NOP ;  /* 0x0000000000007918 */ /* 0x000fc80000000000 */
[----:B0-----:R-:W0:-:S15]  /*28c0*/  DFMA R6, R4, R6, 1 ;  /* 0x3ff000000406742b */ /* 0x001e1e0000000006 */
[----:B------:R-:W-:-:S15]  /*28d0*/  NOP ;  /* 0x0000000000007918 */ /* 0x000fde0000000000 */
[----:B------:R-:W-:-:S15]  /*28e0*/  NOP ;  /* 0x0000000000007918 */ /* 0x000fde0000000000 */
[----:B------:R-:W-:-:S15]  /*28f0*/  NOP ;  /* 0x0000000000007918 */ /* 0x000fde0000000000 */
[----:B------:R-:W-:-:S04]  /*2900*/  NOP ;  /* 0x0000000000007918 */ /* 0x000fc80000000000 */
[----:B0-----:R-:W0:Y:S02]  /*2910*/  DFMA R6, R4, R6, 1 ;  /* 0x3ff000000406742b */ /* 0x001e240000000006 */
[----:B0-----:R-:W-:-:S04]  /*2920*/  IMAD R2, R2, 0x100000, R7 ;  /* 0x0010000002027824 */ /* 0x001fc800078e0207 */
[----:B------:R-:W-:Y:S01]  /*2930*/  VIADD R7, R2, 0xffe00000 ;  /* 0xffe0000002077836 */ /* 0x000fe20000000000 */
[----:B------:R-:W-:-:S03]  /*2940*/  MOV R2, RZ ;  /* 0x000000ff00027202 */ /* 0x000fc60000000f00 */
[----:B------:R-:W0:-:S15]  /*2950*/  MUFU.RCP64H R3, R7 ;  /* 0x0000000700037308 */ /* 0x000e1e0000001800 */
[----:B------:R-:W-:-:S15]  /*2960*/  NOP ;  /* 0x0000000000007918 */ /* 0x000fde0000000000 */
[----:B------:R-:W-:-:S15]  /*2970*/  NOP ;  /* 0x0000000000007918 */ /* 0x000fde0000000000 */
[----:B------:R-:W-:-:S09]  /*2980*/  NOP ;  /* 0x0000000000007918 */ /* 0x000fd20000000000 */
[----:B0-----:R-:W0:-:S15]  /*2990*/  DFMA R4, -R6, R2, 1 ;  /* 0x3ff000000604742b */ /* 0x001e1e0000000102 */
[----:B------:R-:W-:-:S15]  /*29a0*/  NOP ;  /* 0x0000000000007918 */ /* 0x000fde0000000000 */
[----:B------:R-:W-:-:S15]  /*29b0*/  NOP ;  /* 0x0000000000007918 */ /* 0x000fde0000000000 */
[----:B------:R-:W-:-:S15]  /*29c0*/  NOP ;  /* 0x0000000000007918 */ /* 0x000fde0000000000 */
[----:B------:R-:W-:-:S04]  /*29d0*/  NOP ;  /* 0x0000000000007918 */ /* 0x000fc80000000000 */
[----:B0-----:R-:W0:-:S15]  /*29e0*/  DFMA R4, R4, R4, R4 ;  /* 0x000000040404722b */ /* 0x001e1e0000000004 */
        /* <DEDUP_REMOVED lines=9> */
[----:B0-----:R0:W1:Y:S02]  /*2a80*/  DFMA R4, R4, 0.0625, R6 ;  /* 0x3fb000000404782b */ /* 0x0010640000000006 */
[----:B01----:R-:W-:Y:S05]  /*2a90*/  BRA `(.L_x_1943) ;  /* 0x00000000000c7947 */ /* 0x003fea0003800000 */
.L_x_1942:
[----:B------:R-:W1:Y:S02]  /*2aa0*/  DSETP.GTU.AND P0, PT, R2, +INF , PT ;  /* 0x7ff000000200742a */ /* 0x000e640003f0c000 */
[----:B-12---:R-:W-:Y:S02]  /*2ab0*/  FSEL R4, R2, RZ, P0 ;  /* 0x000000ff02047208 */ /* 0x006fe40000000000 */
[----:B------:R-:W-:-:S07]  /*2ac0*/  FSEL R5, R3, +QNAN , P0 ;  /* 0x7ff0000003057808 */ /* 0x000fce0000000000 */
.L_x_1943:
[----:B------:R-:W-:Y:S05]  /*2ad0*/  BSYNC.RECONVERGENT B0 ;  /* 0x0000000000007941 */ /* 0x000fea0003800200 */
.L_x_1941:
[----:B------:R-:W0:Y:S01]  /*2ae0*/  LDCU.64 UR6, c[0x0][0x580] ;  /* 0x0000b000ff0677ac */ /* 0x000e220008000a00 */
[----:B------:R-:W1:Y:S01]  /*2af0*/  DADD R4, R4, R4 ;  /* 0x0000000004047229 */ /* 0x000e620000000004 */
[----:B------:R-:W-:-:S04]  /*2b00*/  UPRMT UR4, UR42, 0x9910, URZ ;  /* 0x000099102a047896 */ /* 0x000fc800080000ff */
[----:B------:R-:W-:Y:S01]  /*2b10*/  UISETP.GT.AND UP0, UPT, UR4, 0x9, UPT ;  /* 0x000000090400788c */ /* 0x000fe2000bf04270 */
[----:B0-----:R-:W-:-:S05]  /*2b20*/  IADD3 R2, P0, PT, R16, UR6, RZ ;  /* 0x0000000610027c10 */ /* 0x001fca000ff1e0ff */
[----:B------:R-:W-:-:S03]  /*2b30*/  IMAD.X R3, RZ, RZ, UR7, P0 ;  /* 0x00000007ff037e24 */ /* 0x000fc600080e06ff */
[----:B-1----:R-:W-:Y:S05]  /*2b40*/  BRA.U UP0, `(.L_x_1944) ;  /* 0x0000000500707547 */ /* 0x002fea000b800000 */
        /* <DEDUP_REMOVED lines=8> */
[----:B------:R-:W0:Y:S02]  /*2bd0*/  F2I.F64.TRUNC R5, R4 ;  /* 0x0000000400057311 */ /* 0x000e24000030d100 */
[----:B0-----:R0:W-:Y:S01]  /*2be0*/  STG.E.U8 desc[UR36][R2.64], R5 ;  /* 0x0000000502007986 */ /* 0x0011e2000c101124 */
[----:B------:R-:W-:Y:S05]  /*2bf0*/  BRA `(.L_x_1949) ;  /* 0x0000001000947947 */ /* 0x000fea0003800000 */
.L_x_1947:
[----:B------:R-:W0:Y:S02]  /*2c00*/  F2I.S64.F64.TRUNC R4, R4 ;  /* 0x0000000400047311 */ /* 0x000e24000030d900 */
[----:B0-----:R-:W-:-:S05]  /*2c10*/  IMAD.MOV.U32 R7, RZ, RZ, R4 ;  /* 0x000000ffff077224 */ /* 0x001fca00078e0004 */
[----:B------:R0:W-:Y:S01]  /*2c20*/  STG.E.U8 desc[UR36][R2.64], R7 ;  /* 0x0000000702007986 */ /* 0x0001e2000c101124 */
[----:B------:R-:W-:Y:S05]  /*2c30*/  BRA `(.L_x_1949) ;  /* 0x0000001000847947 */ /* 0x000fea0003800000 */
.L_x_1946:
[----:B------:R-:W-:-:S09]  /*2c40*/  UISETP.NE.AND UP0, UPT, UR4, 0x2, UPT ;  /* 0x000000020400788c */ /* 0x000fd2000bf05270 */
[----:B------:R-:W-:Y:S05]  /*2c50*/  BRA.U !UP0, `(.L_x_1950) ;  /* 0x0000000108287547 */ /* 0x000fea000b800000 */
[----:B------:R-:W-:-:S09]  /*2c60*/  UISETP.NE.AND UP0, UPT, UR4, 0x3, UPT ;  /* 0x000000030400788c */ /* 0x000fd2000bf05270 */
[----:B------:R-:W-:Y:S05]  /*2c70*/  BRA.U !UP0, `(.L_x_1951) ;  /* 0x0000000108147547 */ /* 0x000fea000b800000 */
[----:B------:R-:W-:-:S09]  /*2c80*/  UISETP.NE.AND UP0, UPT, UR4, 0x4, UPT ;  /* 0x000000040400788c */ /* 0x000fd2000bf05270 */
[----:B------:R-:W-:Y:S05]  /*2c90*/  BRA.U UP0, `(.L_x_1948) ;  /* 0x0000000d00b47547 */ /* 0x000fea000b800000 */
[----:B------:R-:W0:Y:S02]  /*2ca0*/  F2I.S64.F64.TRUNC R4, R4 ;  /* 0x0000000400047311 */ /* 0x000e24000030d900 */
[----:B0-----:R0:W-:Y:S01]  /*2cb0*/  STG.E.64 desc[UR36][R2.64], R4 ;  /* 0x0000000402007986 */ /* 0x0011e2000c101b24 */
[----:B------:R-:W-:Y:S05]  /*2cc0*/  BRA `(.L_x_1949) ;  /* 0x0000001000607947 */ /* 0x000fea0003800000 */
.L_x_1951:
[----:B------:R-:W0:Y:S02]  /*2cd0*/  F2I.F64.TRUNC R5, R4 ;  /* 0x0000000400057311 */ /* 0x000e24000030d100 */
[----:B0-----:R0:W-:Y:S01]  /*2ce0*/  STG.E desc[UR36][R2.64], R5 ;  /* 0x0000000502007986 */ /* 0x0011e2000c101924 */
[----:B------:R-:W-:Y:S05]  /*2cf0*/  BRA `(.L_x_1949) ;  /* 0x0000001000547947 */ /* 0x000fea0003800000 */
.L_x_1950:
[----:B------:R-:W0:Y:S02]  /*2d00*/  F2I.F64.TRUNC R5, R4 ;  /* 0x0000000400057311 */ /* 0x000e24000030d100 */
[----:B0-----:R0:W-:Y:S01]  /*2d10*/  STG.E.U16 desc[UR36][R2.64], R5 ;  /* 0x0000000502007986 */ /* 0x0011e2000c101524 */
[----:B------:R-:W-:Y:S05]  /*2d20*/  BRA `(.L_x_1949) ;  /* 0x0000001000487947 */ /* 0x000fea0003800000 */
.L_x_1945:
[----:B------:R-:W-:-:S09]  /*2d30*/  UISETP.GT.AND UP0, UPT, UR4, 0x6, UPT ;  /* 0x000000060400788c */ /* 0x000fd2000bf04270 */
[----:B------:R-:W-:Y:S05]  /*2d40*/  BRA.U UP0, `(.L_x_1952) ;  /* 0x00000001006c7547 */ /* 0x000fea000b800000 */
[----:B------:R-:W-:-:S09]  /*2d50*/  UISETP.NE.AND UP0, UPT, UR4, 0x5, UPT ;  /* 0x000000050400788c */ /* 0x000fd2000bf05270 */
[----:B------:R-:W-:Y:S05]  /*2d60*/  BRA.U !UP0, `(.L_x_1953) ;  /* 0x0000000108347547 */ /* 0x000fea000b800000 */
[----:B------:R-:W-:-:S09]  /*2d70*/  UISETP.NE.AND UP0, UPT, UR4, 0x6, UPT ;  /* 0x000000060400788c */ /* 0x000fd2000bf05270 */
[----:B------:R-:W-:Y:S05]  /*2d80*/  BRA.U UP0, `(.L_x_1948) ;  /* 0x0000000d00787547 */ /* 0x000fea000b800000 */
[----:B------:R-:W-:Y:S01]  /*2d90*/  UMOV UR4, 0xf0000000 ;  /* 0xf000000000047882 */ /* 0x000fe20000000000 */
[----:B------:R-:W-:Y:S01]  /*2da0*/  UMOV UR5, 0x380fffff ;  /* 0x380fffff00057882 */ /* 0x000fe20000000000 */
[----:B------:R-:W0:-:S15]  /*2db0*/  F2F.F32.F64 R7, R4 ;  /* 0x0000000400077310 */ /* 0x000e1e0000301000 */
[----:B------:R-:W-:-:S15]  /*2dc0*/  NOP ;  /* 0x0000000000007918 */ /* 0x000fde0000000000 */
[----:B------:R-:W-:-:S15]  /*2dd0*/  NOP ;  /* 0x0000000000007918 */ /* 0x000fde0000000000 */
[----:B------:R-:W-:-:S15]  /*2de0*/  NOP ;  /* 0x0000000000007918 */ /* 0x000fde0000000000 */
[----:B------:R-:W-:-:S04]  /*2df0*/  NOP ;  /* 0x0000000000007918 */ /* 0x000fc80000000000 */
[----:B------:R-:W0:Y:S02]  /*2e00*/  DSETP.GEU.AND P0, PT, |R4|, UR4, PT ;  /* 0x0000000404007e2a */ /* 0x000e24000bf0e200 */
[----:B0-----:R-:W-:-:S05]  /*2e10*/  @!P0 FMUL R7, R7, 1.175494350822287508e-38 ;  /* 0x0080000007078820 */ /* 0x001fca0000400000 */
[----:B------:R0:W-:Y:S01]  /*2e20*/  STG.E desc[UR36][R2.64], R7 ;  /* 0x0000000702007986 */ /* 0x0001e2000c101924 */
[----:B------:R-:W-:Y:S05]  /*2e30*/  BRA `(.L_x_1949) ;  /* 0x0000001000047947 */ /* 0x000fea0003800000 */
.L_x_1953:
        /* <DEDUP_REMOVED lines=9> */
[----:B------:R-:W-:-:S05]  /*2ed0*/  F2FP.F16.F32.PACK_AB R0, RZ, R0 ;  /* 0x00000000ff00723e */ /* 0x000fca00000000ff */
[----:B------:R0:W-:Y:S01]  /*2ee0*/  STG.E.U16 desc[UR36][R2.64], R0 ;  /* 0x0000000002007986 */ /* 0x0001e2000c101524 */
[----:B------:R-:W-:Y:S05]  /*2ef0*/  BRA `(.L_x_1949) ;  /* 0x0000000c00d47947 */ /* 0x000fea0003800000 */
.L_x_1952:
[----:B------:R-:W-:-:S09]  /*2f00*/  UISETP.NE.AND UP0, UPT, UR4, 0x7, UPT ;  /* 0x000000070400788c */ /* 0x000fd2000bf05270 */
[----:B------:R-:W-:Y:S05]  /*2f10*/  BRA.U !UP0, `(.L_x_1954) ;  /* 0x0000000108747547 */ /* 0x000fea000b800000 */
        /* <DEDUP_REMOVED lines=11> */
[----:B------:R-:W0:Y:S01]  /*2fd0*/  DSETP.GEU.AND P0, PT, |R4|, UR4, PT ;  /* 0x0000000404007e2a */ /* 0x000e22000bf0e200 */
[----:B------:R-:W-:Y:S01]  /*2fe0*/  MOV R7, RZ ;  /* 0x000000ff00077202 */ /* 0x000fe20000000f00 */
[----:B0-----:R-:W-:-:S05]  /*2ff0*/  @!P0 FMUL R6, R6, 1.175494350822287508e-38 ;  /* 0x0080000006068820 */ /* 0x001fca0000400000 */
[----:B------:R0:W-:Y:S01]  /*3000*/  STG.E.64 desc[UR36][R2.64], R6 ;  /* 0x0000000602007986 */ /* 0x0001e2000c101b24 */
[----:B------:R-:W-:Y:S05]  /*3010*/  BRA `(.L_x_1949) ;  /* 0x0000000c008c7947 */ /* 0x000fea0003800000 */
.L_x_1955:
        /* <DEDUP_REMOVED lines=9> */
[----:B------:R-:W-:-:S04]  /*30b0*/  F2FP.F16.F32.PACK_AB R5, RZ, R0 ;  /* 0x00000000ff05723e */ /* 0x000fc800000000ff */
[----:B------:R-:W-:-:S05]  /*30c0*/  PRMT R5, R5, 0x5410, RZ ;  /* 0x0000541005057816 */ /* 0x000fca00000000ff */
[----:B------:R0:W-:Y:S01]  /*30d0*/  STG.E desc[UR36][R2.64], R5 ;  /* 0x0000000502007986 */ /* 0x0001e2000c101924 */
[----:B------:R-:W-:Y:S05]  /*30e0*/  BRA `(.L_x_1949) ;  /* 0x0000000c00587947 */ /* 0x000fea0003800000 */
.L_x_1954:
[----:B------:R0:W-:Y:S01]  /*30f0*/  STG.E.64 desc[UR36][R2.64], R4 ;  /* 0x0000000402007986 */ /* 0x0001e2000c101b24 */
[----:B------:R-:W-:Y:S05]  /*3100*/  BRA `(.L_x_1949) ;  /* 0x0000000c00507947 */ /* 0x000fea0003800000 */
.L_x_1944:
        /* <DEDUP_REMOVED lines=8> */
[----:B------:R-:W0:Y:S02]  /*3190*/  DSETP.NEU.AND P0, PT, R4, RZ, PT ;  /* 0x000000ff0400722a */ /* 0x000e240003f0d000 */
[----:B0-----:R-:W-:-:S05]  /*31a0*/  SEL R5, RZ, 0x1, !P0 ;  /* 0x00000001ff057807 */ /* 0x001fca0004000000 */
[----:B------:R0:W-:Y:S01]  /*31b0*/  STG.E.U8 desc[UR36][R2.64], R5 ;  /* 0x0000000502007986 */ /* 0x0001e2000c101124 */
[----:B------:R-:W-:Y:S05]  /*31c0*/  BRA `(.L_x_1949) ;  /* 0x0000000c00207947 */ /* 0x000fea0003800000 */
.L_x_1958:
[----:B------:R-:W-:-:S05]  /*31d0*/  CS2R R6, SRZ ;  /* 0x0000000000067805 */ /* 0x000fca000001ff00 */
[----:B------:R0:W-:Y:S01]  /*31e0*/  STG.E.128 desc[UR36][R2.64], R4 ;  /* 0x0000000402007986 */ /* 0x0001e2000c101d24 */
[----:B------:R-:W-:Y:S05]  /*31f0*/  BRA `(.L_x_1949) ;  /* 0x0000000c00147947 */ /* 0x000fea0003800000 */
.L_x_1957:
        /* <DEDUP_REMOVED lines=14> */
[----:B------:R-:W-:Y:S01]  /*32e0*/  BSSY.RECONVERGENT B0, `(.L_x_1961) ;  /* 0x000000d000007945 */ /* 0x000fe20003800200 */
[----:B0-----:R-:W-:Y:S01]  /*32f0*/  @!P0 FMUL R9, R9, 1.175494350822287508e-38 ;  /* 0x0080000009098820 */ /* 0x001fe20000400000 */
[----:B------:R-:W-:-:S04]  /*3300*/  IMAD.MOV.U32 R0, RZ, RZ, 0x7f ;  /* 0x0000007fff007424 */ /* 0x000fc800078e00ff */
        /* <DEDUP_REMOVED lines=10> */
.L_x_1962:
[----:B------:R-:W-:Y:S05]  /*33b0*/  BSYNC.RECONVERGENT B0 ;  /* 0x0000000000007941 */ /* 0x000fea0003800200 */
.L_x_1961:
[----:B------:R-:W-:-:S05]  /*33c0*/  LOP3.LUT R7, R0, 0x80, R7, 0xf8, !PT ;  /* 0x0000008000077812 */ /* 0x000fca00078ef807 */
[----:B------:R0:W-:Y:S01]  /*33d0*/  STG.E.U8 desc[UR36][R2.64], R7 ;  /* 0x0000000702007986 */ /* 0x0001e2000c101124 */
[----:B------:R-:W-:Y:S05]  /*33e0*/  BRA `(.L_x_1949) ;  /* 0x0000000800987947 */ /* 0x000fea0003800000 */
.L_x_1960:
        /* <DEDUP_REMOVED lines=9> */
[----:B0-----:R-:W-:-:S05]  /*3480*/  @!P0 FMUL R9, R9, 1.175494350822287508e-38 ;  /* 0x0080000009098820 */ /* 0x001fca0000400000 */
        /* <DEDUP_REMOVED lines=13> */
.L_x_1964:
[----:B------:R-:W-:Y:S05]  /*3560*/  BSYNC.RECONVERGENT B0 ;  /* 0x0000000000007941 */ /* 0x000fea0003800200 */
.L_x_1963:
[----:B------:R-:W-:-:S05]  /*3570*/  LOP3.LUT R7, R0, 0x80, R7, 0xf8, !PT ;  /* 0x0000008000077812 */ /* 0x000fca00078ef807 */
[----:B------:R0:W-:Y:S01]  /*3580*/  STG.E.U8 desc[UR36][R2.64], R7 ;  /* 0x0000000702007986 */ /* 0x0001e2000c101124 */
[----:B------:R-:W-:Y:S05]  /*3590*/  BRA `(.L_x_1949) ;  /* 0x00000008002c7947 */ /* 0x000fea0003800000 */
.L_x_1959:
        /* <DEDUP_REMOVED lines=9> */
[----:B------:R-:W-:-:S05]  /*3630*/  F2FP.BF16.F32.PACK_AB R0, RZ, R0 ;  /* 0x00000000ff00723e */ /* 0x000fca00000010ff */
[----:B------:R0:W-:Y:S01]  /*3640*/  STG.E.U16 desc[UR36][R2.64], R0 ;  /* 0x0000000002007986 */ /* 0x0001e2000c101524 */
[----:B------:R-:W-:Y:S05]  /*3650*/  BRA `(.L_x_1949) ;  /* 0x0000000400fc7947 */ /* 0x000fea0003800000 */
.L_x_1956:
        /* <DEDUP_REMOVED lines=8> */
[----:B------:R-:W0:Y:S02]  /*36e0*/  F2I.U32.F64.TRUNC R5, R4 ;  /* 0x0000000400057311 */ /* 0x000e24000030d000 */
[----:B0-----:R2:W-:Y:S01]  /*36f0*/  STG.E.U16 desc[UR36][R2.64], R5 ;  /* 0x0000000502007986 */ /* 0x0015e2000c101524 */
[----:B------:R-:W-:Y:S05]  /*3700*/  BRA `(.L_x_1949) ;  /* 0x0000000400d07947 */ /* 0x000fea0003800000 */
.L_x_1967:
        /* <DEDUP_REMOVED lines=10> */
[----:B------:R-:W-:-:S04]  /*37b0*/  MOV R0, 0x80 ;  /* 0x0000008000007802 */ /* 0x000fc80000000f00 */
        /* <DEDUP_REMOVED lines=10> */
.L_x_1970:
[----:B------:R-:W-:-:S04]  /*3860*/  SHF.R.U32.HI R0, RZ, 0x14, R7 ;  /* 0x00000014ff007819 */ /* 0x000fc80000011607 */
[----:B------:R-:W-:-:S04]  /*3870*/  LOP3.LUT R0, R0, 0x1, RZ, 0xc0, !PT ;  /* 0x0000000100007812 */ /* 0x000fc800078ec0ff */
[----:B------:R-:W-:-:S04]  /*3880*/  IADD3 R0, PT, PT, R7, 0x487ffff, R0 ;  /* 0x0487ffff07007810 */ /* 0x000fc80007ffe000 */
[----:B------:R-:W-:-:S04]  /*3890*/  SHF.R.U32.HI R0, RZ, 0x14, R0 ;  /* 0x00000014ff007819 */ /* 0x000fc80000011600 */
[----:B------:R-:W-:-:S07]  /*38a0*/  LOP3.LUT R4, R0, 0xff, RZ, 0xc0, !PT ;  /* 0x000000ff00047812 */ /* 0x000fce00078ec0ff */
.L_x_1971:
[----:B------:R-:W-:-:S04]  /*38b0*/  SHF.R.U32.HI R5, RZ, 0x18, R7 ;  /* 0x00000018ff057819 */ /* 0x000fc80000011607 */
[----:B------:R-:W-:-:S04]  /*38c0*/  LOP3.LUT R4, R4, 0x80, R5, 0xf8, !PT ;  /* 0x0000008004047812 */ /* 0x000fc800078ef805 */
[----:B------:R-:W-:-:S07]  /*38d0*/  PRMT R0, R4, 0x7610, R0 ;  /* 0x0000761004007816 */ /* 0x000fce0000000000 */
.L_x_1969:
[----:B------:R-:W-:Y:S05]  /*38e0*/  BSYNC.RECONVERGENT B0 ;  /* 0x0000000000007941 */ /* 0x000fea0003800200 */
.L_x_1968:
[----:B------:R1:W-:Y:S01]  /*38f0*/  STG.E.U8 desc[UR36][R2.64], R0 ;  /* 0x0000000002007986 */ /* 0x0003e2000c101124 */
[----:B------:R-:W-:Y:S05]  /*3900*/  BRA `(.L_x_1949) ;  /* 0x0000000400507947 */ /* 0x000fea0003800000 */
.L_x_1966:
        /* <DEDUP_REMOVED lines=21> */
.L_x_1974:
[----:B------:R-:W-:-:S04]  /*3a60*/  SHF.R.U32.HI R0, RZ, 0x15, R7 ;  /* 0x00000015ff007819 */ /* 0x000fc80000011607 */
[----:B------:R-:W-:-:S04]  /*3a70*/  LOP3.LUT R0, R0, 0x1, RZ, 0xc0, !PT ;  /* 0x0000000100007812 */ /* 0x000fc800078ec0ff */
[----:B------:R-:W-:-:S04]  /*3a80*/  IADD3 R0, PT, PT, R7, 0x88fffff, R0 ;  /* 0x088fffff07007810 */ /* 0x000fc80007ffe000 */
[----:B------:R-:W-:-:S04]  /*3a90*/  SHF.R.U32.HI R0, RZ, 0x15, R0 ;  /* 0x00000015ff007819 */ /* 0x000fc80000011600 */
[----:B------:R-:W-:-:S07]  /*3aa0*/  LOP3.LUT R4, R0, 0xff, RZ, 0xc0, !PT ;  /* 0x000000ff00047812 */ /* 0x000fce00078ec0ff */
.L_x_1975:
[----:B------:R-:W-:-:S04]  /*3ab0*/  SHF.R.U32.HI R5, RZ, 0x18, R7 ;  /* 0x00000018ff057819 */ /* 0x000fc80000011607 */
[----:B------:R-:W-:-:S04]  /*3ac0*/  LOP3.LUT R4, R4, 0x80, R5, 0xf8, !PT ;  /* 0x0000008004047812 */ /* 0x000fc800078ef805 */
[----:B------:R-:W-:-:S07]  /*3ad0*/  PRMT R0, R4, 0x7610, R0 ;  /* 0x0000761004007816 */ /* 0x000fce0000000000 */
.L_x_1973:
[----:B------:R-:W-:Y:S05]  /*3ae0*/  BSYNC.RECONVERGENT B0 ;  /* 0x0000000000007941 */ /* 0x000fea0003800200 */
.L_x_1972:
[----:B------:R0:W-:Y:S01]  /*3af0*/  STG.E.U8 desc[UR36][R2.64], R0 ;  /* 0x0000000002007986 */ /* 0x0001e2000c101124 */
[----:B------:R-:W-:Y:S05]  /*3b00*/  BRA `(.L_x_1949) ;  /* 0x0000000000d07947 */ /* 0x000fea0003800000 */
.L_x_1965:
[----:B------:R-:W-:-:S09]  /*3b10*/  UISETP.NE.AND UP0, UPT, UR4, 0x1c, UPT ;  /* 0x0000001c0400788c */ /* 0x000fd2000bf05270 */
[----:B------:R-:W-:Y:S05]  /*3b20*/  BRA.U !UP0, `(.L_x_1976) ;  /* 0x0000000108c07547 */ /* 0x000fea000b800000 */
[----:B------:R-:W-:-:S09]  /*3b30*/  UISETP.NE.AND UP0, UPT, UR4, 0x1d, UPT ;  /* 0x0000001d0400788c */ /* 0x000fd2000bf05270 */
[----:B------:R-:W-:Y:S05]  /*3b40*/  BRA.U !UP0, `(.L_x_1977) ;  /* 0x0000000108ac7547 */ /* 0x000fea000b800000 */
[----:B------:R-:W-:-:S09]  /*3b50*/  UISETP.NE.AND UP0, UPT, UR4, 0x2c, UPT ;  /* 0x0000002c0400788c */ /* 0x000fd2000bf05270 */
[----:B------:R-:W-:Y:S05]  /*3b60*/  BRA.U !UP0, `(.L_x_1978) ;  /* 0x0000000108447547 */ /* 0x000fea000b800000 */
.L_x_1948:
        /* <DEDUP_REMOVED lines=10> */
[----:B---3--:R-:W-:-:S02]  /*3c10*/  IMAD.U32 R6, RZ, RZ, UR8 ;  /* 0x00000008ff067e24 */ /* 0x008fc4000f8e00ff */
[----:B------:R-:W-:Y:S01]  /*3c20*/  IMAD.U32 R7, RZ, RZ, UR9 ;  /* 0x00000009ff077e24 */ /* 0x000fe2000f8e00ff */
[----:B----4-:R-:W-:Y:S01]  /*3c30*/  MOV R10, UR4 ;  /* 0x00000004000a7c02 */ /* 0x010fe20008000f00 */
[----:B-1----:R-:W-:-:S07]  /*3c40*/  IMAD.U32 R11, RZ, RZ, UR5 ;  /* 0x00000005ff0b7e24 */ /* 0x002fce000f8e00ff */
[----:B------:R-:W-:-:S07]  /*3c50*/  LEPC R20, `(.L_x_1979) ;  /* 0x000000001014794e */ /* 0x000fce0000000000 */
[----:B--2---:R-:W-:Y:S05]  /*3c60*/  CALL.ABS.NOINC R2 ;  /* 0x0000000002007343 */ /* 0x004fea0003c00000 */
.L_x_1979:
[----:B------:R-:W-:Y:S05]  /*3c70*/  BRA `(.L_x_1949) ;  /* 0x0000000000747947 */ /* 0x000fea0003800000 */
.L_x_1978:
        /* <DEDUP_REMOVED lines=8> */
[----:B0-----:R-:W-:Y:S01]  /*3d00*/  @!P0 FMUL R8, R8, 1.175494350822287508e-38 ;  /* 0x0080000008088820 */ /* 0x001fe20000400000 */
[----:B------:R-:W-:-:S04]  /*3d10*/  IMAD.MOV.U32 R5, RZ, RZ, 0xff ;  /* 0x000000ffff057424 */ /* 0x000fc800078e00ff */
[----:B------:R-:W-:-:S04]  /*3d20*/  SHF.R.U32.HI R6, RZ, 0x17, R8 ;  /* 0x00000017ff067819 */ /* 0x000fc80000011608 */
[----:B------:R-:W-:-:S04]  /*3d30*/  LOP3.LUT R7, R6, 0xff, RZ, 0xc0, !PT ;  /* 0x000000ff06077812 */ /* 0x000fc800078ec0ff */
        /* <DEDUP_REMOVED lines=12> */
.L_x_1977:
[----:B------:R-:W0:Y:S02]  /*3e00*/  F2I.U64.F64.TRUNC R4, R4 ;  /* 0x0000000400047311 */ /* 0x000e24000030d800 */
[----:B0-----:R0:W-:Y:S01]  /*3e10*/  STG.E.64 desc[UR36][R2.64], R4 ;  /* 0x0000000402007986 */ /* 0x0011e2000c101b24 */
[----:B------:R-:W-:Y:S05]  /*3e20*/  BRA `(.L_x_1949) ;  /* 0x0000000000087947 */ /* 0x000fea0003800000 */
.L_x_1976:
[----:B------:R-:W0:Y:S02]  /*3e30*/  F2I.U32.F64.TRUNC R5, R4 ;  /* 0x0000000400057311 */ /* 0x000e24000030d000 */
[----:B0-----:R3:W-:Y:S02]  /*3e40*/  STG.E desc[UR36][R2.64], R5 ;  /* 0x0000000502007986 */ /* 0x0017e4000c101924 */
.L_x_1949:
[----:B------:R-:W-:-:S07]  /*3e50*/  IADD3 R17, PT, PT, R17, 0x80, RZ ;  /* 0x0000008011117810 */ /* 0x000fce0007ffe0ff */
.L_x_1910:
[----:B------:R-:W-:Y:S05]  /*3e60*/  BSYNC.RECONVERGENT B7 ;  /* 0x0000000000077941 */ /* 0x000fea0003800200 */
.L_x_1909:
[----:B------:R-:W5:Y:S01]  /*3e70*/  LDCU UR4, c[0x0][0x380] ;  /* 0x00007000ff0477ac */ /* 0x000f620008000800 */
[----:B------:R-:W-:Y:S01]  /*3e80*/  BSSY.RECONVERGENT B7, `(.L_x_1980) ;  /* 0x00003d7000077945 */ /* 0x000fe20003800200 */
[----:B-----5:R-:W-:-:S13]  /*3e90*/  ISETP.GE.AND P0, PT, R17, UR4, PT ;  /* 0x0000000411007c0c */ /* 0x020fda000bf06270 */
[----:B------:R-:W-:Y:S05]  /*3ea0*/  @P0 BRA `(.L_x_1981) ;  /* 0x0000003c00500947 */ /* 0x000fea0003800000 */
[----:B------:R-:W5:Y:S01]  /*3eb0*/  LDCU UR4, c[0x0][0x388] ;  /* 0x00007100ff0477ac */ /* 0x000f620008000800 */
[----:B01----:R-:W-:Y:S02]  /*3ec0*/  IMAD.MOV.U32 R0, RZ, RZ, RZ ;  /* 0x000000ffff007224 */ /* 0x003fe400078e00ff */
[----:B------:R-:W-:Y:S01]  /*3ed0*/  IMAD.MOV.U32 R16, RZ, RZ, RZ ;  /* 0x000000ffff107224 */ /* 0x000fe200078e00ff */
[----:B-----5:R-:W-:-:S09]  /*3ee0*/  UISETP.NE.AND UP0, UPT, UR4, URZ, UPT ;  /* 0x000000ff0400728c */ /* 0x020fd2000bf05270 */
[----:B------:R-:W-:Y:S05]  /*3ef0*/  BRA.U !UP0, `(.L_x_1982) ;  /* 0x0000001108a87547 */ /* 0x000fea000b800000 */
[----:B------:R-:W2:Y:S01]  /*3f00*/  LDCU.64 UR4, c[0x0][0x390] ;  /* 0x00007200ff0477ac */ /* 0x000ea20008000a00 */
[----:B------:R-:W-:Y:S01]  /*3f10*/  HFMA2 R16, -RZ, RZ, 0, 0 ;  /* 0x00000000ff107431 */ /* 0x000fe200000001ff */
[----:B------:R-:W0:Y:S01]  /*3f20*/  LDCU UR6, c[0x0][0x38c] ;  /* 0x00007180ff0677ac */ /* 0x000e220008000800 */
[----:B------:R-:W1:Y:S01]  /*3f30*/  LDCU.64 UR8, c[0x0][0x4b8] ;  /* 0x00009700ff0877ac */ /* 0x000e620008000a00 */
[----:B------:R-:W-:Y:S02]  /*3f40*/  UISETP.NE.AND UP0, UPT, UR40, URZ, UPT ;  /* 0x000000ff2800728c */ /* 0x000fe4000bf05270 */
[----:B--234-:R-:W-:-:S05]  /*3f50*/  IMAD.HI.U32 R2, R17, UR4, R16 ;  /* 0x0000000411027c27 */ /* 0x01cfca000f8e0010 */
[----:B------:R-:W-:-:S05]  /*3f60*/  SHF.R.U32.HI R3, RZ, UR5, R2 ;  /* 0x00000005ff037c19 */ /* 0x000fca0008011602 */
[----:B------:R-:W-:-:S04]  /*3f70*/  IMAD.MOV R0, RZ, RZ, -R3 ;  /* 0x000000ffff007224 */ /* 0x000fc800078e0a03 */
[----:B0-----:R-:W-:-:S04]  /*3f80*/  IMAD R0, R0, UR6, R17 ;  /* 0x0000000600007c24 */ /* 0x001fc8000f8e0211 */
[C---:B-1----:R-:W-:Y:S02]  /*3f90*/  IMAD R16, R0.reuse, UR8, RZ ;  /* 0x0000000800107c24 */ /* 0x042fe4000f8e02ff */
        /* <DEDUP_REMOVED lines=288> */
.L_x_1982:
[----:B------:R-:W0:Y:S01]  /*51a0*/  LDCU.64 UR6, c[0x0][0x588] ;  /* 0x0000b100ff0677ac */ /* 0x000e220008000a00 */
[----:B------:R-:W-:Y:S01]  /*51b0*/  BSSY.RECONVERGENT B6, `(.L_x_1983) ;  /* 0x00000ec000067945 */ /* 0x000fe20003800200 */
[----:B------:R-:W-:-:S04]  /*51c0*/  UPRMT UR4, UR41, 0x9910, URZ ;  /* 0x0000991029047896 */ /* 0x000fc800080000ff */
[----:B------:R-:W-:Y:S01]  /*51d0*/  UISETP.GT.AND UP0, UPT, UR4, 0x9, UPT ;  /* 0x000000090400788c */ /* 0x000fe2000bf04270 */
[----:B0-----:R-:W-:-:S04]  /*51e0*/  IADD3 R4, P0, PT, R0, UR6, RZ ;  /* 0x0000000600047c10 */ /* 0x001fc8000ff1e0ff */
[----:B--234-:R-:W-:-:S04]  /*51f0*/  IADD3.X R5, PT, PT, RZ, UR7, RZ, P0, !PT ;  /* 0x00000007ff057c10 */ /* 0x01cfc800087fe4ff */
        /* <DEDUP_REMOVED lines=12> */
.L_x_1987:
[----:B------:R-:W2:Y:S02]  /*52c0*/  LDG.E.U8 R2, desc[UR36][R4.64] ;  /* 0x0000002404027981 */ /* 0x000ea4000c1e1100 */
[----:B--2---:R-:W3:Y:S02]  /*52d0*/  I2F.F64.U16 R2, R2 ;  /* 0x0000000200027312 */ /* 0x004ee40000101800 */
[----:B---3--:R-:W-:Y:S05]  /*52e0*/  BRA `(.L_x_1989) ;  /* 0x0000000c00607947 */ /* 0x008fea0003800000 */
.L_x_1986:
        /* <DEDUP_REMOVED lines=9> */
.L_x_1991:
[----:B------:R-:W2:Y:S02]  /*5380*/  LDG.E R2, desc[UR36][R4.64] ;  /* 0x0000002404027981 */ /* 0x000ea4000c1e1900 */
[----:B--2---:R-:W3:Y:S02]  /*5390*/  I2F.F64 R2, R2 ;  /* 0x0000000200027312 */ /* 0x004ee40000201c00 */
[----:B---3--:R-:W-:Y:S05]  /*53a0*/  BRA `(.L_x_1989) ;  /* 0x0000000c00307947 */ /* 0x008fea0003800000 */
.L_x_1990:
[----:B------:R-:W2:Y:S02]  /*53b0*/  LDG.E.U16 R2, desc[UR36][R4.64] ;  /* 0x0000002404027981 */ /* 0x000ea4000c1e1500 */
[----:B--2---:R-:W3:Y:S02]  /*53c0*/  I2F.F64.S16 R2, R2 ;  /* 0x0000000200027312 */ /* 0x004ee40000101c00 */
[----:B---3--:R-:W-:Y:S05]  /*53d0*/  BRA `(.L_x_1989) ;  /* 0x0000000c00247947 */ /* 0x008fea0003800000 */
.L_x_1985:
        /* <DEDUP_REMOVED lines=10> */
.L_x_1993:
[----:B------:R-:W2:Y:S02]  /*5480*/  LDG.E.U16 R0, desc[UR36][R4.64] ;  /* 0x0000002404007981 */ /* 0x000ea4000c1e1500 */
[----:B--2---:R-:W-:-:S05]  /*5490*/  HADD2.F32 R0, -RZ, R0.H0_H0 ;  /* 0x20000000ff007230 */ /* 0x004fca0000004100 */
[----:B------:R-:W-:-:S04]  /*54a0*/  FMUL.FTZ R0, R0, 1 ;  /* 0x3f80000000007820 */ /* 0x000fc80000410000 */
[----:B------:R3:W4:Y:S02]  /*54b0*/  F2F.F64.F32 R2, R0 ;  /* 0x0000000000027310 */ /* 0x0007240000201800 */
[----:B---34-:R-:W-:Y:S05]  /*54c0*/  BRA `(.L_x_1989) ;  /* 0x0000000800e87947 */ /* 0x018fea0003800000 */
.L_x_1992:
        /* <DEDUP_REMOVED lines=10> */
.L_x_1995:
[----:B------:R-:W2:Y:S02]  /*5570*/  LDG.E.U16 R4, desc[UR36][R4.64] ;  /* 0x0000002404047981 */ /* 0x000ea4000c1e1500 */
[----:B--2---:R-:W-:-:S05]  /*5580*/  HADD2.F32 R0, -RZ, R4.H0_H0 ;  /* 0x20000004ff007230 */ /* 0x004fca0000004100 */
[----:B------:R-:W-:-:S04]  /*5590*/  FMUL.FTZ R0, R0, 1 ;  /* 0x3f80000000007820 */ /* 0x000fc80000410000 */
[----:B------:R2:W3:Y:S02]  /*55a0*/  F2F.F64.F32 R2, R0 ;  /* 0x0000000000027310 */ /* 0x0004e40000201800 */
[----:B--23--:R-:W-:Y:S05]  /*55b0*/  BRA `(.L_x_1989) ;  /* 0x0000000800ac7947 */ /* 0x00cfea0003800000 */
.L_x_1994:
[----:B------:R2:W5:Y:S01]  /*55c0*/  LDG.E.64 R2, desc[UR36][R4.64] ;  /* 0x0000002404027981 */ /* 0x000562000c1e1b00 */
[----:B------:R-:W-:Y:S05]  /*55d0*/  BRA `(.L_x_1989) ;  /* 0x0000000800a47947 */ /* 0x000fea0003800000 */
.L_x_1984:
        /* <DEDUP_REMOVED lines=9> */
[----:B------:R-:W-:Y:S01]  /*5670*/  IMAD.MOV.U32 R2, RZ, RZ, RZ ;  /* 0x000000ffff027224 */ /* 0x000fe200078e00ff */
[----:B--2---:R-:W-:-:S04]  /*5680*/  ISETP.NE.AND P0, PT, R4, RZ, PT ;  /* 0x000000ff0400720c */ /* 0x004fc80003f05270 */
[----:B------:R-:W-:Y:S01]  /*5690*/  FSEL R3, RZ, 1.875, !P0 ;  /* 0x3ff00000ff037808 */ /* 0x000fe20004000000 */
[----:B------:R-:W-:Y:S08]  /*56a0*/  BRA `(.L_x_1989) ;  /* 0x0000000800707947 */ /* 0x000ff00003800000 */
.L_x_1998:
[----:B------:R1:W5:Y:S01]  /*56b0*/  LDG.E.64 R2, desc[UR36][R4.64] ;  /* 0x0000002404027981 */ /* 0x000362000c1e1b00 */
[----:B------:R-:W-:Y:S05]  /*56c0*/  BRA `(.L_x_1989) ;  /* 0x0000000800687947 */ /* 0x000fea0003800000 */
.L_x_1997:
        /* <DEDUP_REMOVED lines=12> */
[----:B0-----:R-:W-:-:S04]  /*5790*/  IADD3 R3, PT, PT, -R3, RZ, RZ ;  /* 0x000000ff03037210 */ /* 0x001fc80007ffe1ff */
[----:B------:R-:W-:-:S05]  /*57a0*/  VIADDMNMX.U32 R3, R3, R6, 0x4, !PT ;  /* 0x0000000403037446 */ /* 0x000fca0007800006 */
[----:B------:R-:W-:-:S05]  /*57b0*/  VIADD R3, R3, 0xfffffffc ;  /* 0xfffffffc03037836 */ /* 0x000fca0000000000 */
[C---:B------:R-:W-:Y:S02]  /*57c0*/  SHF.L.U32 R6, R2.reuse, R3, RZ ;  /* 0x0000000302067219 */ /* 0x040fe400000006ff */
[----:B------:R-:W-:Y:S01]  /*57d0*/  SHF.L.U32 R7, R3, 0x17, RZ ;  /* 0x0000001703077819 */ /* 0x000fe200000006ff */
[----:B------:R-:W-:-:S03]  /*57e0*/  VIADD R3, R2, 0x1000000 ;  /* 0x0100000002037836 */ /* 0x000fc60000000000 */
[----:B------:R-:W-:Y:S02]  /*57f0*/  LEA.HI R6, R6, -R7, RZ, 0x1c ;  /* 0x8000000706067211 */ /* 0x000fe400078fe0ff */
[----:B------:R-:W-:Y:S02]  /*5800*/  SHF.R.S32.HI R3, RZ, 0x8, R3 ;  /* 0x00000008ff037819 */ /* 0x000fe40000011403 */
[----:B------:R-:W-:-:S04]  /*5810*/  IADD3 R6, PT, PT, R6, 0x3c000000, RZ ;  /* 0x3c00000006067810 */ /* 0x000fc80007ffe0ff */
[----:B------:R-:W-:-:S04]  /*5820*/  LOP3.LUT R3, R6, 0x7f800000, R3, 0xf8, !PT ;  /* 0x7f80000006037812 */ /* 0x000fc800078ef803 */
[----:B------:R-:W-:-:S04]  /*5830*/  SEL R3, R3, RZ, P0 ;  /* 0x000000ff03037207 */ /* 0x000fc80000000000 */
[----:B------:R-:W-:-:S05]  /*5840*/  LOP3.LUT R3, R3, 0x80000000, R0, 0xf8, !PT ;  /* 0x8000000003037812 */ /* 0x000fca00078ef800 */
[----:B------:R-:W-:-:S06]  /*5850*/  FMUL.FTZ R3, R3, 1 ;  /* 0x3f80000003037820 */ /* 0x000fcc0000410000 */
[----:B------:R-:W2:Y:S02]  /*5860*/  F2F.F64.F32 R2, R3 ;  /* 0x0000000300027310 */ /* 0x000ea40000201800 */
[----:B--2---:R-:W-:Y:S05]  /*5870*/  BRA `(.L_x_1989) ;  /* 0x0000000400fc7947 */ /* 0x004fea0003800000 */
.L_x_2000:
        /* <DEDUP_REMOVED lines=10> */
[----:B------:R-:W-:-:S05]  /*5920*/  LOP3.LUT R0, R0, 0x80000000, R3, 0xf8, !PT ;  /* 0x8000000000007812 */ /* 0x000fca00078ef803 */
[----:B------:R-:W-:-:S04]  /*5930*/  FMUL.FTZ R0, R0, 1 ;  /* 0x3f80000000007820 */ /* 0x000fc80000410000 */
[----:B------:R2:W3:Y:S02]  /*5940*/  F2F.F64.F32 R2, R0 ;  /* 0x0000000000027310 */ /* 0x0004e40000201800 */
[----:B--23--:R-:W-:Y:S05]  /*5950*/  BRA `(.L_x_1989) ;  /* 0x0000000400c47947 */ /* 0x00cfea0003800000 */
.L_x_1999:
[----:B------:R-:W2:Y:S02]  /*5960*/  LDG.E.U16 R0, desc[UR36][R4.64] ;  /* 0x0000002404007981 */ /* 0x000ea4000c1e1500 */
[----:B--2---:R-:W-:-:S04]  /*5970*/  IMAD.U32 R0, R0, 0x10000, RZ ;  /* 0x0001000000007824 */ /* 0x004fc800078e00ff */
[----:B------:R-:W-:-:S04]  /*5980*/  FMUL.FTZ R0, R0, 1 ;  /* 0x3f80000000007820 */ /* 0x000fc80000410000 */
[----:B------:R2:W3:Y:S02]  /*5990*/  F2F.F64.F32 R2, R0 ;  /* 0x0000000000027310 */ /* 0x0004e40000201800 */
[----:B--23--:R-:W-:Y:S05]  /*59a0*/  BRA `(.L_x_1989) ;  /* 0x0000000400b07947 */ /* 0x00cfea0003800000 */
.L_x_1996:
        /* <DEDUP_REMOVED lines=11> */
.L_x_2003:
[----:B------:R-:W2:Y:S01]  /*5a60*/  LDG.E.U8 R4, desc[UR36][R4.64] ;  /* 0x0000002404047981 */ /* 0x000ea2000c1e1100 */
[----:B------:R-:W-:Y:S02]  /*5a70*/  CS2R R2, SRZ ;  /* 0x0000000000027805 */ /* 0x000fe4000001ff00 */
[----:B--2---:R-:W-:-:S13]  /*5a80*/  ISETP.NE.AND P0, PT, R4, RZ, PT ;  /* 0x000000ff0400720c */ /* 0x004fda0003f05270 */
[----:B------:R-:W-:Y:S05]  /*5a90*/  @!P0 BRA `(.L_x_1989) ;  /* 0x0000000400748947 */ /* 0x000fea0003800000 */
[----:B------:R-:W-:-:S13]  /*5aa0*/  ISETP.NE.AND P0, PT, R4, 0x80, PT ;  /* 0x000000800400780c */ /* 0x000fda0003f05270 */
[----:B------:R-:W-:Y:S01]  /*5ab0*/  @!P0 MOV R2, 0x20000000 ;  /* 0x2000000000028802 */ /* 0x000fe20000000f00 */
        /* <DEDUP_REMOVED lines=15> */
.L_x_2005:
[----:B------:R-:W-:Y:S05]  /*5bb0*/  BSYNC.RECONVERGENT B0 ;  /* 0x0000000000007941 */ /* 0x000fea0003800200 */
.L_x_2004:
[----:B------:R-:W-:Y:S02]  /*5bc0*/  SHF.L.U32 R0, R0, 0x14, RZ ;  /* 0x0000001400007819 */ /* 0x000fe400000006ff */
[----:B------:R-:W-:-:S04]  /*5bd0*/  LEA R2, R2, 0x3b800000, 0x17 ;  /* 0x3b80000002027811 */ /* 0x000fc800078eb8ff */
[----:B------:R-:W-:-:S05]  /*5be0*/  LOP3.LUT R0, R2, R0, R7, 0xfe, !PT ;  /* 0x0000000002007212 */ /* 0x000fca00078efe07 */
[----:B------:R-:W-:-:S04]  /*5bf0*/  FMUL.FTZ R0, R0, 1 ;  /* 0x3f80000000007820 */ /* 0x000fc80000410000 */
[----:B------:R1:W2:Y:S02]  /*5c00*/  F2F.F64.F32 R2, R0 ;  /* 0x0000000000027310 */ /* 0x0002a40000201800 */
[----:B-12---:R-:W-:Y:S05]  /*5c10*/  BRA `(.L_x_1989) ;  /* 0x0000000400147947 */ /* 0x006fea0003800000 */
.L_x_2002:
        /* <DEDUP_REMOVED lines=21> */
.L_x_2007:
[----:B------:R-:W-:Y:S05]  /*5d70*/  BSYNC.RECONVERGENT B0 ;  /* 0x0000000000007941 */ /* 0x000fea0003800200 */
.L_x_2006:
[----:B------:R-:W-:Y:S01]  /*5d80*/  IMAD.SHL.U32 R0, R0, 0x200000, RZ ;  /* 0x0020000000007824 */ /* 0x000fe200078e00ff */
[----:B------:R-:W-:-:S04]  /*5d90*/  LEA R2, R2, 0x37800000, 0x17 ;  /* 0x3780000002027811 */ /* 0x000fc800078eb8ff */
[----:B------:R-:W-:-:S05]  /*5da0*/  LOP3.LUT R0, R2, R0, R7, 0xfe, !PT ;  /* 0x0000000002007212 */ /* 0x000fca00078efe07 */
[----:B------:R-:W-:-:S04]  /*5db0*/  FMUL.FTZ R0, R0, 1 ;  /* 0x3f80000000007820 */ /* 0x000fc80000410000 */
[----:B------:R1:W2:Y:S02]  /*5dc0*/  F2F.F64.F32 R2, R0 ;  /* 0x0000000000027310 */ /* 0x0002a40000201800 */
[----:B-12---:R-:W-:Y:S05]  /*5dd0*/  BRA `(.L_x_1989) ;  /* 0x0000000000a47947 */ /* 0x006fea0003800000 */
.L_x_2001:
[----:B------:R-:W-:-:S09]  /*5de0*/  UISETP.NE.AND UP0, UPT, UR4, 0x1c, UPT ;  /* 0x0000001c0400788c */ /* 0x000fd2000bf05270 */
[----:B------:R-:W-:Y:S05]  /*5df0*/  BRA.U !UP0, `(.L_x_2008) ;  /* 0x0000000108947547 */ /* 0x000fea000b800000 */
[----:B------:R-:W-:-:S09]  /*5e00*/  UISETP.NE.AND UP0, UPT, UR4, 0x1d, UPT ;  /* 0x0000001d0400788c */ /* 0x000fd2000bf05270 */
[----:B------:R-:W-:Y:S05]  /*5e10*/  BRA.U !UP0, `(.L_x_2009) ;  /* 0x0000000108807547 */ /* 0x000fea000b800000 */
[----:B------:R-:W-:-:S09]  /*5e20*/  UISETP.NE.AND UP0, UPT, UR4, 0x2c, UPT ;  /* 0x0000002c0400788c */ /* 0x000fd2000bf05270 */
[----:B------:R-:W-:Y:S05]  /*5e30*/  BRA.U UP0, `(.L_x_1988) ;  /* 0x0000000100307547 */ /* 0x000fea000b800000 */
[----:B------:R-:W2:Y:S01]  /*5e40*/  LDG.E.U8 R0, desc[UR36][R4.64] ;  /* 0x0000002404007981 */ /* 0x000ea2000c1e1100 */
[----:B------:R-:W-:Y:S02]  /*5e50*/  HFMA2 R2, -RZ, RZ, 0, 0 ;  /* 0x00000000ff027431 */ /* 0x000fe400000001ff */
[----:B------:R-:W-:Y:S01]  /*5e60*/  IMAD.MOV.U32 R3, RZ, RZ, 0x38000000 ;  /* 0x38000000ff037424 */ /* 0x000fe200078e00ff */
[----:B--2---:R-:W-:-:S13]  /*5e70*/  ISETP.NE.AND P0, PT, R0, RZ, PT ;  /* 0x000000ff0000720c */ /* 0x004fda0003f05270 */
[----:B------:R-:W-:Y:S05]  /*5e80*/  @!P0 BRA `(.L_x_1989) ;  /* 0x0000000000788947 */ /* 0x000fea0003800000 */
[----:B------:R-:W-:-:S13]  /*5e90*/  ISETP.NE.AND P0, PT, R0, 0xff, PT ;  /* 0x000000ff0000780c */ /* 0x000fda0003f05270 */
[----:B------:R-:W-:Y:S01]  /*5ea0*/  @P0 SHF.L.U32 R0, R0, 0x17, RZ ;  /* 0x0000001700000819 */ /* 0x000fe200000006ff */
[----:B------:R-:W-:Y:S01]  /*5eb0*/  @!P0 IMAD.MOV.U32 R2, RZ, RZ, 0x20000000 ;  /* 0x20000000ff028424 */ /* 0x000fe200078e00ff */
[----:B------:R-:W-:-:S03]  /*5ec0*/  @!P0 MOV R3, 0x7ff80000 ;  /* 0x7ff8000000038802 */ /* 0x000fc60000000f00 */
[----:B------:R-:W-:-:S04]  /*5ed0*/  @P0 FMUL.FTZ R0, R0, 1 ;  /* 0x3f80000000000820 */ /* 0x000fc80000410000 */
[----:B------:R1:W2:Y:S02]  /*5ee0*/  @P0 F2F.F64.F32 R2, R0 ;  /* 0x0000000000020310 */ /* 0x0002a40000201800 */
[----:B-12---:R-:W-:Y:S05]  /*5ef0*/  BRA `(.L_x_1989) ;  /* 0x00000000005c7947 */ /* 0x006fea0003800000 */
.L_x_1988:
        /* <DEDUP_REMOVED lines=10> */
[----:B-1----:R-:W-:Y:S01]  /*5fa0*/  IMAD.U32 R6, RZ, RZ, UR6 ;  /* 0x00000006ff067e24 */ /* 0x002fe2000f8e00ff */
[----:B------:R-:W-:Y:S01]  /*5fb0*/  MOV R7, UR7 ;  /* 0x0000000700077c02 */ /* 0x000fe20008000f00 */
[----:B---3--:R-:W-:Y:S01]  /*5fc0*/  IMAD.U32 R10, RZ, RZ, UR8 ;  /* 0x00000008ff0a7e24 */ /* 0x008fe2000f8e00ff */
[----:B------:R-:W-:-:S07]  /*5fd0*/  MOV R11, UR9 ;  /* 0x00000009000b7c02 */ /* 0x000fce0008000f00 */
[----:B------:R-:W-:-:S07]  /*5fe0*/  LEPC R20, `(.L_x_2010) ;  /* 0x000000001014794e */ /* 0x000fce0000000000 */
[----:B--2---:R-:W-:Y:S05]  /*5ff0*/  CALL.ABS.NOINC R2 ;  /* 0x0000000002007343 */ /* 0x004fea0003c00000 */
.L_x_2010:
[----:B------:R-:W-:Y:S01]  /*6000*/  CS2R R2, SRZ ;  /* 0x0000000000027805 */ /* 0x000fe2000001ff00 */
[----:B------:R-:W-:Y:S06]  /*6010*/  BRA `(.L_x_1989) ;  /* 0x0000000000147947 */ /* 0x000fec0003800000 */
.L_x_2009:
[----:B------:R-:W2:Y:S02]  /*6020*/  LDG.E.64 R2, desc[UR36][R4.64] ;  /* 0x0000002404027981 */ /* 0x000ea4000c1e1b00 */
[----:B--2---:R-:W1:Y:S02]  /*6030*/  I2F.F64.U64 R2, R2 ;  /* 0x0000000200027312 */ /* 0x004e640000301800 */
[----:B-1----:R-:W-:Y:S05]  /*6040*/  BRA `(.L_x_1989) ;  /* 0x0000000000087947 */ /* 0x002fea0003800000 */
.L_x_2008:
[----:B------:R-:W2:Y:S02]  /*6050*/  LDG.E R2, desc[UR36][R4.64] ;  /* 0x0000002404027981 */ /* 0x000ea4000c1e1900 */
[----:B--2---:R-:W0:Y:S02]  /*6060*/  I2F.F64.U32 R2, R2 ;  /* 0x0000000200027312 */ /* 0x004e240000201800 */
.L_x_1989:
[----:B------:R-:W-:Y:S05]  /*6070*/  BSYNC.RECONVERGENT B6 ;  /* 0x0000000000067941 */ /* 0x000fea0003800200 */
.L_x_1983:
[----:B0----5:R-:W-:Y:S01]  /*6080*/  LOP3.LUT R7, R3, 0x7fffffff, RZ, 0xc0, !PT ;  /* 0x7fffffff03077812 */ /* 0x021fe200078ec0ff */
[----:B------:R-:W-:Y:S01]  /*6090*/  BSSY.RECONVERGENT B0, `(.L_x_2011) ;  /* 0x000007e000007945 */ /* 0x000fe20003800200 */
[----:B------:R-:W-:Y:S02]  /*60a0*/  MOV R6, R2 ;  /* 0x0000000200067202 */ /* 0x000fe40000000f00 */
[----:B------:R-:W-:-:S13]  /*60b0*/  ISETP.GE.U32.AND P0, PT, R7, 0x408633cf, PT ;  /* 0x408633cf0700780c */ /* 0x000fda0003f06070 */
[----:B------:R-:W1:Y:S02]  /*60c0*/  @P0 DSETP.GTU.AND P1, PT, R2, +INF , PT ;  /* 0x7ff000000200042a */ /* 0x000e640003f2c000 */
[----:B-12---:R-:W-:Y:S02]  /*60d0*/  @P0 FSEL R4, R2, RZ, P1 ;  /* 0x000000ff02040208 */ /* 0x006fe40000800000 */
[----:B------:R-:W-:Y:S01]  /*60e0*/  @P0 FSEL R5, R3, +QNAN , P1 ;  /* 0x7ff0000003050808 */ /* 0x000fe20000800000 */
[----:B------:R-:W-:Y:S06]  /*60f0*/  @P0 BRA `(.L_x_2012) ;  /* 0x0000000400dc0947 */ /* 0x000fec0003800000 */
[----:B------:R-:W-:Y:S01]  /*6100*/  IMAD.MOV.U32 R2, RZ, RZ, 0x652b82fe ;  /* 0x652b82feff027424 */ /* 0x000fe200078e00ff */
[----:B------:R-:W-:Y:S01]  /*6110*/  MOV R3, 0x3ff71547 ;  /* 0x3ff7154700037802 */ /* 0x000fe20000000f00 */
[----:B------:R-:W-:Y:S01]  /*6120*/  UMOV UR4, 0xfefa39ef ;  /* 0xfefa39ef00047882 */ /* 0x000fe20000000000 */
[----:B------:R-:W-:-:S04]  /*6130*/  UMOV UR5, 0x3fe62e42 ;  /* 0x3fe62e4200057882 */ /* 0x000fc80000000000 */
[----:B------:R-:W0:-:S15]  /*6140*/  DFMA R2, R6, R2, 6.75539944105574400000e+15 ;  /* 0x433800000602742b */ /* 0x000e1e0000000002 */
[----:B------:R-:W-:-:S15]  /*6150*/  NOP ;  /* 0x0000000000007918 */ /* 0x000fde0000000000 */
[----:B------:R-:W-:-:S15]  /*6160*/  NOP ;  /* 0x0000000000007918 */ /* 0x000fde0000000000 */
[----:B------:R-:W-:-:S15]  /*6170*/  NOP ;  /* 0x0000000000007918 */ /* 0x000fde0000000000 */
[----:B------:R-:W-:-:S04]  /*6180*/  NOP ;  /* 0x0000000000007918 */ /* 0x000fc80000000000 */
[----:B0-----:R-:W0:-:S15]  /*6190*/  DADD R4, R2, -6.75539944105574400000e+15 ;  /* 0xc338000002047429 */ /* 0x001e1e0000000000 */
        /* <DEDUP_REMOVED lines=86> */
[----:B0-----:R-:W-:-:S05]  /*6700*/  IMAD R2, R2, 0x100000, R7 ;  /* 0x0010000002027824 */ /* 0x001fca00078e0207 */
[----:B------:R-:W-:Y:S01]  /*6710*/  IADD3 R7, PT, PT, R2, -0x200000, RZ ;  /* 0xffe0000002077810 */ /* 0x000fe20007ffe0ff */
[----:B------:R-:W-:-:S03]  /*6720*/  IMAD.MOV.U32 R2, RZ, RZ, RZ ;  /* 0x000000ffff027224 */ /* 0x000fc600078e00ff */
[----:B------:R-:W0:-:S15]  /*6730*/  MUFU.RCP64H R3, R7 ;  /* 0x0000000700037308 */ /* 0x000e1e0000001800 */
[----:B------:R-:W-:-:S15]  /*6740*/  NOP ;  /* 0x0000000000007918 */ /* 0x000fde0000000000 */
[----:B------:R-:W-:-:S15]  /*6750*/  NOP ;  /* 0x0000000000007918 */ /* 0x000fde0000000000 */
[----:B------:R-:W-:-:S08]  /*6760*/  NOP ;  /* 0x0000000000007918 */ /* 0x000fd00000000000 */
        /* <DEDUP_REMOVED lines=16> */
.L_x_2012:
[----:B------:R-:W-:Y:S05]  /*6870*/  BSYNC.RECONVERGENT B0 ;  /* 0x0000000000007941 */ /* 0x000fea0003800200 */
.L_x_2011:
[----:B------:R-:W2:Y:S01]  /*6880*/  LDCU.64 UR6, c[0x0][0x580] ;  /* 0x0000b000ff0677ac */ /* 0x000ea20008000a00 */
[----:B-1----:R-:W1:Y:S01]  /*6890*/  DADD R4, R4, R4 ;  /* 0x0000000004047229 */ /* 0x002e620000000004 */
[----:B------:R-:W-:-:S04]  /*68a0*/  UPRMT UR4, UR42, 0x9910, URZ ;  /* 0x000099102a047896 */ /* 0x000fc800080000ff */
[----:B------:R-:W-:Y:S01]  /*68b0*/  UISETP.GT.AND UP0, UPT, UR4, 0x9, UPT ;  /* 0x000000090400788c */ /* 0x000fe2000bf04270 */
[----:B--2---:R-:W-:-:S04]  /*68c0*/  IADD3 R2, P0, PT, R16, UR6, RZ ;  /* 0x0000000610027c10 */ /* 0x004fc8000ff1e0ff */
[----:B------:R-:W-:-:S04]  /*68d0*/  IADD3.X R3, PT, PT, RZ, UR7, RZ, P0, !PT ;  /* 0x00000007ff037c10 */ /* 0x000fc800087fe4ff */
        /* <DEDUP_REMOVED lines=9> */
[----:B------:R-:W1:Y:S02]  /*6970*/  F2I.F64.TRUNC R5, R4 ;  /* 0x0000000400057311 */ /* 0x000e64000030d100 */
[----:B-1----:R1:W-:Y:S01]  /*6980*/  STG.E.U8 desc[UR36][R2.64], R5 ;  /* 0x0000000502007986 */ /* 0x0023e2000c101124 */
[----:B------:R-:W-:Y:S05]  /*6990*/  BRA `(.L_x_2018) ;  /* 0x0000001000907947 */ /* 0x000fea0003800000 */
.L_x_2016:
[----:B------:R-:W0:Y:S02]  /*69a0*/  F2I.S64.F64.TRUNC R4, R4 ;  /* 0x0000000400047311 */ /* 0x000e24000030d900 */
[----:B0-----:R-:W-:-:S05]  /*69b0*/  IMAD.MOV.U32 R7, RZ, RZ, R4 ;  /* 0x000000ffff077224 */ /* 0x001fca00078e0004 */
[----:B------:R0:W-:Y:S01]  /*69c0*/  STG.E.U8 desc[UR36][R2.64], R7 ;  /* 0x0000000702007986 */ /* 0x0001e2000c101124 */
[----:B------:R-:W-:Y:S05]  /*69d0*/  BRA `(.L_x_2018) ;  /* 0x0000001000807947 */ /* 0x000fea0003800000 */
.L_x_2015:
[----:B------:R-:W-:-:S09]  /*69e0*/  UISETP.NE.AND UP0, UPT, UR4, 0x2, UPT ;  /* 0x000000020400788c */ /* 0x000fd2000bf05270 */
[----:B------:R-:W-:Y:S05]  /*69f0*/  BRA.U !UP0, `(.L_x_2019) ;  /* 0x0000000108287547 */ /* 0x000fea000b800000 */
[----:B------:R-:W-:-:S09]  /*6a00*/  UISETP.NE.AND UP0, UPT, UR4, 0x3, UPT ;  /* 0x000000030400788c */ /* 0x000fd2000bf05270 */
[----:B------:R-:W-:Y:S05]  /*6a10*/  BRA.U !UP0, `(.L_x_2020) ;  /* 0x0000000108147547 */ /* 0x000fea000b800000 */
[----:B------:R-:W-:-:S09]  /*6a20*/  UISETP.NE.AND UP0, UPT, UR4, 0x4, UPT ;  /* 0x000000040400788c */ /* 0x000fd2000bf05270 */
[----:B------:R-:W-:Y:S05]  /*6a30*/  BRA.U UP0, `(.L_x_2017) ;  /* 0x0000000d00247547 */ /* 0x000fea000b800000 */
[----:B------:R-:W1:Y:S02]  /*6a40*/  F2I.S64.F64.TRUNC R4, R4 ;  /* 0x0000000400047311 */ /* 0x000e64000030d900 */
[----:B-1----:R1:W-:Y:S01]  /*6a50*/  STG.E.64 desc[UR36][R2.64], R4 ;  /* 0x0000000402007986 */ /* 0x0023e2000c101b24 */
[----:B------:R-:W-:Y:S05]  /*6a60*/  BRA `(.L_x_2018) ;  /* 0x00000010005c7947 */ /* 0x000fea0003800000 */
.L_x_2020:
[----:B------:R-:W1:Y:S02]  /*6a70*/  F2I.F64.TRUNC R5, R4 ;  /* 0x0000000400057311 */ /* 0x000e64000030d100 */
[----:B-1----:R1:W-:Y:S01]  /*6a80*/  STG.E desc[UR36][R2.64], R5 ;  /* 0x0000000502007986 */ /* 0x0023e2000c101924 */
[----:B------:R-:W-:Y:S05]  /*6a90*/  BRA `(.L_x_2018) ;  /* 0x0000001000507947 */ /* 0x000fea0003800000 */
.L_x_2019:
[----:B------:R-:W1:Y:S02]  /*6aa0*/  F2I.F64.TRUNC R5, R4 ;  /* 0x0000000400057311 */ /* 0x000e64000030d100 */
[----:B-1----:R1:W-:Y:S01]  /*6ab0*/  STG.E.U16 desc[UR36][R2.64], R5 ;  /* 0x0000000502007986 */ /* 0x0023e2000c101524 */
[----:B------:R-:W-:Y:S05]  /*6ac0*/  BRA `(.L_x_2018) ;  /* 0x0000001000447947 */ /* 0x000fea0003800000 */
.L_x_2014:
        /* <DEDUP_REMOVED lines=8> */
[----:B0-----:R-:W0:-:S15]  /*6b50*/  F2F.F32.F64 R7, R4 ;  /* 0x0000000400077310 */ /* 0x001e1e0000301000 */
        /* <DEDUP_REMOVED lines=8> */
.L_x_2022:
[----:B------:R-:W-:Y:S01]  /*6be0*/  UMOV UR4, 0xf0000000 ;  /* 0xf000000000047882 */ /* 0x000fe20000000000 */
[----:B------:R-:W-:Y:S01]  /*6bf0*/  UMOV UR5, 0x380fffff ;  /* 0x380fffff00057882 */ /* 0x000fe20000000000 */
[----:B------:R-:W1:-:S15]  /*6c00*/  F2F.F32.F64 R0, R4 ;  /* 0x0000000400007310 */ /* 0x000e5e0000301000 */
[----:B------:R-:W-:-:S15]  /*6c10*/  NOP ;  /* 0x0000000000007918 */ /* 0x000fde0000000000 */
[----:B------:R-:W-:-:S15]  /*6c20*/  NOP ;  /* 0x0000000000007918 */ /* 0x000fde0000000000 */
[----:B------:R-:W-:-:S15]  /*6c30*/  NOP ;  /* 0x0000000000007918 */ /* 0x000fde0000000000 */
[----:B------:R-:W-:-:S04]  /*6c40*/  NOP ;  /* 0x0000000000007918 */ /* 0x000fc80000000000 */
[----:B------:R-:W1:Y:S02]  /*6c50*/  DSETP.GEU.AND P0, PT, |R4|, UR4, PT ;  /* 0x0000000404007e2a */ /* 0x000e64000bf0e200 */
[----:B-1----:R-:W-:-:S05]  /*6c60*/  @!P0 FMUL R0, R0, 1.175494350822287508e-38 ;  /* 0x0080000000008820 */ /* 0x002fca0000400000 */
[----:B------:R-:W-:-:S05]  /*6c70*/  F2FP.F16.F32.PACK_AB R0, RZ, R0 ;  /* 0x00000000ff00723e */ /* 0x000fca00000000ff */
[----:B------:R1:W-:Y:S01]  /*6c80*/  STG.E.U16 desc[UR36][R2.64], R0 ;  /* 0x0000000002007986 */ /* 0x0003e2000c101524 */
[----:B------:R-:W-:Y:S05]  /*6c90*/  BRA `(.L_x_2018) ;  /* 0x0000000c00d07947 */ /* 0x000fea0003800000 */
.L_x_2021:
        /* <DEDUP_REMOVED lines=18> */
.L_x_2024:
        /* <DEDUP_REMOVED lines=9> */
[----:B------:R-:W-:-:S04]  /*6e50*/  F2FP.F16.F32.PACK_AB R5, RZ, R0 ;  /* 0x00000000ff05723e */ /* 0x000fc800000000ff */
[----:B------:R-:W-:-:S05]  /*6e60*/  PRMT R5, R5, 0x5410, RZ ;  /* 0x0000541005057816 */ /* 0x000fca00000000ff */
[----:B------:R1:W-:Y:S01]  /*6e70*/  STG.E desc[UR36][R2.64], R5 ;  /* 0x0000000502007986 */ /* 0x0003e2000c101924 */
[----:B------:R-:W-:Y:S05]  /*6e80*/  BRA `(.L_x_2018) ;  /* 0x0000000c00547947 */ /* 0x000fea0003800000 */
.L_x_2023:
[----:B------:R1:W-:Y:S01]  /*6e90*/  STG.E.64 desc[UR36][R2.64], R4 ;  /* 0x0000000402007986 */ /* 0x0003e2000c101b24 */
[----:B------:R-:W-:Y:S05]  /*6ea0*/  BRA `(.L_x_2018) ;  /* 0x0000000c004c7947 */ /* 0x000fea0003800000 */
.L_x_2013:
        /* <DEDUP_REMOVED lines=10> */
[----:B------:R-:W1:Y:S02]  /*6f50*/  F2I.U32.F64.TRUNC R5, R4 ;  /* 0x0000000400057311 */ /* 0x000e64000030d000 */
[----:B-1----:R1:W-:Y:S01]  /*6f60*/  STG.E.U16 desc[UR36][R2.64], R5 ;  /* 0x0000000502007986 */ /* 0x0023e2000c101524 */
[----:B------:R-:W-:Y:S05]  /*6f70*/  BRA `(.L_x_2018) ;  /* 0x0000000c00187947 */ /* 0x000fea0003800000 */
.L_x_2028:
        /* <DEDUP_REMOVED lines=26> */
.L_x_2031:
[----:B------:R-:W-:-:S04]  /*7120*/  SHF.R.U32.HI R5, RZ, 0x18, R7 ;  /* 0x00000018ff057819 */ /* 0x000fc80000011607 */
[----:B------:R-:W-:-:S07]  /*7130*/  LOP3.LUT R0, R0, 0x80, R5, 0xf8, !PT ;  /* 0x0000008000007812 */ /* 0x000fce00078ef805 */
.L_x_2030:
[----:B------:R-:W-:Y:S05]  /*7140*/  BSYNC.RECONVERGENT B0 ;  /* 0x0000000000007941 */ /* 0x000fea0003800200 */
.L_x_2029:
[----:B------:R0:W-:Y:S01]  /*7150*/  STG.E.U8 desc[UR36][R2.64], R0 ;  /* 0x0000000002007986 */ /* 0x0001e2000c101124 */
[----:B------:R-:W-:Y:S05]  /*7160*/  BRA `(.L_x_2018) ;  /* 0x00000008009c7947 */ /* 0x000fea0003800000 */
.L_x_2027:
        /* <DEDUP_REMOVED lines=26> */
.L_x_2034:
[----:B------:R-:W-:-:S04]  /*7310*/  SHF.R.U32.HI R5, RZ, 0x18, R7 ;  /* 0x00000018ff057819 */ /* 0x000fc80000011607 */
[----:B------:R-:W-:-:S07]  /*7320*/  LOP3.LUT R0, R0, 0x80, R5, 0xf8, !PT ;  /* 0x0000008000007812 */ /* 0x000fce00078ef805 */
.L_x_2033:
[----:B------:R-:W-:Y:S05]  /*7330*/  BSYNC.RECONVERGENT B0 ;  /* 0x0000000000007941 */ /* 0x000fea0003800200 */
.L_x_2032:
[----:B------:R0:W-:Y:S01]  /*7340*/  STG.E.U8 desc[UR36][R2.64], R0 ;  /* 0x0000000002007986 */ /* 0x0001e2000c101124 */
[----:B------:R-:W-:Y:S05]  /*7350*/  BRA `(.L_x_2018) ;  /* 0x0000000800207947 */ /* 0x000fea0003800000 */
.L_x_2026:
        /* <DEDUP_REMOVED lines=14> */
[----:B-1----:R-:W-:Y:S01]  /*7440*/  @!P0 FMUL R8, R8, 1.175494350822287508e-38 ;  /* 0x0080000008088820 */ /* 0x002fe20000400000 */
[----:B------:R-:W-:-:S04]  /*7450*/  IMAD.MOV.U32 R5, RZ, RZ, 0xff ;  /* 0x000000ffff057424 */ /* 0x000fc800078e00ff */
[----:B0-----:R-:W-:-:S04]  /*7460*/  SHF.R.U32.HI R6, RZ, 0x17, R8 ;  /* 0x00000017ff067819 */ /* 0x001fc80000011608 */
        /* <DEDUP_REMOVED lines=13> */
.L_x_2036:
[----:B------:R-:W1:Y:S02]  /*7540*/  F2I.U64.F64.TRUNC R4, R4 ;  /* 0x0000000400047311 */ /* 0x000e64000030d800 */
[----:B-1----:R1:W-:Y:S01]  /*7550*/  STG.E.64 desc[UR36][R2.64], R4 ;  /* 0x0000000402007986 */ /* 0x0023e2000c101b24 */
[----:B------:R-:W-:Y:S05]  /*7560*/  BRA `(.L_x_2018) ;  /* 0x00000004009c7947 */ /* 0x000fea0003800000 */
.L_x_2035:
[----:B------:R-:W1:Y:S02]  /*7570*/  F2I.U32.F64.TRUNC R5, R4 ;  /* 0x0000000400057311 */ /* 0x000e64000030d000 */
[----:B-1----:R1:W-:Y:S01]  /*7580*/  STG.E desc[UR36][R2.64], R5 ;  /* 0x0000000502007986 */ /* 0x0023e2000c101924 */
[----:B------:R-:W-:Y:S05]  /*7590*/  BRA `(.L_x_2018) ;  /* 0x0000000400907947 */ /* 0x000fea0003800000 */
.L_x_2025:
[----:B------:R-:W-:-:S09]  /*75a0*/  UISETP.GT.AND UP0, UPT, UR4, 0xe, UPT ;  /* 0x0000000e0400788c */ /* 0x000fd2000bf04270 */
[----:B------:R-:W-:Y:S05]  /*75b0*/  BRA.U UP0, `(.L_x_2037) ;  /* 0x00000001002c7547 */ /* 0x000fea000b800000 */
[----:B------:R-:W-:-:S09]  /*75c0*/  UISETP.NE.AND UP0, UPT, UR4, 0xa, UPT ;  /* 0x0000000a0400788c */ /* 0x000fd2000bf05270 */
[----:B------:R-:W-:Y:S05]  /*75d0*/  BRA.U !UP0, `(.L_x_2038) ;  /* 0x0000000108187547 */ /* 0x000fea000b800000 */
[----:B------:R-:W-:-:S09]  /*75e0*/  UISETP.NE.AND UP0, UPT, UR4, 0xb, UPT ;  /* 0x0000000b0400788c */ /* 0x000fd2000bf05270 */
[----:B------:R-:W-:Y:S05]  /*75f0*/  BRA.U UP0, `(.L_x_2017) ;  /* 0x0000000100347547 */ /* 0x000fea000b800000 */
[----:B------:R-:W1:Y:S02]  /*7600*/  DSETP.NEU.AND P0, PT, R4, RZ, PT ;  /* 0x000000ff0400722a */ /* 0x000e640003f0d000 */
[----:B-1----:R-:W-:-:S05]  /*7610*/  SEL R5, RZ, 0x1, !P0 ;  /* 0x00000001ff057807 */ /* 0x002fca0004000000 */
[----:B------:R1:W-:Y:S01]  /*7620*/  STG.E.U8 desc[UR36][R2.64], R5 ;  /* 0x0000000502007986 */ /* 0x0003e2000c101124 */
[----:B------:R-:W-:Y:S05]  /*7630*/  BRA `(.L_x_2018) ;  /* 0x0000000400687947 */ /* 0x000fea0003800000 */
.L_x_2038:
[----:B0-----:R-:W-:-:S05]  /*7640*/  CS2R R6, SRZ ;  /* 0x0000000000067805 */ /* 0x001fca000001ff00 */
[----:B------:R4:W-:Y:S01]  /*7650*/  STG.E.128 desc[UR36][R2.64], R4 ;  /* 0x0000000402007986 */ /* 0x0009e2000c101d24 */
[----:B------:R-:W-:Y:S05]  /*7660*/  BRA `(.L_x_2018) ;  /* 0x00000004005c7947 */ /* 0x000fea0003800000 */
.L_x_2037:
[----:B------:R-:W-:-:S09]  /*7670*/  UISETP.NE.AND UP0, UPT, UR4, 0xf, UPT ;  /* 0x0000000f0400788c */ /* 0x000fd2000bf05270 */
[----:B------:R-:W-:Y:S05]  /*7680*/  BRA.U !UP0, `(.L_x_2039) ;  /* 0x0000000508287547 */ /* 0x000fea000b800000 */
[----:B------:R-:W-:-:S09]  /*7690*/  UISETP.NE.AND UP0, UPT, UR4, 0x17, UPT ;  /* 0x000000170400788c */ /* 0x000fd2000bf05270 */
[----:B------:R-:W-:Y:S05]  /*76a0*/  BRA.U !UP0, `(.L_x_2040) ;  /* 0x0000000108b07547 */ /* 0x000fea000b800000 */
[----:B------:R-:W-:-:S09]  /*76b0*/  UISETP.NE.AND UP0, UPT, UR4, 0x18, UPT ;  /* 0x000000180400788c */ /* 0x000fd2000bf05270 */
[----:B------:R-:W-:Y:S05]  /*76c0*/  BRA.U !UP0, `(.L_x_2041) ;  /* 0x0000000108447547 */ /* 0x000fea000b800000 */
.L_x_2017:
[----:B------:R-:W-:Y:S01]  /*76d0*/  MOV R0, 0x0 ;  /* 0x0000000000007802 */ /* 0x000fe20000000f00 */
[----:B------:R-:W1:Y:S01]  /*76e0*/  LDCU.64 UR4, c[0x4][0x128] ;  /* 0x01002500ff0477ac */ /* 0x000e620008000a00 */
[----:B------:R-:W-:Y:S02]  /*76f0*/  HFMA2 R12, -RZ, RZ, 0, 5.9604644775390625e-08 ;  /* 0x00000001ff0c7431 */ /* 0x000fe400000001ff */
[----:B------:R-:W-:Y:S01]  /*7700*/  IMAD.MOV.U32 R8, RZ, RZ, 0x65 ;  /* 0x00000065ff087424 */ /* 0x000fe200078e00ff */
[----:B------:R2:W3:Y:S01]  /*7710*/  LDC.64 R2, c[0x4][R0] ;  /* 0x0100000000027b82 */ /* 0x0004e20000000a00 */
[----:B------:R-:W0:Y:S01]  /*7720*/  LDCU.64 UR6, c[0x4][0x130] ;  /* 0x01002600ff0677ac */ /* 0x000e220008000a00 */
[----:B------:R-:W-:Y:S01]  /*7730*/  IMAD.MOV.U32 R13, RZ, RZ, RZ ;  /* 0x000000ffff0d7224 */ /* 0x000fe200078e00ff */
[----:B------:R-:W4:Y:S01]  /*7740*/  LDCU.64 UR8, c[0x4][0x10] ;  /* 0x01000200ff0877ac */ /* 0x000f220008000a00 */
[----:B-1----:R-:W-:Y:S01]  /*7750*/  IMAD.U32 R4, RZ, RZ, UR4 ;  /* 0x00000004ff047e24 */ /* 0x002fe2000f8e00ff */
[----:B------:R-:W-:Y:S01]  /*7760*/  MOV R5, UR5 ;  /* 0x0000000500057c02 */ /* 0x000fe20008000f00 */
[----:B0-----:R-:W-:Y:S01]  /*7770*/  IMAD.U32 R6, RZ, RZ, UR6 ;  /* 0x00000006ff067e24 */ /* 0x001fe2000f8e00ff */
[----:B------:R-:W-:Y:S01]  /*7780*/  MOV R7, UR7 ;  /* 0x0000000700077c02 */ /* 0x000fe20008000f00 */
[----:B----4-:R-:W-:Y:S01]  /*7790*/  IMAD.U32 R10, RZ, RZ, UR8 ;  /* 0x00000008ff0a7e24 */ /* 0x010fe2000f8e00ff */
[----:B--2---:R-:W-:-:S07]  /*77a0*/  MOV R11, UR9 ;  /* 0x00000009000b7c02 */ /* 0x004fce0008000f00 */
[----:B------:R-:W-:-:S07]  /*77b0*/  LEPC R20, `(.L_x_2042) ;  /* 0x000000001014794e */ /* 0x000fce0000000000 */
[----:B---3--:R-:W-:Y:S05]  /*77c0*/  CALL.ABS.NOINC R2 ;  /* 0x0000000002007343 */ /* 0x008fea0003c00000 */
.L_x_2042:
[----:B------:R-:W-:Y:S05]  /*77d0*/  BRA `(.L_x_2018) ;  /* 0x0000000400007947 */ /* 0x000fea0003800000 */
.L_x_2041:
[----:B------:R-:W-:Y:S01]  /*77e0*/  UMOV UR4, 0xf0000000 ;  /* 0xf000000000047882 */ /* 0x000fe20000000000 */
[----:B------:R-:W-:Y:S01]  /*77f0*/  UMOV UR5, 0x380fffff ;  /* 0x380fffff00057882 */ /* 0x000fe20000000000 */
[----:B------:R-:W1:-:S15]  /*7800*/  F2F.F32.F64 R9, R4 ;  /* 0x0000000400097310 */ /* 0x000e5e0000301000 */
[----:B------:R-:W-:-:S15]  /*7810*/  NOP ;  /* 0x0000000000007918 */ /* 0x000fde0000000000 */
[----:B------:R-:W-:-:S15]  /*7820*/  NOP ;  /* 0x0000000000007918 */ /* 0x000fde0000000000 */
[----:B------:R-:W-:-:S15]  /*7830*/  NOP ;  /* 0x0000000000007918 */ /* 0x000fde0000000000 */
[----:B------:R-:W-:-:S04]  /*7840*/  NOP ;  /* 0x0000000000007918 */ /* 0x000fc80000000000 */
[----:B------:R-:W1:Y:S01]  /*7850*/  DSETP.GEU.AND P0, PT, |R4|, UR4, PT ;  /* 0x0000000404007e2a */ /* 0x000e62000bf0e200 */
[----:B------:R-:W-:Y:S01]  /*7860*/  BSSY.RECONVERGENT B0, `(.L_x_2043) ;  /* 0x000000d000007945 */ /* 0x000fe20003800200 */
[----:B-1----:R-:W-:Y:S01]  /*7870*/  @!P0 FMUL R9, R9, 1.175494350822287508e-38 ;  /* 0x0080000009098820 */ /* 0x002fe20000400000 */
[----:B------:R-:W-:-:S04]  /*7880*/  MOV R0, 0x7f ;  /* 0x0000007f00007802 */ /* 0x000fc80000000f00 */
        /* <DEDUP_REMOVED lines=10> */
.L_x_2044:
[----:B------:R-:W-:Y:S05]  /*7930*/  BSYNC.RECONVERGENT B0 ;  /* 0x0000000000007941 */ /* 0x000fea0003800200 */
.L_x_2043:
[----:B------:R-:W-:-:S05]  /*7940*/  LOP3.LUT R7, R0, 0x80, R7, 0xf8, !PT ;  /* 0x0000008000077812 */ /* 0x000fca00078ef807 */
[----:B------:R3:W-:Y:S01]  /*7950*/  STG.E.U8 desc[UR36][R2.64], R7 ;  /* 0x0000000702007986 */ /* 0x0007e2000c101124 */
[----:B------:R-:W-:Y:S05]  /*7960*/  BRA `(.L_x_2018) ;  /* 0x00000000009c7947 */ /* 0x000fea0003800000 */
.L_x_2040:
        /* <DEDUP_REMOVED lines=9> */
[----:B0-----:R-:W-:-:S05]  /*7a00*/  @!P0 FMUL R7, R7, 1.175494350822287508e-38 ;  /* 0x0080000007078820 */ /* 0x001fca0000400000 */
        /* <DEDUP_REMOVED lines=10> */
.L_x_2046:
[----:B------:R-:W-:Y:S01]  /*7ab0*/  IMAD.MOV.U32 R0, RZ, RZ, 0x7f ;  /* 0x0000007fff007424 */ /* 0x000fe200078e00ff */
[----:B------:R-:W-:-:S04]  /*7ac0*/  ISETP.GT.U32.AND P0, PT, R6, 0x7f800000, PT ;  /* 0x7f8000000600780c */ /* 0x000fc80003f04070 */
[----:B------:R-:W-:-:S09]  /*7ad0*/  SEL R0, R0, 0x7c, P0 ;  /* 0x0000007c00007807 */ /* 0x000fd20000000000 */
.L_x_2047:
[----:B------:R-:W-:Y:S05]  /*7ae0*/  BSYNC.RECONVERGENT B0 ;  /* 0x0000000000007941 */ /* 0x000fea0003800200 */
.L_x_2045:
[----:B------:R-:W-:-:S04]  /*7af0*/  SHF.R.U32.HI R5, RZ, 0x18, R7 ;  /* 0x00000018ff057819 */ /* 0x000fc80000011607 */
[----:B------:R-:W-:-:S05]  /*7b00*/  LOP3.LUT R5, R0, 0x80, R5, 0xf8, !PT ;  /* 0x0000008000057812 */ /* 0x000fca00078ef805 */
[----:B------:R2:W-:Y:S01]  /*7b10*/  STG.E.U8 desc[UR36][R2.64], R5 ;  /* 0x0000000502007986 */ /* 0x0005e2000c101124 */
[----:B------:R-:W-:Y:S05]  /*7b20*/  BRA `(.L_x_2018) ;  /* 0x00000000002c7947 */ /* 0x000fea0003800000 */
.L_x_2039:
        /* <DEDUP_REMOVED lines=9> */
[----:B------:R-:W-:-:S05]  /*7bc0*/  F2FP.BF16.F32.PACK_AB R0, RZ, R0 ;  /* 0x00000000ff00723e */ /* 0x000fca00000010ff */
[----:B------:R1:W-:Y:S02]  /*7bd0*/  STG.E.U16 desc[UR36][R2.64], R0 ;  /* 0x0000000002007986 */ /* 0x0003e4000c101524 */
.L_x_2018:
[----:B------:R-:W-:-:S07]  /*7be0*/  IADD3 R17, PT, PT, R17, 0x80, RZ ;  /* 0x0000008011117810 */ /* 0x000fce0007ffe0ff */
.L_x_1981:
[----:B------:R-:W-:Y:S05]  /*7bf0*/  BSYNC.RECONVERGENT B7 ;  /* 0x0000000000077941 */ /* 0x000fea0003800200 */
.L_x_1980:
[----:B------:R-:W5:Y:S01]  /*7c00*/  LDCU UR4, c[0x0][0x380] ;  /* 0x00007000ff0477ac */ /* 0x000f620008000800 */
[----:B------:R-:W-:Y:S01]  /*7c10*/  BSSY.RECONVERGENT B7, `(.L_x_2048) ;  /* 0x00003d7000077945 */ /* 0x000fe20003800200 */
[----:B-----5:R-:W-:-:S13]  /*7c20*/  ISETP.GE.AND P0, PT, R17, UR4, PT ;  /* 0x0000000411007c0c */ /* 0x020fda000bf06270 */
[----:B------:R-:W-:Y:S05]  /*7c30*/  @P0 BRA `(.L_x_2049) ;  /* 0x0000003c00500947 */ /* 0x000fea0003800000 */
[----:B------:R-:W5:Y:S01]  /*7c40*/  LDCU UR4, c[0x0][0x388] ;  /* 0x00007100ff0477ac */ /* 0x000f620008000800 */
[----:B01----:R-:W-:Y:S01]  /*7c50*/  IMAD.MOV.U32 R0, RZ, RZ, RZ ;  /* 0x000000ffff007224 */ /* 0x003fe200078e00ff */
[----:B------:R-:W-:Y:S01]  /*7c60*/  MOV R16, RZ ;  /* 0x000000ff00107202 */ /* 0x000fe20000000f00 */
[----:B-----5:R-:W-:-:S09]  /*7c70*/  UISETP.NE.AND UP0, UPT, UR4, URZ, UPT ;  /* 0x000000ff0400728c */ /* 0x020fd2000bf05270 */
[----:B------:R-:W-:Y:S05]  /*7c80*/  BRA.U !UP0, `(.L_x_2050) ;  /* 0x0000001108a87547 */ /* 0x000fea000b800000 */
[----:B------:R-:W2:Y:S01]  /*7c90*/  LDCU.64 UR4, c[0x0][0x390] ;  /* 0x00007200ff0477ac */ /* 0x000ea20008000a00 */
[----:B------:R-:W-:Y:S01]  /*7ca0*/  IMAD.MOV.U32 R16, RZ, RZ, RZ ;  /* 0x000000ffff107224 */ /* 0x000fe200078e00ff */
[----:B------:R-:W0:Y:S01]  /*7cb0*/  LDCU UR6, c[0x0][0x38c] ;  /* 0x00007180ff0677ac */ /* 0x000e220008000800 */
[----:B------:R-:W1:Y:S01]  /*7cc0*/  LDCU.64 UR8, c[0x0][0x4b8] ;  /* 0x00009700ff0877ac */ /* 0x000e620008000a00 */
[----:B------:R-:W-:Y:S01]  /*7cd0*/  UISETP.NE.AND UP0, UPT, UR40, URZ, UPT ;  /* 0x000000ff2800728c */ /* 0x000fe2000bf05270 */
[----:B--234-:R-:W-:-:S05]  /*7ce0*/  IMAD.HI.U32 R2, R17, UR4, R16 ;  /* 0x0000000411027c27 */ /* 0x01cfca000f8e0010 */
[----:B------:R-:W-:-:S04]  /*7cf0*/  SHF.R.U32.HI R3, RZ, UR5, R2 ;  /* 0x00000005ff037c19 */ /* 0x000fc80008011602 */
[----:B------:R-:W-:-:S05]  /*7d00*/  IADD3 R0, PT, PT, -R3, RZ, RZ ;  /* 0x000000ff03007210 */ /* 0x000fca0007ffe1ff */
        /* <DEDUP_REMOVED lines=290> */
.L_x_2050:
[----:B------:R-:W4:Y:S01]  /*8f30*/  LDCU.64 UR6, c[0x0][0x588] ;  /* 0x0000b100ff0677ac */ /* 0x000f220008000a00 */
[----:B------:R-:W-:Y:S01]  /*8f40*/  BSSY.RECONVERGENT B6, `(.L_x_2051) ;  /* 0x00000ec000067945 */ /* 0x000fe20003800200 */
[----:B------:R-:W-:-:S04]  /*8f50*/  UPRMT UR4, UR41, 0x9910, URZ ;  /* 0x0000991029047896 */ /* 0x000fc800080000ff */
[----:B------:R-:W-:Y:S01]  /*8f60*/  UISETP.GT.AND UP0, UPT, UR4, 0x9, UPT ;  /* 0x000000090400788c */ /* 0x000fe2000bf04270 */
[----:B----4-:R-:W-:-:S05]  /*8f70*/  IADD3 R4, P0, PT, R0, UR6, RZ ;  /* 0x0000000600047c10 */ /* 0x010fca000ff1e0ff */
[----:B--23--:R-:W-:-:S03]  /*8f80*/  IMAD.X R5, RZ, RZ, UR7, P0 ;  /* 0x00000007ff057e24 */ /* 0x00cfc600080e06ff */
        /* <DEDUP_REMOVED lines=10> */
[----:B--2---:R-:W2:Y:S02]  /*9030*/  I2F.F64.S16 R2, R2 ;  /* 0x0000000200027312 */ /* 0x004ea40000101c00 */
[----:B--2---:R-:W-:Y:S05]  /*9040*/  BRA `(.L_x_2057) ;  /* 0x0000000c006c7947 */ /* 0x004fea0003800000 */
.L_x_2055:
[----:B------:R-:W2:Y:S02]  /*9050*/  LDG.E.U8 R2, desc[UR36][R4.64] ;  /* 0x0000002404027981 */ /* 0x000ea4000c1e1100 */
[----:B--2---:R-:W2:Y:S02]  /*9060*/  I2F.F64.U16 R2, R2 ;  /* 0x0000000200027312 */ /* 0x004ea40000101800 */
[----:B--2---:R-:W-:Y:S05]  /*9070*/  BRA `(.L_x_2057) ;  /* 0x0000000c00607947 */ /* 0x004fea0003800000 */
.L_x_2054:
[----:B------:R-:W-:-:S09]  /*9080*/  UISETP.NE.AND UP0, UPT, UR4, 0x2, UPT ;  /* 0x000000020400788c */ /* 0x000fd2000bf05270 */
[----:B------:R-:W-:Y:S05]  /*9090*/  BRA.U !UP0, `(.L_x_2058) ;  /* 0x0000000108287547 */ /* 0x000fea000b800000 */
[----:B------:R-:W-:-:S09]  /*90a0*/  UISETP.NE.AND UP0, UPT, UR4, 0x3, UPT ;  /* 0x000000030400788c */ /* 0x000fd2000bf05270 */
[----:B------:R-:W-:Y:S05]  /*90b0*/  BRA.U !UP0, `(.L_x_2059) ;  /* 0x0000000108147547 */ /* 0x000fea000b800000 */
[----:B------:R-:W-:-:S09]  /*90c0*/  UISETP.NE.AND UP0, UPT, UR4, 0x4, UPT ;  /* 0x000000040400788c */ /* 0x000fd2000bf05270 */
[----:B------:R-:W-:Y:S05]  /*90d0*/  BRA.U UP0, `(.L_x_2056) ;  /* 0x0000000900ec7547 */ /* 0x000fea000b800000 */
[----:B------:R-:W2:Y:S02]  /*90e0*/  LDG.E.64 R2, desc[UR36][R4.64] ;  /* 0x0000002404027981 */ /* 0x000ea4000c1e1b00 */
[----:B--2---:R-:W2:Y:S02]  /*90f0*/  I2F.F64.S64 R2, R2 ;  /* 0x0000000200027312 */ /* 0x004ea40000301c00 */
[----:B--2---:R-:W-:Y:S05]  /*9100*/  BRA `(.L_x_2057) ;  /* 0x0000000c003c7947 */ /* 0x004fea0003800000 */
.L_x_2059:
[----:B------:R-:W2:Y:S02]  /*9110*/  LDG.E R2, desc[UR36][R4.64] ;  /* 0x0000002404027981 */ /* 0x000ea4000c1e1900 */
[----:B--2---:R-:W2:Y:S02]  /*9120*/  I2F.F64 R2, R2 ;  /* 0x0000000200027312 */ /* 0x004ea40000201c00 */
[----:B--2---:R-:W-:Y:S05]  /*9130*/  BRA `(.L_x_2057) ;  /* 0x0000000c00307947 */ /* 0x004fea0003800000 */
.L_x_2058:
[----:B------:R-:W2:Y:S02]  /*9140*/  LDG.E.U16 R2, desc[UR36][R4.64] ;  /* 0x0000002404027981 */ /* 0x000ea4000c1e1500 */
[----:B--2---:R-:W2:Y:S02]  /*9150*/  I2F.F64.S16 R2, R2 ;  /* 0x0000000200027312 */ /* 0x004ea40000101c00 */
[----:B--2---:R-:W-:Y:S05]  /*9160*/  BRA `(.L_x_2057) ;  /* 0x0000000c00247947 */ /* 0x004fea0003800000 */
.L_x_2053:
        /* <DEDUP_REMOVED lines=10> */
.L_x_2061:
[----:B------:R-:W2:Y:S02]  /*9210*/  LDG.E.U16 R0, desc[UR36][R4.64] ;  /* 0x0000002404007981 */ /* 0x000ea4000c1e1500 */
[----:B--2---:R-:W-:-:S05]  /*9220*/  HADD2.F32 R0, -RZ, R0.H0_H0 ;  /* 0x20000000ff007230 */ /* 0x004fca0000004100 */
[----:B------:R-:W-:-:S04]  /*9230*/  FMUL.FTZ R0, R0, 1 ;  /* 0x3f80000000007820 */ /* 0x000fc80000410000 */
[----:B------:R3:W4:Y:S02]  /*9240*/  F2F.F64.F32 R2, R0 ;  /* 0x0000000000027310 */ /* 0x0007240000201800 */
[----:B---34-:R-:W-:Y:S05]  /*9250*/  BRA `(.L_x_2057) ;  /* 0x0000000800e87947 */ /* 0x018fea0003800000 */
.L_x_2060:
        /* <DEDUP_REMOVED lines=10> */
.L_x_2063:
[----:B------:R-:W2:Y:S02]  /*9300*/  LDG.E.U16 R4, desc[UR36][R4.64] ;  /* 0x0000002404047981 */ /* 0x000ea4000c1e1500 */
[----:B--2---:R-:W-:-:S05]  /*9310*/  HADD2.F32 R0, -RZ, R4.H0_H0 ;  /* 0x20000004ff007230 */ /* 0x004fca0000004100 */
[----:B------:R-:W-:-:S04]  /*9320*/  FMUL.FTZ R0, R0, 1 ;  /* 0x3f80000000007820 */ /* 0x000fc80000410000 */
[----:B------:R2:W3:Y:S02]  /*9330*/  F2F.F64.F32 R2, R0 ;  /* 0x0000000000027310 */ /* 0x0004e40000201800 */
[----:B--23--:R-:W-:Y:S05]  /*9340*/  BRA `(.L_x_2057) ;  /* 0x0000000800ac7947 */ /* 0x00cfea0003800000 */
.L_x_2062:
[----:B------:R2:W5:Y:S01]  /*9350*/  LDG.E.64 R2, desc[UR36][R4.64] ;  /* 0x0000002404027981 */ /* 0x000562000c1e1b00 */
[----:B------:R-:W-:Y:S05]  /*9360*/  BRA `(.L_x_2057) ;  /* 0x0000000800a47947 */ /* 0x000fea0003800000 */
.L_x_2052:
        /* <DEDUP_REMOVED lines=9> */
[----:B------:R-:W-:Y:S01]  /*9400*/  HFMA2 R2, -RZ, RZ, 0, 0 ;  /* 0x00000000ff027431 */ /* 0x000fe200000001ff */
[----:B--2---:R-:W-:-:S04]  /*9410*/  ISETP.NE.AND P0, PT, R4, RZ, PT ;  /* 0x000000ff0400720c */ /* 0x004fc80003f05270 */
[----:B------:R-:W-:Y:S01]  /*9420*/  FSEL R3, RZ, 1.875, !P0 ;  /* 0x3ff00000ff037808 */ /* 0x000fe20004000000 */
[----:B------:R-:W-:Y:S08]  /*9430*/  BRA `(.L_x_2057) ;  /* 0x0000000800707947 */ /* 0x000ff00003800000 */
.L_x_2066:
[----:B------:R0:W5:Y:S01]  /*9440*/  LDG.E.64 R2, desc[UR36][R4.64] ;  /* 0x0000002404027981 */ /* 0x000162000c1e1b00 */
[----:B------:R-:W-:Y:S05]  /*9450*/  BRA `(.L_x_2057) ;  /* 0x0000000800687947 */ /* 0x000fea0003800000 */
.L_x_2065:
        /* <DEDUP_REMOVED lines=27> */
.L_x_2068:
        /* <DEDUP_REMOVED lines=12> */
[----:B------:R1:W2:Y:S02]  /*96d0*/  F2F.F64.F32 R2, R0 ;  /* 0x0000000000027310 */ /* 0x0002a40000201800 */
[----:B-12---:R-:W-:Y:S05]  /*96e0*/  BRA `(.L_x_2057) ;  /* 0x0000000400c47947 */ /* 0x006fea0003800000 */
.L_x_2067:
[----:B------:R-:W2:Y:S02]  /*96f0*/  LDG.E.U16 R0, desc[UR36][R4.64] ;  /* 0x0000002404007981 */ /* 0x000ea4000c1e1500 */
[----:B--2---:R-:W-:-:S05]  /*9700*/  SHF.L.U32 R0, R0, 0x10, RZ ;  /* 0x0000001000007819 */ /* 0x004fca00000006ff */
[----:B------:R-:W-:-:S04]  /*9710*/  FMUL.FTZ R0, R0, 1 ;  /* 0x3f80000000007820 */ /* 0x000fc80000410000 */
[----:B------:R1:W2:Y:S02]  /*9720*/  F2F.F64.F32 R2, R0 ;  /* 0x0000000000027310 */ /* 0x0002a40000201800 */
[----:B-12---:R-:W-:Y:S05]  /*9730*/  BRA `(.L_x_2057) ;  /* 0x0000000400b07947 */ /* 0x006fea0003800000 */
.L_x_2064:
        /* <DEDUP_REMOVED lines=9> */
[----:B--2---:R-:W2:Y:S02]  /*97d0*/  I2F.F64.U16 R2, R2 ;  /* 0x0000000200027312 */ /* 0x004ea40000101800 */
[----:B--2---:R-:W-:Y:S05]  /*97e0*/  BRA `(.L_x_2057) ;  /* 0x0000000400847947 */ /* 0x004fea0003800000 */
.L_x_2071:
        /* <DEDUP_REMOVED lines=21> */
.L_x_2073:
[----:B------:R-:W-:Y:S05]  /*9940*/  BSYNC.RECONVERGENT B0 ;  /* 0x0000000000007941 */ /* 0x000fea0003800200 */
.L_x_2072:
[----:B------:R-:W-:Y:S01]  /*9950*/  IMAD.SHL.U32 R0, R0, 0x100000, RZ ;  /* 0x0010000000007824 */ /* 0x000fe200078e00ff */
[----:B------:R-:W-:-:S04]  /*9960*/  LEA R2, R2, 0x3b800000, 0x17 ;  /* 0x3b80000002027811 */ /* 0x000fc800078eb8ff */
[----:B------:R-:W-:-:S05]  /*9970*/  LOP3.LUT R0, R2, R0, R7, 0xfe, !PT ;  /* 0x0000000002007212 */ /* 0x000fca00078efe07 */
[----:B------:R-:W-:-:S04]  /*9980*/  FMUL.FTZ R0, R0, 1 ;  /* 0x3f80000000007820 */ /* 0x000fc80000410000 */
[----:B------:R2:W3:Y:S02]  /*9990*/  F2F.F64.F32 R2, R0 ;  /* 0x0000000000027310 */ /* 0x0004e40000201800 */
[----:B--23--:R-:W-:Y:S05]  /*99a0*/  BRA `(.L_x_2057) ;  /* 0x0000000400147947 */ /* 0x00cfea0003800000 */
.L_x_2070:
        /* <DEDUP_REMOVED lines=21> */
.L_x_2075:
[----:B------:R-:W-:Y:S05]  /*9b00*/  BSYNC.RECONVERGENT B0 ;  /* 0x0000000000007941 */ /* 0x000fea0003800200 */
.L_x_2074:
[----:B------:R-:W-:Y:S02]  /*9b10*/  SHF.L.U32 R0, R0, 0x15, RZ ;  /* 0x0000001500007819 */ /* 0x000fe400000006ff */
[----:B------:R-:W-:-:S04]  /*9b20*/  LEA R2, R2, 0x37800000, 0x17 ;  /* 0x3780000002027811 */ /* 0x000fc800078eb8ff */
[----:B------:R-:W-:-:S05]  /*9b30*/  LOP3.LUT R0, R2, R0, R7, 0xfe, !PT ;  /* 0x0000000002007212 */ /* 0x000fca00078efe07 */
[----:B------:R-:W-:-:S04]  /*9b40*/  FMUL.FTZ R0, R0, 1 ;  /* 0x3f80000000007820 */ /* 0x000fc80000410000 */
[----:B------:R2:W3:Y:S02]  /*9b50*/  F2F.F64.F32 R2, R0 ;  /* 0x0000000000027310 */ /* 0x0004e40000201800 */
[----:B--23--:R-:W-:Y:S05]  /*9b60*/  BRA `(.L_x_2057) ;  /* 0x0000000000a47947 */ /* 0x00cfea0003800000 */
.L_x_2069:
[----:B------:R-:W-:-:S09]  /*9b70*/  UISETP.NE.AND UP0, UPT, UR4, 0x1c, UPT ;  /* 0x0000001c0400788c */ /* 0x000fd2000bf05270 */
[----:B------:R-:W-:Y:S05]  /*9b80*/  BRA.U !UP0, `(.L_x_2076) ;  /* 0x0000000108947547 */ /* 0x000fea000b800000 */
[----:B------:R-:W-:-:S09]  /*9b90*/  UISETP.NE.AND UP0, UPT, UR4, 0x1d, UPT ;  /* 0x0000001d0400788c */ /* 0x000fd2000bf05270 */
[----:B------:R-:W-:Y:S05]  /*9ba0*/  BRA.U !UP0, `(.L_x_2077) ;  /* 0x0000000108807547 */ /* 0x000fea000b800000 */
[----:B------:R-:W-:-:S09]  /*9bb0*/  UISETP.NE.AND UP0, UPT, UR4, 0x2c, UPT ;  /* 0x0000002c0400788c */ /* 0x000fd2000bf05270 */
[----:B------:R-:W-:Y:S05]  /*9bc0*/  BRA.U UP0, `(.L_x_2056) ;  /* 0x0000000100307547 */ /* 0x000fea000b800000 */
[----:B------:R-:W2:Y:S01]  /*9bd0*/  LDG.E.U8 R0, desc[UR36][R4.64] ;  /* 0x0000002404007981 */ /* 0x000ea2000c1e1100 */
[----:B------:R-:W-:Y:S02]  /*9be0*/  HFMA2 R3, -RZ, RZ, 0.5, 0 ;  /* 0x38000000ff037431 */ /* 0x000fe400000001ff */
        /* <DEDUP_REMOVED lines=10> */
.L_x_2056:
        /* <DEDUP_REMOVED lines=16> */
.L_x_2078:
[----:B------:R-:W-:Y:S01]  /*9d90*/  CS2R R2, SRZ ;  /* 0x0000000000027805 */ /* 0x000fe2000001ff00 */
[----:B------:R-:W-:Y:S06]  /*9da0*/  BRA `(.L_x_2057) ;  /* 0x0000000000147947 */ /* 0x000fec0003800000 */
.L_x_2077:
[----:B------:R-:W2:Y:S02]  /*9db0*/  LDG.E.64 R2, desc[UR36][R4.64] ;  /* 0x0000002404027981 */ /* 0x000ea4000c1e1b00 */
[----:B--2---:R-:W1:Y:S02]  /*9dc0*/  I2F.F64.U64 R2, R2 ;  /* 0x0000000200027312 */ /* 0x004e640000301800 */
[----:B-1----:R-:W-:Y:S05]  /*9dd0*/  BRA `(.L_x_2057) ;  /* 0x0000000000087947 */ /* 0x002fea0003800000 */
.L_x_2076:
[----:B------:R-:W2:Y:S02]  /*9de0*/  LDG.E R2, desc[UR36][R4.64] ;  /* 0x0000002404027981 */ /* 0x000ea4000c1e1900 */
[----:B--2---:R-:W1:Y:S02]  /*9df0*/  I2F.F64.U32 R2, R2 ;  /* 0x0000000200027312 */ /* 0x004e640000201800 */
.L_x_2057:
[----:B------:R-:W-:Y:S05]  /*9e00*/  BSYNC.RECONVERGENT B6 ;  /* 0x0000000000067941 */ /* 0x000fea0003800200 */
.L_x_2051:
[----:B-1---5:R-:W-:Y:S01]  /*9e10*/  LOP3.LUT R7, R3, 0x7fffffff, RZ, 0xc0, !PT ;  /* 0x7fffffff03077812 */ /* 0x022fe200078ec0ff */
[----:B------:R-:W-:Y:S01]  /*9e20*/  BSSY.RECONVERGENT B0, `(.L_x_2079) ;  /* 0x000007e000007945 */ /* 0x000fe20003800200 */
[----:B------:R-:W-:Y:S02]  /*9e30*/  IMAD.MOV.U32 R6, RZ, RZ, R2 ;  /* 0x000000ffff067224 */ /* 0x000fe400078e0002 */
[----:B------:R-:W-:-:S13]  /*9e40*/  ISETP.GE.U32.AND P0, PT, R7, 0x408633cf, PT ;  /* 0x408633cf0700780c */ /* 0x000fda0003f06070 */
[----:B------:R-:W0:Y:S02]  /*9e50*/  @P0 DSETP.GTU.AND P1, PT, R2, +INF , PT ;  /* 0x7ff000000200042a */ /* 0x000e240003f2c000 */
[----:B0-2---:R-:W-:Y:S02]  /*9e60*/  @P0 FSEL R4, R2, RZ, P1 ;  /* 0x000000ff02040208 */ /* 0x005fe40000800000 */
[----:B------:R-:W-:Y:S01]  /*9e70*/  @P0 FSEL R5, R3, +QNAN , P1 ;  /* 0x7ff0000003050808 */ /* 0x000fe20000800000 */
[----:B------:R-:W-:Y:S06]  /*9e80*/  @P0 BRA `(.L_x_2080) ;  /* 0x0000000400dc0947 */ /* 0x000fec0003800000 */
[----:B------:R-:W-:Y:S01]  /*9e90*/  MOV R2, 0x652b82fe ;  /* 0x652b82fe00027802 */ /* 0x000fe20000000f00 */
[----:B------:R-:W-:Y:S01]  /*9ea0*/  IMAD.MOV.U32 R3, RZ, RZ, 0x3ff71547 ;  /* 0x3ff71547ff037424 */ /* 0x000fe200078e00ff */
        /* <DEDUP_REMOVED lines=21> */
[----:B0-----:R-:W-:Y:S01]  /*a000*/  MOV R6, 0xfca213ea ;  /* 0xfca213ea00067802 */ /* 0x001fe20000000f00 */
[----:B------:R-:W-:Y:S01]  /*a010*/  IMAD.MOV.U32 R7, RZ, RZ, 0x3e928af3 ;  /* 0x3e928af3ff077424 */ /* 0x000fe200078e00ff */
        /* <DEDUP_REMOVED lines=71> */
[----:B0-----:R-:W-:-:S05]  /*a490*/  LEA R2, R2, R7, 0x14 ;  /* 0x0000000702027211 */ /* 0x001fca00078ea0ff */
[----:B------:R-:W-:Y:S01]  /*a4a0*/  VIADD R7, R2, 0xffe00000 ;  /* 0xffe0000002077836 */ /* 0x000fe20000000000 */
[----:B------:R-:W-:-:S03]  /*a4b0*/  MOV R2, RZ ;  /* 0x000000ff00027202 */ /* 0x000fc60000000f00 */
        /* <DEDUP_REMOVED lines=20> */
.L_x_2080:
[----:B------:R-:W-:Y:S05]  /*a600*/  BSYNC.RECONVERGENT B0 ;  /* 0x0000000000007941 */ /* 0x000fea0003800200 */
.L_x_2079:
[----:B------:R-:W2:Y:S01]  /*a610*/  LDCU.64 UR6, c[0x0][0x580] ;  /* 0x0000b000ff0677ac */ /* 0x000ea20008000a00 */
[----:B-1----:R-:W1:Y:S01]  /*a620*/  DADD R4, R4, R4 ;  /* 0x0000000004047229 */ /* 0x002e620000000004 */
[----:B------:R-:W-:-:S04]  /*a630*/  UPRMT UR4, UR42, 0x9910, URZ ;  /* 0x000099102a047896 */ /* 0x000fc800080000ff */
[----:B------:R-:W-:Y:S01]  /*a640*/  UISETP.GT.AND UP0, UPT, UR4, 0x9, UPT ;  /* 0x000000090400788c */ /* 0x000fe2000bf04270 */
[----:B--2---:R-:W-:-:S05]  /*a650*/  IADD3 R2, P0, PT, R16, UR6, RZ ;  /* 0x0000000610027c10 */ /* 0x004fca000ff1e0ff */
        /* <DEDUP_REMOVED lines=13> */
.L_x_2084:
[----:B------:R-:W0:Y:S02]  /*a730*/  F2I.S64.F64.TRUNC R4, R4 ;  /* 0x0000000400047311 */ /* 0x000e24000030d900 */
[----:B0-----:R-:W-:-:S05]  /*a740*/  MOV R7, R4 ;  /* 0x0000000400077202 */ /* 0x001fca0000000f00 */
[----:B------:R4:W-:Y:S01]  /*a750*/  STG.E.U8 desc[UR36][R2.64], R7 ;  /* 0x0000000702007986 */ /* 0x0009e2000c101124 */
[----:B------:R-:W-:Y:S05]  /*a760*/  BRA `(.L_x_2086) ;  /* 0x0000001000807947 */ /* 0x000fea0003800000 */
.L_x_2083:
        /* <DEDUP_REMOVED lines=9> */
.L_x_2088:
[----:B------:R-:W1:Y:S02]  /*a800*/  F2I.F64.TRUNC R5, R4 ;  /* 0x0000000400057311 */ /* 0x000e64000030d100 */
[----:B-1----:R3:W-:Y:S01]  /*a810*/  STG.E desc[UR36][R2.64], R5 ;  /* 0x0000000502007986 */ /* 0x0027e2000c101924 */
[----:B------:R-:W-:Y:S05]  /*a820*/  BRA `(.L_x_2086) ;  /* 0x0000001000507947 */ /* 0x000fea0003800000 */
.L_x_2087:
[----:B------:R-:W1:Y:S02]  /*a830*/  F2I.F64.TRUNC R5, R4 ;  /* 0x0000000400057311 */ /* 0x000e64000030d100 */
[----:B-1----:R1:W-:Y:S01]  /*a840*/  STG.E.U16 desc[UR36][R2.64], R5 ;  /* 0x0000000502007986 */ /* 0x0023e2000c101524 */
[----:B------:R-:W-:Y:S05]  /*a850*/  BRA `(.L_x_2086) ;  /* 0x0000001000447947 */ /* 0x000fea0003800000 */
.L_x_2082:
        /* <DEDUP_REMOVED lines=17> */
.L_x_2090:
        /* <DEDUP_REMOVED lines=12> */
.L_x_2089:
        /* <DEDUP_REMOVED lines=14> */
[----:B------:R-:W-:Y:S02]  /*ab10*/  IMAD.MOV.U32 R7, RZ, RZ, RZ ;  /* 0x000000ffff077224 */ /* 0x000fe400078e00ff */
[----:B0-----:R-:W-:-:S05]  /*ab20*/  @!P0 FMUL R6, R6, 1.175494350822287508e-38 ;  /* 0x0080000006068820 */ /* 0x001fca0000400000 */
[----:B------:R0:W-:Y:S01]  /*ab30*/  STG.E.64 desc[UR36][R2.64], R6 ;  /* 0x0000000602007986 */ /* 0x0001e2000c101b24 */
[----:B------:R-:W-:Y:S05]  /*ab40*/  BRA `(.L_x_2086) ;  /* 0x0000000c00887947 */ /* 0x000fea0003800000 */
.L_x_2092:
        /* <DEDUP_REMOVED lines=13> */
.L_x_2091:
[----:B------:R1:W-:Y:S01]  /*ac20*/  STG.E.64 desc[UR36][R2.64], R4 ;  /* 0x0000000402007986 */ /* 0x0003e2000c101b24 */
[----:B------:R-:W-:Y:S05]  /*ac30*/  BRA `(.L_x_2086) ;  /* 0x0000000c004c7947 */ /* 0x000fea0003800000 */
.L_x_2081:
        /* <DEDUP_REMOVED lines=13> */
.L_x_2096:
        /* <DEDUP_REMOVED lines=26> */
.L_x_2099:
[----:B------:R-:W-:-:S04]  /*aeb0*/  SHF.R.U32.HI R5, RZ, 0x18, R7 ;  /* 0x00000018ff057819 */ /* 0x000fc80000011607 */
[----:B------:R-:W-:-:S07]  /*aec0*/  LOP3.LUT R0, R0, 0x80, R5, 0xf8, !PT ;  /* 0x0000008000007812 */ /* 0x000fce00078ef805 */
.L_x_2098:
[----:B------:R-:W-:Y:S05]  /*aed0*/  BSYNC.RECONVERGENT B0 ;  /* 0x0000000000007941 */ /* 0x000fea0003800200 */
.L_x_2097:
[----:B------:R0:W-:Y:S01]  /*aee0*/  STG.E.U8 desc[UR36][R2.64], R0 ;  /* 0x0000000002007986 */ /* 0x0001e2000c101124 */
[----:B------:R-:W-:Y:S05]  /*aef0*/  BRA `(.L_x_2086) ;  /* 0x00000008009c7947 */ /* 0x000fea0003800000 */
.L_x_2095:
        /* <DEDUP_REMOVED lines=26> */
.L_x_2102:
[----:B------:R-:W-:-:S04]  /*b0a0*/  SHF.R.U32.HI R5, RZ, 0x18, R7 ;  /* 0x00000018ff057819 */ /* 0x000fc80000011607 */
[----:B------:R-:W-:-:S07]  /*b0b0*/  LOP3.LUT R0, R0, 0x80, R5, 0xf8, !PT ;  /* 0x0000008000007812 */ /* 0x000fce00078ef805 */
.L_x_2101:
[----:B------:R-:W-:Y:S05]  /*b0c0*/  BSYNC.RECONVERGENT B0 ;  /* 0x0000000000007941 */ /* 0x000fea0003800200 */
.L_x_2100:
[----:B------:R0:W-:Y:S01]  /*b0d0*/  STG.E.U8 desc[UR36][R2.64], R0 ;  /* 0x0000000002007986 */ /* 0x0001e2000c101124 */
[----:B------:R-:W-:Y:S05]  /*b0e0*/  BRA `(.L_x_2086) ;  /* 0x0000000800207947 */ /* 0x000fea0003800000 */
.L_x_2094:
        /* <DEDUP_REMOVED lines=15> */
[----:B------:R-:W-:-:S04]  /*b1e0*/  HFMA2 R5, -RZ, RZ, 0, 1.5199184417724609375e-05 ;  /* 0x000000ffff057431 */ /* 0x000fc800000001ff */
[----:B0-----:R-:W-:-:S04]  /*b1f0*/  SHF.R.U32.HI R6, RZ, 0x17, R8 ;  /* 0x00000017ff067819 */ /* 0x001fc80000011608 */
        /* <DEDUP_REMOVED lines=13> */
.L_x_2104:
[----:B------:R-:W1:Y:S02]  /*b2d0*/  F2I.U64.F64.TRUNC R4, R4 ;  /* 0x0000000400047311 */ /* 0x000e64000030d800 */
[----:B-1----:R1:W-:Y:S01]  /*b2e0*/  STG.E.64 desc[UR36][R2.64], R4 ;  /* 0x0000000402007986 */ /* 0x0023e2000c101b24 */
[----:B------:R-:W-:Y:S05]  /*b2f0*/  BRA `(.L_x_2086) ;  /* 0x00000004009c7947 */ /* 0x000fea0003800000 */
.L_x_2103:
[----:B------:R-:W1:Y:S02]  /*b300*/  F2I.U32.F64.TRUNC R5, R4 ;  /* 0x0000000400057311 */ /* 0x000e64000030d000 */
[----:B-1----:R1:W-:Y:S01]  /*b310*/  STG.E desc[UR36][R2.64], R5 ;  /* 0x0000000502007986 */ /* 0x0023e2000c101924 */
[----:B------:R-:W-:Y:S05]  /*b320*/  BRA `(.L_x_2086) ;  /* 0x0000000400907947 */ /* 0x000fea0003800000 */
.L_x_2093:
        /* <DEDUP_REMOVED lines=10> */
.L_x_2106:
[----:B0-----:R-:W-:-:S05]  /*b3d0*/  CS2R R6, SRZ ;  /* 0x0000000000067805 */ /* 0x001fca000001ff00 */
[----:B------:R0:W-:Y:S01]  /*b3e0*/  STG.E.128 desc[UR36][R2.64], R4 ;  /* 0x0000000402007986 */ /* 0x0001e2000c101d24 */
[----:B------:R-:W-:Y:S05]  /*b3f0*/  BRA `(.L_x_2086) ;  /* 0x00000004005c7947 */ /* 0x000fea0003800000 */
.L_x_2105:
[----:B------:R-:W-:-:S09]  /*b400*/  UISETP.NE.AND UP0, UPT, UR4, 0xf, UPT ;  /* 0x0000000f0400788c */ /* 0x000fd2000bf05270 */
[----:B------:R-:W-:Y:S05]  /*b410*/  BRA.U !UP0, `(.L_x_2107) ;  /* 0x0000000508287547 */ /* 0x000fea000b800000 */
[----:B------:R-:W-:-:S09]  /*b420*/  UISETP.NE.AND UP0, UPT, UR4, 0x17, UPT ;  /* 0x000000170400788c */ /* 0x000fd2000bf05270 */
[----:B------:R-:W-:Y:S05]  /*b430*/  BRA.U !UP0, `(.L_x_2108) ;  /* 0x0000000108b07547 */ /* 0x000fea000b800000 */
[----:B------:R-:W-:-:S09]  /*b440*/  UISETP.NE.AND UP0, UPT, UR4, 0x18, UPT ;  /* 0x000000180400788c */ /* 0x000fd2000bf05270 */
[----:B------:R-:W-:Y:S05]  /*b450*/  BRA.U !UP0, `(.L_x_2109) ;  /* 0x0000000108447547 */ /* 0x000fea000b800000 */
.L_x_2085:
[----:B------:R-:W-:Y:S01]  /*b460*/  MOV R0, 0x0 ;  /* 0x0000000000007802 */ /* 0x000fe20000000f00 */
[----:B------:R-:W1:Y:S01]  /*b470*/  LDCU.64 UR4, c[0x4][0x128] ;  /* 0x01002500ff0477ac */ /* 0x000e620008000a00 */
[----:B------:R-:W-:Y:S02]  /*b480*/  HFMA2 R8, -RZ, RZ, 0, 6.020069122314453125e-06 ;  /* 0x00000065ff087431 */ /* 0x000fe400000001ff */
[----:B------:R-:W-:Y:S01]  /*b490*/  IMAD.MOV.U32 R12, RZ, RZ, 0x1 ;  /* 0x00000001ff0c7424 */ /* 0x000fe200078e00ff */
[----:B------:R2:W3:Y:S01]  /*b4a0*/  LDC.64 R2, c[0x4][R0] ;  /* 0x0100000000027b82 */ /* 0x0004e20000000a00 */
[----:B------:R-:W0:Y:S01]  /*b4b0*/  LDCU.64 UR6, c[0x4][0x130] ;  /* 0x01002600ff0677ac */ /* 0x000e220008000a00 */
[----:B------:R-:W-:Y:S01]  /*b4c0*/  MOV R13, RZ ;  /* 0x000000ff000d7202 */ /* 0x000fe20000000f00 */
[----:B------:R-:W4:Y:S01]  /*b4d0*/  LDCU.64 UR8, c[0x4][0x10] ;  /* 0x01000200ff0877ac */ /* 0x000f220008000a00 */
[----:B-1----:R-:W-:Y:S01]  /*b4e0*/  MOV R4, UR4 ;  /* 0x0000000400047c02 */ /* 0x002fe20008000f00 */
[----:B------:R-:W-:Y:S01]  /*b4f0*/  IMAD.U32 R5, RZ, RZ, UR5 ;  /* 0x00000005ff057e24 */ /* 0x000fe2000f8e00ff */
[----:B0-----:R-:W-:Y:S01]  /*b500*/  MOV R6, UR6 ;  /* 0x0000000600067c02 */ /* 0x001fe20008000f00 */
[----:B------:R-:W-:Y:S01]  /*b510*/  IMAD.U32 R7, RZ, RZ, UR7 ;  /* 0x00000007ff077e24 */ /* 0x000fe2000f8e00ff */
[----:B----4-:R-:W-:Y:S01]  /*b520*/  MOV R10, UR8 ;  /* 0x00000008000a7c02 */ /* 0x010fe20008000f00 */
[----:B--2---:R-:W-:-:S07]  /*b530*/  IMAD.U32 R11, RZ, RZ, UR9 ;  /* 0x00000009ff0b7e24 */ /* 0x004fce000f8e00ff */
[----:B------:R-:W-:-:S07]  /*b540*/  LEPC R20, `(.L_x_2110) ;  /* 0x000000001014794e */ /* 0x000fce0000000000 */
[----:B---3--:R-:W-:Y:S05]  /*b550*/  CALL.ABS.NOINC R2 ;  /* 0x0000000002007343 */ /* 0x008fea0003c00000 */
.L_x_2110:
[----:B------:R-:W-:Y:S05]  /*b560*/  BRA `(.L_x_2086) ;  /* 0x0000000400007947 */ /* 0x000fea0003800000 */
.L_x_2109:
        /* <DEDUP_REMOVED lines=10> */
[----:B------:R-:W-:-:S04]  /*b610*/  IMAD.MOV.U32 R0, RZ, RZ, 0x7f ;  /* 0x0000007fff007424 */ /* 0x000fc800078e00ff */
        /* <DEDUP_REMOVED lines=10> */
.L_x_2112:
[----:B------:R-:W-:Y:S05]  /*b6c0*/  BSYNC.RECONVERGENT B0 ;  /* 0x0000000000007941 */ /* 0x000fea0003800200 */
.L_x_2111:
[----:B------:R-:W-:-:S05]  /*b6d0*/  LOP3.LUT R7, R0, 0x80, R7, 0xf8, !PT ;  /* 0x0000008000077812 */ /* 0x000fca00078ef807 */
[----:B------:R0:W-:Y:S01]  /*b6e0*/  STG.E.U8 desc[UR36][R2.64], R7 ;  /* 0x0000000702007986 */ /* 0x0001e2000c101124 */
[----:B------:R-:W-:Y:S05]  /*b6f0*/  BRA `(.L_x_2086) ;  /* 0x00000000009c7947 */ /* 0x000fea0003800000 */
.L_x_2108:
        /* <DEDUP_REMOVED lines=20> */
.L_x_2114:
[----:B------:R-:W-:Y:S02]  /*b840*/  ISETP.GT.U32.AND P0, PT, R6, 0x7f800000, PT ;  /* 0x7f8000000600780c */ /* 0x000fe40003f04070 */
[----:B------:R-:W-:-:S04]  /*b850*/  MOV R0, 0x7f ;  /* 0x0000007f00007802 */ /* 0x000fc80000000f00 */
[----:B------:R-:W-:-:S07]  /*b860*/  SEL R0, R0, 0x7c, P0 ;  /* 0x0000007c00007807 */ /* 0x000fce0000000000 */
.L_x_2115:
[----:B------:R-:W-:Y:S05]  /*b870*/  BSYNC.RECONVERGENT B0 ;  /* 0x0000000000007941 */ /* 0x000fea0003800200 */
.L_x_2113:
[----:B------:R-:W-:-:S04]  /*b880*/  SHF.R.U32.HI R5, RZ, 0x18, R7 ;  /* 0x00000018ff057819 */ /* 0x000fc80000011607 */
[----:B------:R-:W-:-:S05]  /*b890*/  LOP3.LUT R5, R0, 0x80, R5, 0xf8, !PT ;  /* 0x0000008000057812 */ /* 0x000fca00078ef805 */
[----:B------:R0:W-:Y:S01]  /*b8a0*/  STG.E.U8 desc[UR36][R2.64], R5 ;  /* 0x0000000502007986 */ /* 0x0001e2000c101124 */
[----:B------:R-:W-:Y:S05]  /*b8b0*/  BRA `(.L_x_2086) ;  /* 0x00000000002c7947 */ /* 0x000fea0003800000 */
.L_x_2107:
        /* <DEDUP_REMOVED lines=11> */
.L_x_2086:
[----:B------:R-:W-:-:S07]  /*b970*/  VIADD R17, R17, 0x80 ;  /* 0x0000008011117836 */ /* 0x000fce0000000000 */
.L_x_2049:
[----:B------:R-:W-:Y:S05]  /*b980*/  BSYNC.RECONVERGENT B7 ;  /* 0x0000000000077941 */ /* 0x000fea0003800200 */
.L_x_2048:
[----:B------:R-:W5:Y:S02]  /*b990*/  LDCU UR4, c[0x0][0x380] ;  /* 0x00007000ff0477ac */ /* 0x000f640008000800 */
[----:B-----5:R-:W-:-:S13]  /*b9a0*/  ISETP.GE.AND P0, PT, R17, UR4, PT ;  /* 0x0000000411007c0c */ /* 0x020fda000bf06270 */
[----:B------:R-:W-:Y:S05]  /*b9b0*/  @P0 EXIT ;  /* 0x000000000000094d */ /* 0x000fea0003800000 */
[----:B------:R-:W5:Y:S01]  /*b9c0*/  LDCU UR4, c[0x0][0x388] ;  /* 0x00007100ff0477ac */ /* 0x000f620008000800 */
[----:B01----:R-:W-:Y:S01]  /*b9d0*/  MOV R0, RZ ;  /* 0x000000ff00007202 */ /* 0x003fe20000000f00 */
        /* <DEDUP_REMOVED lines=301> */
.L_x_2116:
[----:B------:R-:W2:Y:S01]  /*ccb0*/  LDCU.128 UR8, c[0x0][0x580] ;  /* 0x0000b000ff0877ac */ /* 0x000ea20008000c00 */
[----:B------:R-:W-:Y:S01]  /*ccc0*/  BSSY.RECONVERGENT B6, `(.L_x_2117) ;  /* 0x00000ee000067945 */ /* 0x000fe20003800200 */
[----:B------:R-:W-:-:S04]  /*ccd0*/  UPRMT UR4, UR41, 0x9910, URZ ;  /* 0x0000991029047896 */ /* 0x000fc800080000ff */
[----:B------:R-:W-:Y:S01]  /*cce0*/  UISETP.GT.AND UP0, UPT, UR4, 0x9, UPT ;  /* 0x000000090400788c */ /* 0x000fe2000bf04270 */
[----:B--2-4-:R-:W-:Y:S02]  /*ccf0*/  IADD3 R4, P1, PT, R0, UR10, RZ ;  /* 0x0000000a00047c10 */ /* 0x014fe4000ff3e0ff */
[----:B------:R-:W-:-:S03]  /*cd00*/  IADD3 R16, P0, PT, R16, UR8, RZ ;  /* 0x0000000810107c10 */ /* 0x000fc6000ff1e0ff */
[----:B---3--:R-:W-:Y:S01]  /*cd10*/  IMAD.X R5, RZ, RZ, UR11, P1 ;  /* 0x0000000bff057e24 */ /* 0x008fe200088e06ff */
        /* <DEDUP_REMOVED lines=13> */
.L_x_2121:
[----:B------:R-:W2:Y:S02]  /*cdf0*/  LDG.E.U8 R2, desc[UR36][R4.64] ;  /* 0x0000002404027981 */ /* 0x000ea4000c1e1100 */
[----:B--2---:R-:W3:Y:S02]  /*ce00*/  I2F.F64.U16 R2, R2 ;  /* 0x0000000200027312 */ /* 0x004ee40000101800 */
[----:B---3--:R-:W-:Y:S05]  /*ce10*/  BRA `(.L_x_2123) ;  /* 0x0000000c00607947 */ /* 0x008fea0003800000 */
.L_x_2120:
        /* <DEDUP_REMOVED lines=9> */
.L_x_2125:
[----:B------:R-:W2:Y:S02]  /*ceb0*/  LDG.E R2, desc[UR36][R4.64] ;  /* 0x0000002404027981 */ /* 0x000ea4000c1e1900 */
[----:B--2---:R-:W3:Y:S02]  /*cec0*/  I2F.F64 R2, R2 ;  /* 0x0000000200027312 */ /* 0x004ee40000201c00 */
[----:B---3--:R-:W-:Y:S05]  /*ced0*/  BRA `(.L_x_2123) ;  /* 0x0000000c00307947 */ /* 0x008fea0003800000 */
.L_x_2124:
[----:B------:R-:W2:Y:S02]  /*cee0*/  LDG.E.U16 R2, desc[UR36][R4.64] ;  /* 0x0000002404027981 */ /* 0x000ea4000c1e1500 */
[----:B--2---:R-:W3:Y:S02]  /*cef0*/  I2F.F64.S16 R2, R2 ;  /* 0x0000000200027312 */ /* 0x004ee40000101c00 */
[----:B---3--:R-:W-:Y:S05]  /*cf00*/  BRA `(.L_x_2123) ;  /* 0x0000000c00247947 */ /* 0x008fea0003800000 */
.L_x_2119:
        /* <DEDUP_REMOVED lines=10> */
.L_x_2127:
[----:B------:R-:W2:Y:S02]  /*cfb0*/  LDG.E.U16 R0, desc[UR36][R4.64] ;  /* 0x0000002404007981 */ /* 0x000ea4000c1e1500 */
[----:B--2---:R-:W-:-:S05]  /*cfc0*/  HADD2.F32 R0, -RZ, R0.H0_H0 ;  /* 0x20000000ff007230 */ /* 0x004fca0000004100 */
[----:B------:R-:W-:-:S04]  /*cfd0*/  FMUL.FTZ R0, R0, 1 ;  /* 0x3f80000000007820 */ /* 0x000fc80000410000 */
[----:B------:R3:W4:Y:S02]  /*cfe0*/  F2F.F64.F32 R2, R0 ;  /* 0x0000000000027310 */ /* 0x0007240000201800 */
[----:B---34-:R-:W-:Y:S05]  /*cff0*/  BRA `(.L_x_2123) ;  /* 0x0000000800e87947 */ /* 0x018fea0003800000 */
.L_x_2126:
        /* <DEDUP_REMOVED lines=10> */
.L_x_2129:
[----:B------:R-:W2:Y:S02]  /*d0a0*/  LDG.E.U16 R4, desc[UR36][R4.64] ;  /* 0x0000002404047981 */ /* 0x000ea4000c1e1500 */
[----:B--2---:R-:W-:-:S05]  /*d0b0*/  HADD2.F32 R0, -RZ, R4.H0_H0 ;  /* 0x20000004ff007230 */ /* 0x004fca0000004100 */
[----:B------:R-:W-:-:S04]  /*d0c0*/  FMUL.FTZ R0, R0, 1 ;  /* 0x3f80000000007820 */ /* 0x000fc80000410000 */
[----:B------:R3:W4:Y:S02]  /*d0d0*/  F2F.F64.F32 R2, R0 ;  /* 0x0000000000027310 */ /* 0x0007240000201800 */
[----:B---34-:R-:W-:Y:S05]  /*d0e0*/  BRA `(.L_x_2123) ;  /* 0x0000000800ac7947 */ /* 0x018fea0003800000 */
.L_x_2128:
[----:B------:R2:W5:Y:S01]  /*d0f0*/  LDG.E.64 R2, desc[UR36][R4.64] ;  /* 0x0000002404027981 */ /* 0x000562000c1e1b00 */
[----:B------:R-:W-:Y:S05]  /*d100*/  BRA `(.L_x_2123) ;  /* 0x0000000800a47947 */ /* 0x000fea0003800000 */
.L_x_2118:
        /* <DEDUP_REMOVED lines=13> */
.L_x_2132:
[----:B------:R1:W5:Y:S01]  /*d1e0*/  LDG.E.64 R2, desc[UR36][R4.64] ;  /* 0x0000002404027981 */ /* 0x000362000c1e1b00 */
[----:B------:R-:W-:Y:S05]  /*d1f0*/  BRA `(.L_x_2123) ;  /* 0x0000000800687947 */ /* 0x000fea0003800000 */
.L_x_2131:
[----:B------:R-:W-:-:S09]  /*d200*/  UISETP.NE.AND UP0, UPT, UR4, 0xf, UPT ;  /* 0x0000000f0400788c */ /* 0x000fd2000bf05270 */
[----:B------:R-:W-:Y:S05]  /*d210*/  BRA.U !UP0, `(.L_x_2133) ;  /* 0x00000001089c7547 */ /* 0x000fea000b800000 */
[----:B------:R-:W-:-:S09]  /*d220*/  UISETP.NE.AND UP0, UPT, UR4, 0x17, UPT ;  /* 0x000000170400788c */ /* 0x000fd2000bf05270 */
[----:B------:R-:W-:Y:S05]  /*d230*/  BRA.U !UP0, `(.L_x_2134) ;  /* 0x00000001085c7547 */ /* 0x000fea000b800000 */
[----:B------:R-:W-:-:S09]  /*d240*/  UISETP.NE.AND UP0, UPT, UR4, 0x18, UPT ;  /* 0x000000180400788c */ /* 0x000fd2000bf05270 */
[----:B------:R-:W-:Y:S05]  /*d250*/  BRA.U UP0, `(.L_x_2122) ;  /* 0x0000000500f47547 */ /* 0x000fea000b800000 */
[----:B------:R-:W2:Y:S01]  /*d260*/  LDG.E.U8 R0, desc[UR36][R4.64] ;  /* 0x0000002404007981 */ /* 0x000ea2000c1e1100 */
[----:B------:R-:W-:Y:S02]  /*d270*/  HFMA2 R6, -RZ, RZ, 0, 1.847743988037109375e-06 ;  /* 0x0000001fff067431 */ /* 0x000fe400000001ff */
        /* <DEDUP_REMOVED lines=17> */
[----:B------:R-:W2:Y:S02]  /*d390*/  F2F.F64.F32 R2, R3 ;  /* 0x0000000300027310 */ /* 0x000ea40000201800 */
[----:B--2---:R-:W-:Y:S05]  /*d3a0*/  BRA `(.L_x_2123) ;  /* 0x0000000400fc7947 */ /* 0x004fea0003800000 */
.L_x_2134:
        /* <DEDUP_REMOVED lines=14> */
.L_x_2133:
[----:B------:R-:W2:Y:S02]  /*d490*/  LDG.E.U16 R0, desc[UR36][R4.64] ;  /* 0x0000002404007981 */ /* 0x000ea4000c1e1500 */
[----:B--2---:R-:W-:-:S05]  /*d4a0*/  SHF.L.U32 R0, R0, 0x10, RZ ;  /* 0x0000001000007819 */ /* 0x004fca00000006ff */
[----:B------:R-:W-:-:S04]  /*d4b0*/  FMUL.FTZ R0, R0, 1 ;  /* 0x3f80000000007820 */ /* 0x000fc80000410000 */
[----:B------:R2:W3:Y:S02]  /*d4c0*/  F2F.F64.F32 R2, R0 ;  /* 0x0000000000027310 */ /* 0x0004e40000201800 */
[----:B--23--:R-:W-:Y:S05]  /*d4d0*/  BRA `(.L_x_2123) ;  /* 0x0000000400b07947 */ /* 0x00cfea0003800000 */
.L_x_2130:
        /* <DEDUP_REMOVED lines=11> */
.L_x_2137:
        /* <DEDUP_REMOVED lines=21> */
.L_x_2139:
[----:B------:R-:W-:Y:S05]  /*d6e0*/  BSYNC.RECONVERGENT B0 ;  /* 0x0000000000007941 */ /* 0x000fea0003800200 */
.L_x_2138:
[----:B------:R-:W-:Y:S01]  /*d6f0*/  IMAD.SHL.U32 R0, R0, 0x100000, RZ ;  /* 0x0010000000007824 */ /* 0x000fe200078e00ff */
[----:B------:R-:W-:-:S04]  /*d700*/  LEA R2, R2, 0x3b800000, 0x17 ;  /* 0x3b80000002027811 */ /* 0x000fc800078eb8ff */
[----:B------:R-:W-:-:S05]  /*d710*/  LOP3.LUT R0, R2, R0, R7, 0xfe, !PT ;  /* 0x0000000002007212 */ /* 0x000fca00078efe07 */
[----:B------:R-:W-:-:S04]  /*d720*/  FMUL.FTZ R0, R0, 1 ;  /* 0x3f80000000007820 */ /* 0x000fc80000410000 */
[----:B------:R1:W2:Y:S02]  /*d730*/  F2F.F64.F32 R2, R0 ;  /* 0x0000000000027310 */ /* 0x0002a40000201800 */
[----:B-12---:R-:W-:Y:S05]  /*d740*/  BRA `(.L_x_2123) ;  /* 0x0000000400147947 */ /* 0x006fea0003800000 */
.L_x_2136:
        /* <DEDUP_REMOVED lines=21> */
.L_x_2141:
[----:B------:R-:W-:Y:S05]  /*d8a0*/  BSYNC.RECONVERGENT B0 ;  /* 0x0000000000007941 */ /* 0x000fea0003800200 */
.L_x_2140:
[----:B------:R-:W-:Y:S02]  /*d8b0*/  SHF.L.U32 R0, R0, 0x15, RZ ;  /* 0x0000001500007819 */ /* 0x000fe400000006ff */
[----:B------:R-:W-:-:S04]  /*d8c0*/  LEA R2, R2, 0x37800000, 0x17 ;  /* 0x3780000002027811 */ /* 0x000fc800078eb8ff */
[----:B------:R-:W-:-:S05]  /*d8d0*/  LOP3.LUT R0, R2, R0, R7, 0xfe, !PT ;  /* 0x0000000002007212 */ /* 0x000fca00078efe07 */
[----:B------:R-:W-:-:S04]  /*d8e0*/  FMUL.FTZ R0, R0, 1 ;  /* 0x3f80000000007820 */ /* 0x000fc80000410000 */
[----:B------:R1:W2:Y:S02]  /*d8f0*/  F2F.F64.F32 R2, R0 ;  /* 0x0000000000027310 */ /* 0x0002a40000201800 */
[----:B-12---:R-:W-:Y:S05]  /*d900*/  BRA `(.L_x_2123) ;  /* 0x0000000000a47947 */ /* 0x006fea0003800000 */
.L_x_2135:
        /* <DEDUP_REMOVED lines=18> */
.L_x_2122:
        /* <DEDUP_REMOVED lines=16> */
.L_x_2144:
[----:B------:R-:W-:Y:S01]  /*db30*/  CS2R R2, SRZ ;  /* 0x0000000000027805 */ /* 0x000fe2000001ff00 */
[----:B------:R-:W-:Y:S06]  /*db40*/  BRA `(.L_x_2123) ;  /* 0x0000000000147947 */ /* 0x000fec0003800000 */
.L_x_2143:
[----:B------:R-:W2:Y:S02]  /*db50*/  LDG.E.64 R2, desc[UR36][R4.64] ;  /* 0x0000002404027981 */ /* 0x000ea4000c1e1b00 */
[----:B--2---:R-:W1:Y:S02]  /*db60*/  I2F.F64.U64 R2, R2 ;  /* 0x0000000200027312 */ /* 0x004e640000301800 */
[----:B-1----:R-:W-:Y:S05]  /*db70*/  BRA `(.L_x_2123) ;  /* 0x0000000000087947 */ /* 0x002fea0003800000 */
.L_x_2142:
[----:B------:R-:W2:Y:S02]  /*db80*/  LDG.E R2, desc[UR36][R4.64] ;  /* 0x0000002404027981 */ /* 0x000ea4000c1e1900 */
[----:B--2---:R-:W0:Y:S02]  /*db90*/  I2F.F64.U32 R2, R2 ;  /* 0x0000000200027312 */ /* 0x004e240000201800 */
.L_x_2123:
[----:B------:R-:W-:Y:S05]  /*dba0*/  BSYNC.RECONVERGENT B6 ;  /* 0x0000000000067941 */ /* 0x000fea0003800200 */
.L_x_2117:
[----:B0----5:R-:W-:Y:S01]  /*dbb0*/  LOP3.LUT R7, R3, 0x7fffffff, RZ, 0xc0, !PT ;  /* 0x7fffffff03077812 */ /* 0x021fe200078ec0ff */
[----:B------:R-:W-:Y:S01]  /*dbc0*/  BSSY.RECONVERGENT B0, `(.L_x_2145) ;  /* 0x000007f000007945 */ /* 0x000fe20003800200 */
[----:B------:R-:W-:Y:S02]  /*dbd0*/  IMAD.MOV.U32 R6, RZ, RZ, R2 ;  /* 0x000000ffff067224 */ /* 0x000fe400078e0002 */
[----:B------:R-:W-:-:S13]  /*dbe0*/  ISETP.GE.U32.AND P0, PT, R7, 0x408633cf, PT ;  /* 0x408633cf0700780c */ /* 0x000fda0003f06070 */
[----:B------:R-:W1:Y:S02]  /*dbf0*/  @P0 DSETP.GTU.AND P1, PT, R2, +INF , PT ;  /* 0x7ff000000200042a */ /* 0x000e640003f2c000 */
[----:B-12---:R-:W-:Y:S02]  /*dc00*/  @P0 FSEL R4, R2, RZ, P1 ;  /* 0x000000ff02040208 */ /* 0x006fe40000800000 */
        /* <DEDUP_REMOVED lines=100> */
[----:B------:R-:W-:Y:S01]  /*e250*/  MOV R2, R4 ;  /* 0x0000000400027202 */ /* 0x000fe20000000f00 */
[----:B------:R-:W-:Y:S02]  /*e260*/  IMAD.MOV.U32 R4, RZ, RZ, RZ ;  /* 0x000000ffff047224 */ /* 0x000fe400078e00ff */
        /* <DEDUP_REMOVED lines=20> */
.L_x_2146:
[----:B------:R-:W-:Y:S05]  /*e3b0*/  BSYNC.RECONVERGENT B0 ;  /* 0x0000000000007941 */ /* 0x000fea0003800200 */
.L_x_2145:
[----:B------:R-:W-:Y:S01]  /*e3c0*/  UPRMT UR4, UR42, 0x9910, URZ ;  /* 0x000099102a047896 */ /* 0x000fe200080000ff */
[----:B-1----:R-:W1:Y:S03]  /*e3d0*/  DADD R4, R4, R4 ;  /* 0x0000000004047229 */ /* 0x002e660000000004 */
[----:B------:R-:W-:-:S09]  /*e3e0*/  UISETP.GT.AND UP0, UPT, UR4, 0x9, UPT ;  /* 0x000000090400788c */ /* 0x000fd2000bf04270 */
        /* <DEDUP_REMOVED lines=10> */
[----:B-1----:R-:W-:Y:S01]  /*e490*/  STG.E.U8 desc[UR36][R16.64], R5 ;  /* 0x0000000510007986 */ /* 0x002fe2000c101124 */
[----:B------:R-:W-:Y:S05]  /*e4a0*/  EXIT ;  /* 0x000000000000794d */ /* 0x000fea0003800000 */
.L_x_2150:
[----:B------:R-:W0:Y:S02]  /*e4b0*/  F2I.S64.F64.TRUNC R4, R4 ;  /* 0x0000000400047311 */ /* 0x000e24000030d900 */
[----:B0-----:R-:W-:-:S05]  /*e4c0*/  MOV R3, R4 ;  /* 0x0000000400037202 */ /* 0x001fca0000000f00 */
[----:B------:R-:W-:Y:S01]  /*e4d0*/  STG.E.U8 desc[UR36][R16.64], R3 ;  /* 0x0000000310007986 */ /* 0x000fe2000c101124 */
[----:B------:R-:W-:Y:S05]  /*e4e0*/  EXIT ;  /* 0x000000000000794d */ /* 0x000fea0003800000 */
.L_x_2149:
[----:B------:R-:W-:-:S09]  /*e4f0*/  UISETP.NE.AND UP0, UPT, UR4, 0x2, UPT ;  /* 0x000000020400788c */ /* 0x000fd2000bf05270 */
[----:B------:R-:W-:Y:S05]  /*e500*/  BRA.U !UP0, `(.L_x_2152) ;  /* 0x0000000108287547 */ /* 0x000fea000b800000 */
[----:B------:R-:W-:-:S09]  /*e510*/  UISETP.NE.AND UP0, UPT, UR4, 0x3, UPT ;  /* 0x000000030400788c */ /* 0x000fd2000bf05270 */
[----:B------:R-:W-:Y:S05]  /*e520*/  BRA.U !UP0, `(.L_x_2153) ;  /* 0x0000000108147547 */ /* 0x000fea000b800000 */
[----:B------:R-:W-:-:S09]  /*e530*/  UISETP.NE.AND UP0, UPT, UR4, 0x4, UPT ;  /* 0x000000040400788c */ /* 0x000fd2000bf05270 */
[----:B------:R-:W-:Y:S05]  /*e540*/  BRA.U UP0, `(.L_x_2151) ;  /* 0x0000000d00247547 */ /* 0x000fea000b800000 */
[----:B------:R-:W1:Y:S02]  /*e550*/  F2I.S64.F64.TRUNC R4, R4 ;  /* 0x0000000400047311 */ /* 0x000e64000030d900 */
[----:B-1----:R-:W-:Y:S01]  /*e560*/  STG.E.64 desc[UR36][R16.64], R4 ;  /* 0x0000000410007986 */ /* 0x002fe2000c101b24 */
[----:B------:R-:W-:Y:S05]  /*e570*/  EXIT ;  /* 0x000000000000794d */ /* 0x000fea0003800000 */
.L_x_2153:
[----:B------:R-:W1:Y:S02]  /*e580*/  F2I.F64.TRUNC R5, R4 ;  /* 0x0000000400057311 */ /* 0x000e64000030d100 */
[----:B-1----:R-:W-:Y:S01]  /*e590*/  STG.E desc[UR36][R16.64], R5 ;  /* 0x0000000510007986 */ /* 0x002fe2000c101924 */
[----:B------:R-:W-:Y:S05]  /*e5a0*/  EXIT ;  /* 0x000000000000794d */ /* 0x000fea0003800000 */
.L_x_2152:
[----:B------:R-:W1:Y:S02]  /*e5b0*/  F2I.F64.TRUNC R5, R4 ;  /* 0x0000000400057311 */ /* 0x000e64000030d100 */
[----:B-1----:R-:W-:Y:S01]  /*e5c0*/  STG.E.U16 desc[UR36][R16.64], R5 ;  /* 0x0000000510007986 */ /* 0x002fe2000c101524 */
[----:B------:R-:W-:Y:S05]  /*e5d0*/  EXIT ;  /* 0x000000000000794d */ /* 0x000fea0003800000 */
.L_x_2148:
        /* <DEDUP_REMOVED lines=15> */
[----:B------:R-:W-:Y:S01]  /*e6d0*/  STG.E desc[UR36][R16.64], R3 ;  /* 0x0000000310007986 */ /* 0x000fe2000c101924 */
[----:B------:R-:W-:Y:S05]  /*e6e0*/  EXIT ;  /* 0x000000000000794d */ /* 0x000fea0003800000 */
.L_x_2155:
        /* <DEDUP_REMOVED lines=10> */
[----:B------:R-:W-:Y:S01]  /*e790*/  STG.E.U16 desc[UR36][R16.64], R0 ;  /* 0x0000000010007986 */ /* 0x000fe2000c101524 */
[----:B------:R-:W-:Y:S05]  /*e7a0*/  EXIT ;  /* 0x000000000000794d */ /* 0x000fea0003800000 */
.L_x_2154:
        /* <DEDUP_REMOVED lines=16> */
[----:B------:R-:W-:Y:S01]  /*e8b0*/  STG.E.64 desc[UR36][R16.64], R2 ;  /* 0x0000000210007986 */ /* 0x000fe2000c101b24 */
[----:B------:R-:W-:Y:S05]  /*e8c0*/  EXIT ;  /* 0x000000000000794d */ /* 0x000fea0003800000 */
.L_x_2157:
        /* <DEDUP_REMOVED lines=9> */
[----:B0-----:R-:W-:-:S04]  /*e960*/  F2FP.F16.F32.PACK_AB R3, RZ, R0 ;  /* 0x00000000ff03723e */ /* 0x001fc800000000ff */
[----:B------:R-:W-:-:S05]  /*e970*/  PRMT R3, R3, 0x5410, RZ ;  /* 0x0000541003037816 */ /* 0x000fca00000000ff */
[----:B------:R-:W-:Y:S01]  /*e980*/  STG.E desc[UR36][R16.64], R3 ;  /* 0x0000000310007986 */ /* 0x000fe2000c101924 */
[----:B------:R-:W-:Y:S05]  /*e990*/  EXIT ;  /* 0x000000000000794d */ /* 0x000fea0003800000 */
.L_x_2156:
[----:B------:R-:W-:Y:S01]  /*e9a0*/  STG.E.64 desc[UR36][R16.64], R4 ;  /* 0x0000000410007986 */ /* 0x000fe2000c101b24 */
[----:B------:R-:W-:Y:S05]  /*e9b0*/  EXIT ;  /* 0x000000000000794d */ /* 0x000fea0003800000 */
.L_x_2147:
        /* <DEDUP_REMOVED lines=11> */
[----:B-1----:R-:W-:Y:S01]  /*ea70*/  STG.E.U16 desc[UR36][R16.64], R5 ;  /* 0x0000000510007986 */ /* 0x002fe2000c101524 */
[----:B------:R-:W-:Y:S05]  /*ea80*/  EXIT ;  /* 0x000000000000794d */ /* 0x000fea0003800000 */
.L_x_2161:
        /* <DEDUP_REMOVED lines=25> */
.L_x_2164:
[----:B------:R-:W-:-:S04]  /*ec20*/  SHF.R.U32.HI R3, RZ, 0x18, R3 ;  /* 0x00000018ff037819 */ /* 0x000fc80000011603 */
[----:B------:R-:W-:-:S04]  /*ec30*/  LOP3.LUT R0, R0, 0x80, R3, 0xf8, !PT ;  /* 0x0000008000007812 */ /* 0x000fc800078ef803 */
[----:B------:R-:W-:-:S07]  /*ec40*/  PRMT R8, R0, 0x7610, R8 ;  /* 0x0000761000087816 */ /* 0x000fce0000000008 */
.L_x_2163:
[----:B------:R-:W-:Y:S05]  /*ec50*/  BSYNC.RECONVERGENT B0 ;  /* 0x0000000000007941 */ /* 0x000fea0003800200 */
.L_x_2162:
[----:B------:R-:W-:Y:S01]  /*ec60*/  STG.E.U8 desc[UR36][R16.64], R8 ;  /* 0x0000000810007986 */ /* 0x000fe2000c101124 */
[----:B------:R-:W-:Y:S05]  /*ec70*/  EXIT ;  /* 0x000000000000794d */ /* 0x000fea0003800000 */
.L_x_2160:
        /* <DEDUP_REMOVED lines=25> */
.L_x_2167:
[----:B------:R-:W-:-:S04]  /*ee10*/  SHF.R.U32.HI R3, RZ, 0x18, R3 ;  /* 0x00000018ff037819 */ /* 0x000fc80000011603 */
[----:B------:R-:W-:-:S04]  /*ee20*/  LOP3.LUT R0, R0, 0x80, R3, 0xf8, !PT ;  /* 0x0000008000007812 */ /* 0x000fc800078ef803 */
[----:B------:R-:W-:-:S07]  /*ee30*/  PRMT R8, R0, 0x7610, R8 ;  /* 0x0000761000087816 */ /* 0x000fce0000000008 */
.L_x_2166:
[----:B------:R-:W-:Y:S05]  /*ee40*/  BSYNC.RECONVERGENT B0 ;  /* 0x0000000000007941 */ /* 0x000fea0003800200 */
.L_x_2165:
[----:B------:R-:W-:Y:S01]  /*ee50*/  STG.E.U8 desc[UR36][R16.64], R8 ;  /* 0x0000000810007986 */ /* 0x000fe2000c101124 */
[----:B------:R-:W-:Y:S05]  /*ee60*/  EXIT ;  /* 0x000000000000794d */ /* 0x000fea0003800000 */
.L_x_2159:
        /* <DEDUP_REMOVED lines=15> */
[----:B0-----:R-:W-:-:S04]  /*ef60*/  SHF.R.U32.HI R2, RZ, 0x17, R6 ;  /* 0x00000017ff027819 */ /* 0x001fc80000011606 */
        /* <DEDUP_REMOVED lines=14> */
.L_x_2169:
[----:B------:R-:W1:Y:S02]  /*f050*/  F2I.U64.F64.TRUNC R4, R4 ;  /* 0x0000000400047311 */ /* 0x000e64000030d800 */
[----:B-1----:R-:W-:Y:S01]  /*f060*/  STG.E.64 desc[UR36][R16.64], R4 ;  /* 0x0000000410007986 */ /* 0x002fe2000c101b24 */
[----:B------:R-:W-:Y:S05]  /*f070*/  EXIT ;  /* 0x000000000000794d */ /* 0x000fea0003800000 */
.L_x_2168:
[----:B------:R-:W1:Y:S02]  /*f080*/  F2I.U32.F64.TRUNC R5, R4 ;  /* 0x0000000400057311 */ /* 0x000e64000030d000 */
[----:B-1----:R-:W-:Y:S01]  /*f090*/  STG.E desc[UR36][R16.64], R5 ;  /* 0x0000000510007986 */ /* 0x002fe2000c101924 */
[----:B------:R-:W-:Y:S05]  /*f0a0*/  EXIT ;  /* 0x000000000000794d */ /* 0x000fea0003800000 */
.L_x_2158:
        /* <DEDUP_REMOVED lines=8> */
[----:B------:R-:W-:Y:S01]  /*f130*/  STG.E.U8 desc[UR36][R16.64], R3 ;  /* 0x0000000310007986 */ /* 0x000fe2000c101124 */
[----:B------:R-:W-:Y:S05]  /*f140*/  EXIT ;  /* 0x000000000000794d */ /* 0x000fea0003800000 */
.L_x_2171:
[----:B------:R-:W-:-:S05]  /*f150*/  CS2R R6, SRZ ;  /* 0x0000000000067805 */ /* 0x000fca000001ff00 */
[----:B------:R-:W-:Y:S01]  /*f160*/  STG.E.128 desc[UR36][R16.64], R4 ;  /* 0x0000000410007986 */ /* 0x000fe2000c101d24 */
[----:B------:R-:W-:Y:S05]  /*f170*/  EXIT ;  /* 0x000000000000794d */ /* 0x000fea0003800000 */
.L_x_2170:
[----:B------:R-:W-:-:S09]  /*f180*/  UISETP.NE.AND UP0, UPT, UR4, 0xf, UPT ;  /* 0x0000000f0400788c */ /* 0x000fd2000bf05270 */
[----:B------:R-:W-:Y:S05]  /*f190*/  BRA.U !UP0, `(.L_x_2172) ;  /* 0x0000000508287547 */ /* 0x000fea000b800000 */
[----:B------:R-:W-:-:S09]  /*f1a0*/  UISETP.NE.AND UP0, UPT, UR4, 0x17, UPT ;  /* 0x000000170400788c */ /* 0x000fd2000bf05270 */
[----:B------:R-:W-:Y:S05]  /*f1b0*/  BRA.U !UP0, `(.L_x_2173) ;  /* 0x0000000108b07547 */ /* 0x000fea000b800000 */
[----:B------:R-:W-:-:S09]  /*f1c0*/  UISETP.NE.AND UP0, UPT, UR4, 0x18, UPT ;  /* 0x000000180400788c */ /* 0x000fd2000bf05270 */
[----:B------:R-:W-:Y:S05]  /*f1d0*/  BRA.U !UP0, `(.L_x_2174) ;  /* 0x0000000108447547 */ /* 0x000fea000b800000 */
.L_x_2151:
[----:B------:R-:W-:Y:S01]  /*f1e0*/  MOV R0, 0x0 ;  /* 0x0000000000007802 */ /* 0x000fe20000000f00 */
[----:B------:R-:W1:Y:S01]  /*f1f0*/  LDCU.64 UR4, c[0x4][0x128] ;  /* 0x01002500ff0477ac */ /* 0x000e620008000a00 */
[----:B------:R-:W-:Y:S02]  /*f200*/  HFMA2 R8, -RZ, RZ, 0, 6.020069122314453125e-06 ;  /* 0x00000065ff087431 */ /* 0x000fe400000001ff */
[----:B------:R-:W-:Y:S01]  /*f210*/  IMAD.MOV.U32 R12, RZ, RZ, 0x1 ;  /* 0x00000001ff0c7424 */ /* 0x000fe200078e00ff */
[----:B0-----:R0:W2:Y:S01]  /*f220*/  LDC.64 R2, c[0x4][R0] ;  /* 0x0100000000027b82 */ /* 0x0010a20000000a00 */
[----:B------:R-:W3:Y:S01]  /*f230*/  LDCU.64 UR6, c[0x4][0x130] ;  /* 0x01002600ff0677ac */ /* 0x000ee20008000a00 */
[----:B------:R-:W-:Y:S01]  /*f240*/  MOV R13, RZ ;  /* 0x000000ff000d7202 */ /* 0x000fe20000000f00 */
[----:B------:R-:W4:Y:S01]  /*f250*/  LDCU.64 UR8, c[0x4][0x10] ;  /* 0x01000200ff0877ac */ /* 0x000f220008000a00 */
[----:B-1----:R-:W-:Y:S01]  /*f260*/  MOV R4, UR4 ;  /* 0x0000000400047c02 */ /* 0x002fe20008000f00 */
[----:B------:R-:W-:Y:S01]  /*f270*/  IMAD.U32 R5, RZ, RZ, UR5 ;  /* 0x00000005ff057e24 */ /* 0x000fe2000f8e00ff */
[----:B---3--:R-:W-:Y:S01]  /*f280*/  MOV R6, UR6 ;  /* 0x0000000600067c02 */ /* 0x008fe20008000f00 */
[----:B------:R-:W-:Y:S01]  /*f290*/  IMAD.U32 R7, RZ, RZ, UR7 ;  /* 0x00000007ff077e24 */ /* 0x000fe2000f8e00ff */
[----:B----4-:R-:W-:Y:S01]  /*f2a0*/  MOV R10, UR8 ;  /* 0x00000008000a7c02 */ /* 0x010fe20008000f00 */
[----:B0-----:R-:W-:-:S07]  /*f2b0*/  IMAD.U32 R11, RZ, RZ, UR9 ;  /* 0x00000009ff0b7e24 */ /* 0x001fce000f8e00ff */
[----:B------:R-:W-:-:S07]  /*f2c0*/  LEPC R20, `(.L_x_2175) ;  /* 0x000000001014794e */ /* 0x000fce0000000000 */
[----:B--2---:R-:W-:Y:S05]  /*f2d0*/  CALL.ABS.NOINC R2 ;  /* 0x0000000002007343 */ /* 0x004fea0003c00000 */
.L_x_2175:
[----:B------:R-:W-:Y:S05]  /*f2e0*/  EXIT ;  /* 0x000000000000794d */ /* 0x000fea0003800000 */
.L_x_2174:
        /* <DEDUP_REMOVED lines=21> */
.L_x_2177:
[----:B------:R-:W-:Y:S05]  /*f440*/  BSYNC.RECONVERGENT B0 ;  /* 0x0000000000007941 */ /* 0x000fea0003800200 */
.L_x_2176:
[----:B------:R-:W-:-:S05]  /*f450*/  LOP3.LUT R3, R0, 0x80, R3, 0xf8, !PT ;  /* 0x0000008000037812 */ /* 0x000fca00078ef803 */
[----:B------:R-:W-:Y:S01]  /*f460*/  STG.E.U8 desc[UR36][R16.64], R3 ;  /* 0x0000000310007986 */ /* 0x000fe2000c101124 */
[----:B------:R-:W-:Y:S05]  /*f470*/  EXIT ;  /* 0x000000000000794d */ /* 0x000fea0003800000 */
.L_x_2173:
        /* <DEDUP_REMOVED lines=20> */
.L_x_2179:
[----:B------:R-:W-:Y:S02]  /*f5c0*/  ISETP.GT.U32.AND P0, PT, R2, 0x7f800000, PT ;  /* 0x7f8000000200780c */ /* 0x000fe40003f04070 */
[----:B------:R-:W-:-:S04]  /*f5d0*/  MOV R0, 0x7f ;  /* 0x0000007f00007802 */ /* 0x000fc80000000f00 */
[----:B------:R-:W-:-:S07]  /*f5e0*/  SEL R0, R0, 0x7c, P0 ;  /* 0x0000007c00007807 */ /* 0x000fce0000000000 */
.L_x_2180:
[----:B------:R-:W-:Y:S05]  /*f5f0*/  BSYNC.RECONVERGENT B0 ;  /* 0x0000000000007941 */ /* 0x000fea0003800200 */
.L_x_2178:
[----:B------:R-:W-:-:S04]  /*f600*/  SHF.R.U32.HI R3, RZ, 0x18, R3 ;  /* 0x00000018ff037819 */ /* 0x000fc80000011603 */
[----:B------:R-:W-:-:S05]  /*f610*/  LOP3.LUT R3, R0, 0x80, R3, 0xf8, !PT ;  /* 0x0000008000037812 */ /* 0x000fca00078ef803 */
[----:B------:R-:W-:Y:S01]  /*f620*/  STG.E.U8 desc[UR36][R16.64], R3 ;  /* 0x0000000310007986 */ /* 0x000fe2000c101124 */
[----:B------:R-:W-:Y:S05]  /*f630*/  EXIT ;  /* 0x000000000000794d */ /* 0x000fea0003800000 */
.L_x_2172:
        /* <DEDUP_REMOVED lines=10> */
[----:B------:R-:W-:Y:S01]  /*f6e0*/  STG.E.U16 desc[UR36][R16.64], R0 ;  /* 0x0000000010007986 */ /* 0x000fe2000c101524 */
[----:B------:R-:W-:Y:S05]  /*f6f0*/  EXIT ;  /* 0x000000000000794d */ /* 0x000fea0003800000 */
.L_x_2181:
        /* <DEDUP_REMOVED lines=16> */
.L_x_2637:


//--------------------- .text._ZN2at6native27unrolled_elementwise_kernelIZZZNS0_16cosh_kernel_cudaERNS_18TensorIteratorBaseEENKUlvE0_clEvENKUlvE_clEvEUldE_St5arrayIPcLm2EELi4E23TrivialOffsetCalculatorILi1EjESB_NS0_6memory12LoadWithCastILi1EEENSC_13StoreWithCastILi1EEEEEviT_T0_T2_T3_T4_T5_ --------------------------
	.section	.text._ZN2at6native27unrolled_elementwise_kernelIZZZNS0_16cosh_kernel_cudaERNS_18TensorIteratorBaseEENKUlvE0_clEvENKUlvE_clEvEUldE_St5arrayIPcLm2EELi4E23TrivialOffsetCalculatorILi1EjESB_NS0_6memory12LoadWithCastILi1EEENSC_13StoreWithCastILi1EEEEEviT_T0_T2_T3_T4_T5_,"ax",@progbits
	.align	128
        .global         _ZN2at6native27unrolled_elementwise_kernelIZZZNS0_16cosh_kernel_cudaERNS_18TensorIteratorBaseEENKUlvE0_clEvENKUlvE_clEvEUldE_St5arrayIPcLm2EELi4E23TrivialOffsetCalculatorILi1EjESB_NS0_6memory12LoadWithCastILi1EEENSC_13StoreWithCastILi1EEEEEviT_T0_T2_T3_T4_T5_
        .type           _ZN2at6native27unrolled_elementwise_kernelIZZZNS0_16cosh_kernel_cudaERNS_18TensorIteratorBaseEENKUlvE0_clEvENKUlvE_clEvEUldE_St5arrayIPcLm2EELi4E23TrivialOffsetCalculatorILi1EjESB_NS0_6memory12LoadWithCastILi1EEENSC_13StoreWithCastILi1EEEEEviT_T0_T2_T3_T4_T5_,@function
        .size           _ZN2at6native27unrolled_elementwise_kernelIZZZNS0_16cosh_kernel_cudaERNS_18TensorIteratorBaseEENKUlvE0_clEvENKUlvE_clEvEUldE_St5arrayIPcLm2EELi4E23TrivialOffsetCalculatorILi1EjESB_NS0_6memory12LoadWithCastILi1EEENSC_13StoreWithCastILi1EEEEEviT_T0_T2_T3_T4_T5_,(.L_x_2638 - _ZN2at6native27unrolled_elementwise_kernelIZZZNS0_16cosh_kernel_cudaERNS_18TensorIteratorBaseEENKUlvE0_clEvENKUlvE_clEvEUldE_St5arrayIPcLm2EELi4E23TrivialOffsetCalculatorILi1EjESB_NS0_6memory12LoadWithCastILi1EEENSC_13StoreWithCastILi1EEEEEviT_T0_T2_T3_T4_T5_)
        .other          _ZN2at6native27unrolled_elementwise_kernelIZZZNS0_16cosh_kernel_cudaERNS_18TensorIteratorBaseEENKUlvE0_clEvENKUlvE_clEvEUldE_St5arrayIPcLm2EELi4E23TrivialOffsetCalculatorILi1EjESB_NS0_6memory12LoadWithCastILi1EEENSC_13StoreWithCastILi1EEEEEviT_T0_T2_T3_T4_T5_,@"STO_CUDA_ENTRY STV_DEFAULT"
_ZN2at6native27unrolled_elementwise_kernelIZZZNS0_16cosh_kernel_cudaERNS_18TensorIteratorBaseEENKUlvE0_clEvENKUlvE_clEvEUldE_St5arrayIPcLm2EELi4E23TrivialOffsetCalculatorILi1EjESB_NS0_6memory12LoadWithCastILi1EEENSC_13StoreWithCastILi1EEEEEviT_T0_T2_T3_T4_T5_:
.text._ZN2at6native27unrolled_elementwise_kernelIZZZNS0_16cosh_kernel_cudaERNS_18TensorIteratorBaseEENKUlvE0_clEvENKUlvE_clEvEUldE_St5arrayIPcLm2EELi4E23TrivialOffsetCalculatorILi1EjESB_NS0_6memory12LoadWithCastILi1EEENSC_13StoreWithCastILi1EEEEEviT_T0_T2_T3_T4_T5_:
[----:B------:R-:W0:Y:S01]  /*0000*/  LDC R1, c[0x0][0x37c] ;  /* 0x0000df00ff017b82 */ /* 0x000e220000000800 */
[----:B------:R-:W1:Y:S07]  /*0010*/  S2R R18, SR_CTAID.X ;  /* 0x0000000000127919 */ /* 0x000e6e0000002500 */
[----:B------:R-:W1:Y:S01]  /*0020*/  LDC R19, c[0x0][0x380] ;  /* 0x0000e000ff137b82 */ /* 0x000e620000000800 */
[----:B------:R-:W2:Y:S01]  /*0030*/  LDCU.64 UR36, c[0x0][0x358] ;  /* 0x00006b00ff2477ac */ /* 0x000ea20008000a00 */
[----:B------:R-:W-:Y:S01]  /*0040*/  BSSY.RECONVERGENT B7, `(.L_x_2182) ;  /* 0x00000fa000077945 */ /* 0x000fe20003800200 */
[----:B------:R-:W3:Y:S01]  /*0050*/  S2R R2, SR_TID.X ;  /* 0x0000000000027919 */ /* 0x000ee20000002100 */
[----:B------:R-:W-:Y:S01]  /*0060*/  CS2R R28, SRZ ;  /* 0x00000000001c7805 */ /* 0x000fe2000001ff00 */
        /* <DEDUP_REMOVED lines=24> */
[----:B--2---:R0:W1:Y:S02]  /*01f0*/  I2F.F64.S16 R28, R2 ;  /* 0x00000002001c7312 */ /* 0x0040640000101c00 */
[----:B01----:R-:W-:Y:S05]  /*0200*/  BRA `(.L_x_2190) ;  /* 0x0000000c006c7947 */ /* 0x003fea0003800000 */
.L_x_2188:
[----:B------:R-:W2:Y:S02]  /*0210*/  LDG.E.U8 R2, desc[UR36][R2.64] ;  /* 0x0000002402027981 */ /* 0x000ea4000c1e1100 */
[----:B--2---:R0:W1:Y:S02]  /*0220*/  I2F.F64.U16 R28, R2 ;  /* 0x00000002001c7312 */ /* 0x0040640000101800 */
[----:B01----:R-:W-:Y:S05]  /*0230*/  BRA `(.L_x_2190) ;  /* 0x0000000c00607947 */ /* 0x003fea0003800000 */
.L_x_2187:
[----:B------:R-:W-:-:S09]  /*0240*/  UISETP.NE.AND UP0, UPT, UR4, 0x2, UPT ;  /* 0x000000020400788c */ /* 0x000fd2000bf05270 */
[----:B------:R-:W-:Y:S05]  /*0250*/  BRA.U !UP0, `(.L_x_2191) ;  /* 0x0000000108287547 */ /* 0x000fea000b800000 */
[----:B------:R-:W-:-:S09]  /*0260*/  UISETP.NE.AND UP0, UPT, UR4, 0x3, UPT ;  /* 0x000000030400788c */ /* 0x000fd2000bf05270 */
[----:B------:R-:W-:Y:S05]  /*0270*/  BRA.U !UP0, `(.L_x_2192) ;  /* 0x0000000108147547 */ /* 0x000fea000b800000 */
[----:B------:R-:W-:-:S09]  /*0280*/  UISETP.NE.AND UP0, UPT, UR4, 0x4, UPT ;  /* 0x000000040400788c */ /* 0x000fd2000bf05270 */
[----:B------:R-:W-:Y:S05]  /*0290*/  BRA.U UP0, `(.L_x_2189) ;  /* 0x0000000900bc7547 */ /* 0x000fea000b800000 */
[----:B------:R-:W2:Y:S02]  /*02a0*/  LDG.E.64 R28, desc[UR36][R2.64] ;  /* 0x00000024021c7981 */ /* 0x000ea4000c1e1b00 */
[----:B--2---:R-:W0:Y:S02]  /*02b0*/  I2F.F64.S64 R28, R28 ;  /* 0x0000001c001c7312 */ /* 0x004e240000301c00 */
[----:B0-----:R-:W-:Y:S05]  /*02c0*/  BRA `(.L_x_2190) ;  /* 0x0000000c003c7947 */ /* 0x001fea0003800000 */
.L_x_2192:
[----:B------:R-:W2:Y:S02]  /*02d0*/  LDG.E R2, desc[UR36][R2.64] ;  /* 0x0000002402027981 */ /* 0x000ea4000c1e1900 */
[----:B--2---:R0:W1:Y:S02]  /*02e0*/  I2F.F64 R28, R2 ;  /* 0x00000002001c7312 */ /* 0x0040640000201c00 */
[----:B01----:R-:W-:Y:S05]  /*02f0*/  BRA `(.L_x_2190) ;  /* 0x0000000c00307947 */ /* 0x003fea0003800000 */
.L_x_2191:
[----:B------:R-:W2:Y:S02]  /*0300*/  LDG.E.U16 R2, desc[UR36][R2.64] ;  /* 0x0000002402027981 */ /* 0x000ea4000c1e1500 */
[----:B--2---:R0:W1:Y:S02]  /*0310*/  I2F.F64.S16 R28, R2 ;  /* 0x00000002001c7312 */ /* 0x0040640000101c00 */
[----:B01----:R-:W-:Y:S05]  /*0320*/  BRA `(.L_x_2190) ;  /* 0x0000000c00247947 */ /* 0x003fea0003800000 */
.L_x_2186:
        /* <DEDUP_REMOVED lines=8> */
[----:B------:R-:W1:Y:S02]  /*03b0*/  F2F.F64.F32 R28, R28 ;  /* 0x0000001c001c7310 */ /* 0x000e640000201800 */
[----:B-1----:R-:W-:Y:S05]  /*03c0*/  BRA `(.L_x_2190) ;  /* 0x0000000800fc7947 */ /* 0x002fea0003800000 */
.L_x_2194:
[----:B------:R-:W2:Y:S02]  /*03d0*/  LDG.E.U16 R0, desc[UR36][R2.64] ;  /* 0x0000002402007981 */ /* 0x000ea4000c1e1500 */
[----:B--2---:R-:W-:-:S05]  /*03e0*/  HADD2.F32 R0, -RZ, R0.H0_H0 ;  /* 0x20000000ff007230 */ /* 0x004fca0000004100 */
[----:B------:R-:W-:-:S04]  /*03f0*/  FMUL.FTZ R0, R0, 1 ;  /* 0x3f80000000007820 */ /* 0x000fc80000410000 */
[----:B------:R1:W2:Y:S02]  /*0400*/  F2F.F64.F32 R28, R0 ;  /* 0x00000000001c7310 */ /* 0x0002a40000201800 */
[----:B-12---:R-:W-:Y:S05]  /*0410*/  BRA `(.L_x_2190) ;  /* 0x0000000800e87947 */ /* 0x006fea0003800000 */
.L_x_2193:
        /* <DEDUP_REMOVED lines=10> */
.L_x_2196:
[----:B------:R-:W2:Y:S02]  /*04c0*/  LDG.E.U16 R2, desc[UR36][R2.64] ;  /* 0x0000002402027981 */ /* 0x000ea4000c1e1500 */
[----:B--2---:R-:W-:-:S05]  /*04d0*/  HADD2.F32 R0, -RZ, R2.H0_H0 ;  /* 0x20000002ff007230 */ /* 0x004fca0000004100 */
[----:B------:R-:W-:-:S04]  /*04e0*/  FMUL.FTZ R0, R0, 1 ;  /* 0x3f80000000007820 */ /* 0x000fc80000410000 */
[----:B------:R1:W2:Y:S02]  /*04f0*/  F2F.F64.F32 R28, R0 ;  /* 0x00000000001c7310 */ /* 0x0002a40000201800 */
[----:B-12---:R-:W-:Y:S05]  /*0500*/  BRA `(.L_x_2190) ;  /* 0x0000000800ac7947 */ /* 0x006fea0003800000 */
.L_x_2195:
[----:B------:R0:W5:Y:S01]  /*0510*/  LDG.E.64 R28, desc[UR36][R2.64] ;  /* 0x00000024021c7981 */ /* 0x000162000c1e1b00 */
[----:B------:R-:W-:Y:S05]  /*0520*/  BRA `(.L_x_2190) ;  /* 0x0000000800a47947 */ /* 0x000fea0003800000 */
.L_x_2185:
        /* <DEDUP_REMOVED lines=13> */
.L_x_2199:
[----:B------:R1:W5:Y:S01]  /*0600*/  LDG.E.64 R28, desc[UR36][R2.64] ;  /* 0x00000024021c7981 */ /* 0x000362000c1e1b00 */
[----:B------:R-:W-:Y:S05]  /*0610*/  BRA `(.L_x_2190) ;  /* 0x0000000800687947 */ /* 0x000fea0003800000 */
.L_x_2198:
        /* <DEDUP_REMOVED lines=23> */
[----:B------:R-:W-:-:S05]  /*0790*/  LOP3.LUT R5, R5, 0x80000000, R0, 0xf8, !PT ;  /* 0x8000000005057812 */ /* 0x000fca00078ef800 */
[----:B------:R-:W-:-:S04]  /*07a0*/  FMUL.FTZ R5, R5, 1 ;  /* 0x3f80000005057820 */ /* 0x000fc80000410000 */
[----:B------:R2:W3:Y:S02]  /*07b0*/  F2F.F64.F32 R28, R5 ;  /* 0x00000005001c7310 */ /* 0x0004e40000201800 */
[----:B--23--:R-:W-:Y:S05]  /*07c0*/  BRA `(.L_x_2190) ;  /* 0x0000000400fc7947 */ /* 0x00cfea0003800000 */
.L_x_2201:
        /* <DEDUP_REMOVED lines=12> */
[----:B------:R2:W3:Y:S02]  /*0890*/  F2F.F64.F32 R28, R0 ;  /* 0x00000000001c7310 */ /* 0x0004e40000201800 */
[----:B--23--:R-:W-:Y:S05]  /*08a0*/  BRA `(.L_x_2190) ;  /* 0x0000000400c47947 */ /* 0x00cfea0003800000 */
.L_x_2200:
[----:B------:R-:W2:Y:S02]  /*08b0*/  LDG.E.U16 R0, desc[UR36][R2.64] ;  /* 0x0000002402007981 */ /* 0x000ea4000c1e1500 */
[----:B--2---:R-:W-:-:S04]  /*08c0*/  IMAD.U32 R0, R0, 0x10000, RZ ;  /* 0x0001000000007824 */ /* 0x004fc800078e00ff */
[----:B------:R-:W-:-:S04]  /*08d0*/  FMUL.FTZ R0, R0, 1 ;  /* 0x3f80000000007820 */ /* 0x000fc80000410000 */
[----:B------:R2:W3:Y:S02]  /*08e0*/  F2F.F64.F32 R28, R0 ;  /* 0x00000000001c7310 */ /* 0x0004e40000201800 */
[----:B--23--:R-:W-:Y:S05]  /*08f0*/  BRA `(.L_x_2190) ;  /* 0x0000000400b07947 */ /* 0x00cfea0003800000 */
.L_x_2197:
        /* <DEDUP_REMOVED lines=9> */
[----:B--2---:R4:W0:Y:S02]  /*0990*/  I2F.F64.U16 R28, R2 ;  /* 0x00000002001c7312 */ /* 0x0048240000101800 */
[----:B0---4-:R-:W-:Y:S05]  /*09a0*/  BRA `(.L_x_2190) ;  /* 0x0000000400847947 */ /* 0x011fea0003800000 */
.L_x_2204:
        /* <DEDUP_REMOVED lines=21> */
.L_x_2206:
[----:B------:R-:W-:Y:S05]  /*0b00*/  BSYNC.RECONVERGENT B0 ;  /* 0x0000000000007941 */ /* 0x000fea0003800200 */
.L_x_2205:
[----:B------:R-:W-:Y:S01]  /*0b10*/  IMAD.SHL.U32 R0, R0, 0x100000, RZ ;  /* 0x0010000000007824 */ /* 0x000fe200078e00ff */
[----:B------:R-:W-:-:S04]  /*0b20*/  LEA R2, R2, 0x3b800000, 0x17 ;  /* 0x3b80000002027811 */ /* 0x000fc800078eb8ff */
[----:B------:R-:W-:-:S05]  /*0b30*/  LOP3.LUT R0, R2, R0, R7, 0xfe, !PT ;  /* 0x0000000002007212 */ /* 0x000fca00078efe07 */
[----:B------:R-:W-:-:S04]  /*0b40*/  FMUL.FTZ R0, R0, 1 ;  /* 0x3f80000000007820 */ /* 0x000fc80000410000 */
[----:B------:R4:W0:Y:S02]  /*0b50*/  F2F.F64.F32 R28, R0 ;  /* 0x00000000001c7310 */ /* 0x0008240000201800 */
[----:B0---4-:R-:W-:Y:S05]  /*0b60*/  BRA `(.L_x_2190) ;  /* 0x0000000400147947 */ /* 0x011fea0003800000 */
.L_x_2203:
        /* <DEDUP_REMOVED lines=21> */
.L_x_2208:
[----:B------:R-:W-:Y:S05]  /*0cc0*/  BSYNC.RECONVERGENT B0 ;  /* 0x0000000000007941 */ /* 0x000fea0003800200 */
.L_x_2207:
[----:B------:R-:W-:Y:S01]  /*0cd0*/  IMAD.SHL.U32 R0, R0, 0x200000, RZ ;  /* 0x0020000000007824 */ /* 0x000fe200078e00ff */
[----:B------:R-:W-:-:S04]  /*0ce0*/  LEA R2, R2, 0x37800000, 0x17 ;  /* 0x3780000002027811 */ /* 0x000fc800078eb8ff */
[----:B------:R-:W-:-:S05]  /*0cf0*/  LOP3.LUT R0, R2, R0, R7, 0xfe, !PT ;  /* 0x0000000002007212 */ /* 0x000fca00078efe07 */
[----:B------:R-:W-:-:S04]  /*0d00*/  FMUL.FTZ R0, R0, 1 ;  /* 0x3f80000000007820 */ /* 0x000fc80000410000 */
[----:B------:R4:W0:Y:S02]  /*0d10*/  F2F.F64.F32 R28, R0 ;  /* 0x00000000001c7310 */ /* 0x0008240000201800 */
[----:B0---4-:R-:W-:Y:S05]  /*0d20*/  BRA `(.L_x_2190) ;  /* 0x0000000000a47947 */ /* 0x011fea0003800000 */
.L_x_2202:
[----:B------:R-:W-:-:S09]  /*0d30*/  UISETP.NE.AND UP0, UPT, UR4, 0x1c, UPT ;  /* 0x0000001c0400788c */ /* 0x000fd2000bf05270 */
[----:B------:R-:W-:Y:S05]  /*0d40*/  BRA.U !UP0, `(.L_x_2209) ;  /* 0x0000000108947547 */ /* 0x000fea000b800000 */
[----:B------:R-:W-:-:S09]  /*0d50*/  UISETP.NE.AND UP0, UPT, UR4, 0x1d, UPT ;  /* 0x0000001d0400788c */ /* 0x000fd2000bf05270 */
[----:B------:R-:W-:Y:S05]  /*0d60*/  BRA.U !UP0, `(.L_x_2210) ;  /* 0x0000000108807547 */ /* 0x000fea000b800000 */
[----:B------:R-:W-:-:S09]  /*0d70*/  UISETP.NE.AND UP0, UPT, UR4, 0x2c, UPT ;  /* 0x0000002c0400788c */ /* 0x000fd2000bf05270 */
[----:B------:R-:W-:Y:S05]  /*0d80*/  BRA.U !UP0, `(.L_x_2211) ;  /* 0x0000000108487547 */ /* 0x000fea000b800000 */
.L_x_2189:
        /* <DEDUP_REMOVED lines=16> */
.L_x_2212:
[----:B------:R-:W-:Y:S01]  /*0e90*/  CS2R R28, SRZ ;  /* 0x00000000001c7805 */ /* 0x000fe2000001ff00 */
[----:B------:R-:W-:Y:S06]  /*0ea0*/  BRA `(.L_x_2190) ;  /* 0x0000000000447947 */ /* 0x000fec0003800000 */
.L_x_2211:
[----:B------:R-:W2:Y:S01]  /*0eb0*/  LDG.E.U8 R0, desc[UR36][R2.64] ;  /* 0x0000002402007981 */ /* 0x000ea2000c1e1100 */
[----:B------:R-:W-:Y:S02]  /*0ec0*/  IMAD.MOV.U32 R28, RZ, RZ, 0x0 ;  /* 0x00000000ff1c7424 */ /* 0x000fe400078e00ff */
[----:B------:R-:W-:Y:S01]  /*0ed0*/  IMAD.MOV.U32 R29, RZ, RZ, 0x38000000 ;  /* 0x38000000ff1d7424 */ /* 0x000fe200078e00ff */
[----:B--2---:R-:W-:-:S13]  /*0ee0*/  ISETP.NE.AND P0, PT, R0, RZ, PT ;  /* 0x000000ff0000720c */ /* 0x004fda0003f05270 */
[----:B------:R-:W-:Y:S05]  /*0ef0*/  @!P0 BRA `(.L_x_2190) ;  /* 0x0000000000308947 */ /* 0x000fea0003800000 */
[----:B------:R-:W-:-:S13]  /*0f00*/  ISETP.NE.AND P0, PT, R0, 0xff, PT ;  /* 0x000000ff0000780c */ /* 0x000fda0003f05270 */
[----:B------:R-:W-:Y:S02]  /*0f10*/  @P0 IMAD.SHL.U32 R0, R0, 0x800000, RZ ;  /* 0x0080000000000824 */ /* 0x000fe400078e00ff */
[----:B------:R-:W-:Y:S02]  /*0f20*/  @!P0 IMAD.MOV.U32 R28, RZ, RZ, 0x20000000 ;  /* 0x20000000ff1c8424 */ /* 0x000fe400078e00ff */
[----:B------:R-:W-:Y:S02]  /*0f30*/  @!P0 IMAD.MOV.U32 R29, RZ, RZ, 0x7ff80000 ;  /* 0x7ff80000ff1d8424 */ /* 0x000fe400078e00ff */
[----:B------:R-:W-:-:S04]  /*0f40*/  @P0 FMUL.FTZ R0, R0, 1 ;  /* 0x3f80000000000820 */ /* 0x000fc80000410000 */
[----:B------:R4:W0:Y:S02]  /*0f50*/  @P0 F2F.F64.F32 R28, R0 ;  /* 0x00000000001c0310 */ /* 0x0008240000201800 */
[----:B0---4-:R-:W-:Y:S05]  /*0f60*/  BRA `(.L_x_2190) ;  /* 0x0000000000147947 */ /* 0x011fea0003800000 */
.L_x_2210:
[----:B------:R-:W2:Y:S02]  /*0f70*/  LDG.E.64 R28, desc[UR36][R2.64] ;  /* 0x00000024021c7981 */ /* 0x000ea4000c1e1b00 */
[----:B--2---:R-:W4:Y:S02]  /*0f80*/  I2F.F64.U64 R28, R28 ;  /* 0x0000001c001c7312 */ /* 0x004f240000301800 */
[----:B----4-:R-:W-:Y:S05]  /*0f90*/  BRA `(.L_x_2190) ;  /* 0x0000000000087947 */ /* 0x010fea0003800000 */
.L_x_2209:
[----:B------:R-:W2:Y:S02]  /*0fa0*/  LDG.E R2, desc[UR36][R2.64] ;  /* 0x0000002402027981 */ /* 0x000ea4000c1e1900 */
[----:B--2---:R2:W3:Y:S02]  /*0fb0*/  I2F.F64.U32 R28, R2 ;  /* 0x00000002001c7312 */ /* 0x0044e40000201800 */
.L_x_2190:
[----:B------:R-:W-:Y:S05]  /*0fc0*/  BSYNC.RECONVERGENT B6 ;  /* 0x0000000000067941 */ /* 0x000fea0003800200 */
.L_x_2184:
[----:B012---:R-:W-:-:S07]  /*0fd0*/  VIADD R2, R23, 0x80 ;  /* 0x0000008017027836 */ /* 0x007fce0000000000 */
.L_x_2183:
[----:B------:R-:W-:Y:S05]  /*0fe0*/  BSYNC.RECONVERGENT B7 ;  /* 0x0000000000077941 */ /* 0x000fea0003800200 */
.L_x_2182:
[----:B------:R-:W-:Y:S01]  /*0ff0*/  ISETP.GE.AND P0, PT, R2, R19, PT ;  /* 0x000000130200720c */ /* 0x000fe20003f06270 */
[----:B------:R-:W-:Y:S01]  /*1000*/  BSSY.RECONVERGENT B7, `(.L_x_2213) ;  /* 0x00000f6000077945 */ /* 0x000fe20003800200 */
[----:B------:R-:W-:-:S11]  /*1010*/  CS2R R26, SRZ ;  /* 0x00000000001a7805 */ /* 0x000fd6000001ff00 */
[----:B------:R-:W-:Y:S05]  /*1020*/  @P0 BRA `(.L_x_2214) ;  /* 0x0000000c00cc0947 */ /* 0x000fea0003800000 */
        /* <DEDUP_REMOVED lines=19> */
[----:B--2---:R1:W2:Y:S02]  /*1160*/  I2F.F64.S16 R26, R4 ;  /* 0x00000004001a7312 */ /* 0x0042a40000101c00 */
[----:B-12---:R-:W-:Y:S05]  /*1170*/  BRA `(.L_x_2221) ;  /* 0x0000000c00707947 */ /* 0x006fea0003800000 */
.L_x_2219:
[----:B------:R-:W2:Y:S02]  /*1180*/  LDG.E.U8 R4, desc[UR36][R4.64] ;  /* 0x0000002404047981 */ /* 0x000ea4000c1e1100 */
[----:B--2---:R1:W2:Y:S02]  /*1190*/  I2F.F64.U16 R26, R4 ;  /* 0x00000004001a7312 */ /* 0x0042a40000101800 */
[----:B-12---:R-:W-:Y:S05]  /*11a0*/  BRA `(.L_x_2221) ;  /* 0x0000000c00647947 */ /* 0x006fea0003800000 */
.L_x_2218:
[----:B------:R-:W-:-:S09]  /*11b0*/  UISETP.NE.AND UP0, UPT, UR4, 0x2, UPT ;  /* 0x000000020400788c */ /* 0x000fd2000bf05270 */
[----:B------:R-:W-:Y:S05]  /*11c0*/  BRA.U !UP0, `(.L_x_2222) ;  /* 0x0000000108287547 */ /* 0x000fea000b800000 */
[----:B------:R-:W-:-:S09]  /*11d0*/  UISETP.NE.AND UP0, UPT, UR4, 0x3, UPT ;  /* 0x000000030400788c */ /* 0x000fd2000bf05270 */
[----:B------:R-:W-:Y:S05]  /*11e0*/  BRA.U !UP0, `(.L_x_2223) ;  /* 0x0000000108147547 */ /* 0x000fea000b800000 */
[----:B------:R-:W-:-:S09]  /*11f0*/  UISETP.NE.AND UP0, UPT, UR4, 0x4, UPT ;  /* 0x000000040400788c */ /* 0x000fd2000bf05270 */
[----:B------:R-:W-:Y:S05]  /*1200*/  BRA.U UP0, `(.L_x_2220) ;  /* 0x0000000900f07547 */ /* 0x000fea000b800000 */
[----:B------:R-:W2:Y:S02]  /*1210*/  LDG.E.64 R26, desc[UR36][R4.64] ;  /* 0x00000024041a7981 */ /* 0x000ea4000c1e1b00 */
[----:B--2---:R-:W1:Y:S02]  /*1220*/  I2F.F64.S64 R26, R26 ;  /* 0x0000001a001a7312 */ /* 0x004e640000301c00 */
[----:B-1----:R-:W-:Y:S05]  /*1230*/  BRA `(.L_x_2221) ;  /* 0x0000000c00407947 */ /* 0x002fea0003800000 */
.L_x_2223:
[----:B------:R-:W2:Y:S02]  /*1240*/  LDG.E R4, desc[UR36][R4.64] ;  /* 0x0000002404047981 */ /* 0x000ea4000c1e1900 */
[----:B--2---:R1:W2:Y:S02]  /*1250*/  I2F.F64 R26, R4 ;  /* 0x00000004001a7312 */ /* 0x0042a40000201c00 */
[----:B-12---:R-:W-:Y:S05]  /*1260*/  BRA `(.L_x_2221) ;  /* 0x0000000c00347947 */ /* 0x006fea0003800000 */
.L_x_2222:
[----:B------:R-:W2:Y:S02]  /*1270*/  LDG.E.U16 R4, desc[UR36][R4.64] ;  /* 0x0000002404047981 */ /* 0x000ea4000c1e1500 */
[----:B--2---:R1:W2:Y:S02]  /*1280*/  I2F.F64.S16 R26, R4 ;  /* 0x00000004001a7312 */ /* 0x0042a40000101c00 */
[----:B-12---:R-:W-:Y:S05]  /*1290*/  BRA `(.L_x_2221) ;  /* 0x0000000c00287947 */ /* 0x006fea0003800000 */
.L_x_2217:
        /* <DEDUP_REMOVED lines=8> */
[----:B------:R-:W0:Y:S02]  /*1320*/  F2F.F64.F32 R26, R26 ;  /* 0x0000001a001a7310 */ /* 0x000e240000201800 */
[----:B0-----:R-:W-:Y:S05]  /*1330*/  BRA `(.L_x_2221) ;  /* 0x0000000c00007947 */ /* 0x001fea0003800000 */
.L_x_2225:
[----:B------:R-:W2:Y:S02]  /*1340*/  LDG.E.U16 R0, desc[UR36][R4.64] ;  /* 0x0000002404007981 */ /* 0x000ea4000c1e1500 */
[----:B--2---:R-:W-:-:S05]  /*1350*/  HADD2.F32 R0, -RZ, R0.H0_H0 ;  /* 0x20000000ff007230 */ /* 0x004fca0000004100 */
[----:B------:R-:W-:-:S04]  /*1360*/  FMUL.FTZ R0, R0, 1 ;  /* 0x3f80000000007820 */ /* 0x000fc80000410000 */
[----:B------:R0:W1:Y:S02]  /*1370*/  F2F.F64.F32 R26, R0 ;  /* 0x00000000001a7310 */ /* 0x0000640000201800 */
[----:B01----:R-:W-:Y:S05]  /*1380*/  BRA `(.L_x_2221) ;  /* 0x0000000800ec7947 */ /* 0x003fea0003800000 */
.L_x_2224:
        /* <DEDUP_REMOVED lines=10> */
.L_x_2227:
[----:B------:R-:W2:Y:S02]  /*1430*/  LDG.E.U16 R4, desc[UR36][R4.64] ;  /* 0x0000002404047981 */ /* 0x000ea4000c1e1500 */
[----:B--2---:R-:W-:-:S05]  /*1440*/  HADD2.F32 R0, -RZ, R4.H0_H0 ;  /* 0x20000004ff007230 */ /* 0x004fca0000004100 */
[----:B------:R-:W-:-:S04]  /*1450*/  FMUL.FTZ R0, R0, 1 ;  /* 0x3f80000000007820 */ /* 0x000fc80000410000 */
[----:B------:R0:W1:Y:S02]  /*1460*/  F2F.F64.F32 R26, R0 ;  /* 0x00000000001a7310 */ /* 0x0000640000201800 */
[----:B01----:R-:W-:Y:S05]  /*1470*/  BRA `(.L_x_2221) ;  /* 0x0000000800b07947 */ /* 0x003fea0003800000 */
.L_x_2226:
[----:B------:R0:W5:Y:S01]  /*1480*/  LDG.E.64 R26, desc[UR36][R4.64] ;  /* 0x00000024041a7981 */ /* 0x000162000c1e1b00 */
[----:B------:R-:W-:Y:S05]  /*1490*/  BRA `(.L_x_2221) ;  /* 0x0000000800a87947 */ /* 0x000fea0003800000 */
.L_x_2216:
        /* <DEDUP_REMOVED lines=13> */
.L_x_2230:
[----:B------:R4:W5:Y:S01]  /*1570*/  LDG.E.64 R26, desc[UR36][R4.64] ;  /* 0x00000024041a7981 */ /* 0x000962000c1e1b00 */
[----:B------:R-:W-:Y:S05]  /*1580*/  BRA `(.L_x_2221) ;  /* 0x00000008006c7947 */ /* 0x000fea0003800000 */
.L_x_2229:
        /* <DEDUP_REMOVED lines=25> */
[----:B------:R4:W0:Y:S02]  /*1720*/  F2F.F64.F32 R26, R3 ;  /* 0x00000003001a7310 */ /* 0x0008240000201800 */
[----:B0---4-:R-:W-:Y:S05]  /*1730*/  BRA `(.L_x_2221) ;  /* 0x0000000800007947 */ /* 0x011fea0003800000 */
.L_x_2232:
        /* <DEDUP_REMOVED lines=11> */
[----:B------:R-:W-:-:S05]  /*17f0*/  LOP3.LUT R0, R0, 0x80000000, R3, 0xf8, !PT ;  /* 0x8000000000007812 */ /* 0x000fca00078ef803 */
[----:B------:R-:W-:-:S04]  /*1800*/  FMUL.FTZ R0, R0, 1 ;  /* 0x3f80000000007820 */ /* 0x000fc80000410000 */
[----:B------:R4:W0:Y:S02]  /*1810*/  F2F.F64.F32 R26, R0 ;  /* 0x00000000001a7310 */ /* 0x0008240000201800 */
[----:B0---4-:R-:W-:Y:S05]  /*1820*/  BRA `(.L_x_2221) ;  /* 0x0000000400c47947 */ /* 0x011fea0003800000 */
.L_x_2231:
[----:B------:R-:W2:Y:S02]  /*1830*/  LDG.E.U16 R0, desc[UR36][R4.64] ;  /* 0x0000002404007981 */ /* 0x000ea4000c1e1500 */
[----:B--2---:R-:W-:-:S04]  /*1840*/  IMAD.U32 R0, R0, 0x10000, RZ ;  /* 0x0001000000007824 */ /* 0x004fc800078e00ff */
[----:B------:R-:W-:-:S04]  /*1850*/  FMUL.FTZ R0, R0, 1 ;  /* 0x3f80000000007820 */ /* 0x000fc80000410000 */
[----:B------:R4:W0:Y:S02]  /*1860*/  F2F.F64.F32 R26, R0 ;  /* 0x00000000001a7310 */ /* 0x0008240000201800 */
[----:B0---4-:R-:W-:Y:S05]  /*1870*/  BRA `(.L_x_2221) ;  /* 0x0000000400b07947 */ /* 0x011fea0003800000 */
.L_x_2228:
        /* <DEDUP_REMOVED lines=11> */
.L_x_2235:
        /* <DEDUP_REMOVED lines=21> */
.L_x_2237:
[----:B------:R-:W-:Y:S05]  /*1a80*/  BSYNC.RECONVERGENT B0 ;  /* 0x0000000000007941 */ /* 0x000fea0003800200 */
.L_x_2236:
[----:B------:R-:W-:Y:S01]  /*1a90*/  IMAD.SHL.U32 R0, R0, 0x100000, RZ ;  /* 0x0010000000007824 */ /* 0x000fe200078e00ff */
[----:B------:R-:W-:-:S04]  /*1aa0*/  LEA R3, R3, 0x3b800000, 0x17 ;  /* 0x3b80000003037811 */ /* 0x000fc800078eb8ff */
[----:B------:R-:W-:-:S05]  /*1ab0*/  LOP3.LUT R0, R3, R0, R7, 0xfe, !PT ;  /* 0x0000000003007212 */ /* 0x000fca00078efe07 */
[----:B------:R-:W-:-:S04]  /*1ac0*/  FMUL.FTZ R0, R0, 1 ;  /* 0x3f80000000007820 */ /* 0x000fc80000410000 */
[----:B------:R4:W0:Y:S02]  /*1ad0*/  F2F.F64.F32 R26, R0 ;  /* 0x00000000001a7310 */ /* 0x0008240000201800 */
[----:B0---4-:R-:W-:Y:S05]  /*1ae0*/  BRA `(.L_x_2221) ;  /* 0x0000000400147947 */ /* 0x011fea0003800000 */
.L_x_2234:
        /* <DEDUP_REMOVED lines=21> */
.L_x_2239:
[----:B------:R-:W-:Y:S05]  /*1c40*/  BSYNC.RECONVERGENT B0 ;  /* 0x0000000000007941 */ /* 0x000fea0003800200 */
.L_x_2238:
[----:B------:R-:W-:Y:S01]  /*1c50*/  IMAD.SHL.U32 R0, R0, 0x200000, RZ ;  /* 0x0020000000007824 */ /* 0x000fe200078e00ff */
[----:B------:R-:W-:-:S04]  /*1c60*/  LEA R3, R3, 0x37800000, 0x17 ;  /* 0x3780000003037811 */ /* 0x000fc800078eb8ff */
[----:B------:R-:W-:-:S05]  /*1c70*/  LOP3.LUT R0, R3, R0, R7, 0xfe, !PT ;  /* 0x0000000003007212 */ /* 0x000fca00078efe07 */
[----:B------:R-:W-:-:S04]  /*1c80*/  FMUL.FTZ R0, R0, 1 ;  /* 0x3f80000000007820 */ /* 0x000fc80000410000 */
[----:B------:R4:W0:Y:S02]  /*1c90*/  F2F.F64.F32 R26, R0 ;  /* 0x00000000001a7310 */ /* 0x0008240000201800 */
[----:B0---4-:R-:W-:Y:S05]  /*1ca0*/  BRA `(.L_x_2221) ;  /* 0x0000000000a47947 */ /* 0x011fea0003800000 */
.L_x_2233:
        /* <DEDUP_REMOVED lines=16> */
[----:B------:R1:W2:Y:S02]  /*1db0*/  @P0 F2F.F64.F32 R26, R0 ;  /* 0x00000000001a0310 */ /* 0x0002a40000201800 */
[----:B-12---:R-:W-:Y:S05]  /*1dc0*/  BRA `(.L_x_2221) ;  /* 0x00000000005c7947 */ /* 0x006fea0003800000 */
.L_x_2220:
        /* <DEDUP_REMOVED lines=16> */
.L_x_2242:
[----:B------:R-:W-:Y:S01]  /*1ed0*/  CS2R R26, SRZ ;  /* 0x00000000001a7805 */ /* 0x000fe2000001ff00 */
[----:B------:R-:W-:Y:S06]  /*1ee0*/  BRA `(.L_x_2221) ;  /* 0x0000000000147947 */ /* 0x000fec0003800000 */
.L_x_2241:
[----:B------:R-:W2:Y:S02]  /*1ef0*/  LDG.E.64 R26, desc[UR36][R4.64] ;  /* 0x00000024041a7981 */ /* 0x000ea4000c1e1b00 */
[----:B--2---:R-:W1:Y:S02]  /*1f00*/  I2F.F64.U64 R26, R26 ;  /* 0x0000001a001a7312 */ /* 0x004e640000301800 */
[----:B-1----:R-:W-:Y:S05]  /*1f10*/  BRA `(.L_x_2221) ;  /* 0x0000000000087947 */ /* 0x002fea0003800000 */
.L_x_2240:
[----:B------:R-:W2:Y:S02]  /*1f20*/  LDG.E R4, desc[UR36][R4.64] ;  /* 0x0000002404047981 */ /* 0x000ea4000c1e1900 */
[----:B--2---:R1:W2:Y:S02]  /*1f30*/  I2F.F64.U32 R26, R4 ;  /* 0x00000004001a7312 */ /* 0x0042a40000201800 */
.L_x_2221:
[----:B------:R-:W-:Y:S05]  /*1f40*/  BSYNC.RECONVERGENT B6 ;  /* 0x0000000000067941 */ /* 0x000fea0003800200 */
.L_x_2215:
[----:B------:R-:W-:-:S07]  /*1f50*/  VIADD R2, R2, 0x80 ;  /* 0x0000008002027836 */ /* 0x000fce0000000000 */
.L_x_2214:
[----:B------:R-:W-:Y:S05]  /*1f60*/  BSYNC.RECONVERGENT B7 ;  /* 0x0000000000077941 */ /* 0x000fea0003800200 */
.L_x_2213:
[----:B------:R-:W-:Y:S01]  /*1f70*/  ISETP.GE.AND P0, PT, R2, R19, PT ;  /* 0x000000130200720c */ /* 0x000fe20003f06270 */
[----:B------:R-:W-:Y:S01]  /*1f80*/  BSSY.RECONVERGENT B7, `(.L_x_2243) ;  /* 0x00000f6000077945 */ /* 0x000fe20003800200 */
[----:B------:R-:W-:-:S11]  /*1f90*/  CS2R R24, SRZ ;  /* 0x0000000000187805 */ /* 0x000fd6000001ff00 */
[----:B------:R-:W-:Y:S05]  /*1fa0*/  @P0 BRA `(.L_x_2244) ;  /* 0x0000000c00cc0947 */ /* 0x000fea0003800000 */
[----:B01--4-:R-:W0:Y:S01]  /*1fb0*/  LDC.64 R4, c[0x0][0x390] ;  /* 0x0000e400ff047b82 */ /* 0x013e220000000a00 */
        /* <DEDUP_REMOVED lines=17> */
[----:B------:R-:W4:Y:S02]  /*20d0*/  LDG.E.S8 R4, desc[UR36][R4.64] ;  /* 0x0000002404047981 */ /* 0x000f24000c1e1300 */
[----:B----4-:R0:W1:Y:S02]  /*20e0*/  I2F.F64.S16 R24, R4 ;  /* 0x0000000400187312 */ /* 0x0100640000101c00 */
[----:B01----:R-:W-:Y:S05]  /*20f0*/  BRA `(.L_x_2251) ;  /* 0x0000000c00707947 */ /* 0x003fea0003800000 */
.L_x_2249:
[----:B------:R-:W4:Y:S02]  /*2100*/  LDG.E.U8 R4, desc[UR36][R4.64] ;  /* 0x0000002404047981 */ /* 0x000f24000c1e1100 */
[----:B----4-:R0:W1:Y:S02]  /*2110*/  I2F.F64.U16 R24, R4 ;  /* 0x0000000400187312 */ /* 0x0100640000101800 */
[----:B01----:R-:W-:Y:S05]  /*2120*/  BRA `(.L_x_2251) ;  /* 0x0000000c00647947 */ /* 0x003fea0003800000 */
.L_x_2248:
[----:B------:R-:W-:-:S09]  /*2130*/  UISETP.NE.AND UP0, UPT, UR4, 0x2, UPT ;  /* 0x000000020400788c */ /* 0x000fd2000bf05270 */
[----:B------:R-:W-:Y:S05]  /*2140*/  BRA.U !UP0, `(.L_x_2252) ;  /* 0x0000000108287547 */ /* 0x000fea000b800000 */
[----:B------:R-:W-:-:S09]  /*2150*/  UISETP.NE.AND UP0, UPT, UR4, 0x3, UPT ;  /* 0x000000030400788c */ /* 0x000fd2000bf05270 */
[----:B------:R-:W-:Y:S05]  /*2160*/  BRA.U !UP0, `(.L_x_2253) ;  /* 0x0000000108147547 */ /* 0x000fea000b800000 */
[----:B------:R-:W-:-:S09]  /*2170*/  UISETP.NE.AND UP0, UPT, UR4, 0x4, UPT ;  /* 0x000000040400788c */ /* 0x000fd2000bf05270 */
[----:B------:R-:W-:Y:S05]  /*2180*/  BRA.U UP0, `(.L_x_2250) ;  /* 0x0000000900f07547 */ /* 0x000fea000b800000 */
[----:B------:R-:W4:Y:S02]  /*2190*/  LDG.E.64 R24, desc[UR36][R4.64] ;  /* 0x0000002404187981 */ /* 0x000f24000c1e1b00 */
[----:B----4-:R-:W0:Y:S02]  /*21a0*/  I2F.F64.S64 R24, R24 ;  /* 0x0000001800187312 */ /* 0x010e240000301c00 */
[----:B0-----:R-:W-:Y:S05]  /*21b0*/  BRA `(.L_x_2251) ;  /* 0x0000000c00407947 */ /* 0x001fea0003800000 */
.L_x_2253:
[----:B------:R-:W4:Y:S02]  /*21c0*/  LDG.E R4, desc[UR36][R4.64] ;  /* 0x0000002404047981 */ /* 0x000f24000c1e1900 */
[----:B----4-:R0:W1:Y:S02]  /*21d0*/  I2F.F64 R24, R4 ;  /* 0x0000000400187312 */ /* 0x0100640000201c00 */
[----:B01----:R-:W-:Y:S05]  /*21e0*/  BRA `(.L_x_2251) ;  /* 0x0000000c00347947 */ /* 0x003fea0003800000 */
.L_x_2252:
[----:B------:R-:W4:Y:S02]  /*21f0*/  LDG.E.U16 R4, desc[UR36][R4.64] ;  /* 0x0000002404047981 */ /* 0x000f24000c1e1500 */
[----:B----4-:R0:W1:Y:S02]  /*2200*/  I2F.F64.S16 R24, R4 ;  /* 0x0000000400187312 */ /* 0x0100640000101c00 */
[----:B01----:R-:W-:Y:S05]  /*2210*/  BRA `(.L_x_2251) ;  /* 0x0000000c00287947 */ /* 0x003fea0003800000 */
.L_x_2247:
[----:B------:R-:W-:-:S09]  /*2220*/  UISETP.GT.AND UP0, UPT, UR4, 0x6, UPT ;  /* 0x000000060400788c */ /* 0x000fd2000bf04270 */
[----:B------:R-:W-:Y:S05]  /*2230*/  BRA.U UP0, `(.L_x_2254) ;  /* 0x0000000100347547 */ /* 0x000fea000b800000 */
[----:B------:R-:W-:-:S09]  /*2240*/  UISETP.NE.AND UP0, UPT, UR4, 0x5, UPT ;  /* 0x000000050400788c */ /* 0x000fd2000bf05270 */
[----:B------:R-:W-:Y:S05]  /*2250*/  BRA.U !UP0, `(.L_x_2255) ;  /* 0x0000000108187547 */ /* 0x000fea000b800000 */
[----:B------:R-:W-:-:S09]  /*2260*/  UISETP.NE.AND UP0, UPT, UR4, 0x6, UPT ;  /* 0x000000060400788c */ /* 0x000fd2000bf05270 */
[----:B------:R-:W-:Y:S05]  /*2270*/  BRA.U UP0, `(.L_x_2250) ;  /* 0x0000000900b47547 */ /* 0x000fea000b800000 */
[----:B------:R-:W4:Y:S02]  /*2280*/  LDG.E R24, desc[UR36][R4.64] ;  /* 0x0000002404187981 */ /* 0x000f24000c1e1900 */
[----:B----4-:R-:W-:-:S06]  /*2290*/  FMUL.FTZ R24, R24, 1 ;  /* 0x3f80000018187820 */ /* 0x010fcc0000410000 */
[----:B------:R-:W1:Y:S02]  /*22a0*/  F2F.F64.F32 R24, R24 ;  /* 0x0000001800187310 */ /* 0x000e640000201800 */
[----:B-1----:R-:W-:Y:S05]  /*22b0*/  BRA `(.L_x_2251) ;  /* 0x0000000c00007947 */ /* 0x002fea0003800000 */
.L_x_2255:
[----:B------:R-:W4:Y:S02]  /*22c0*/  LDG.E.U16 R0, desc[UR36][R4.64] ;  /* 0x0000002404007981 */ /* 0x000f24000c1e1500 */
[----:B----4-:R-:W-:-:S05]  /*22d0*/  HADD2.F32 R0, -RZ, R0.H0_H0 ;  /* 0x20000000ff007230 */ /* 0x010fca0000004100 */
[----:B------:R-:W-:-:S04]  /*22e0*/  FMUL.FTZ R0, R0, 1 ;  /* 0x3f80000000007820 */ /* 0x000fc80000410000 */
[----:B------:R1:W4:Y:S02]  /*22f0*/  F2F.F64.F32 R24, R0 ;  /* 0x0000000000187310 */ /* 0x0003240000201800 */
[----:B-1--4-:R-:W-:Y:S05]  /*2300*/  BRA `(.L_x_2251) ;  /* 0x0000000800ec7947 */ /* 0x012fea0003800000 */
.L_x_2254:
[----:B------:R-:W-:-:S09]  /*2310*/  UISETP.NE.AND UP0, UPT, UR4, 0x7, UPT ;  /* 0x000000070400788c */ /* 0x000fd2000bf05270 */
[----:B------:R-:W-:Y:S05]  /*2320*/  BRA.U !UP0, `(.L_x_2256) ;  /* 0x0000000108347547 */ /* 0x000fea000b800000 */
        /* <DEDUP_REMOVED lines=8> */
.L_x_2257:
[----:B------:R-:W4:Y:S02]  /*23b0*/  LDG.E.U16 R4, desc[UR36][R4.64] ;  /* 0x0000002404047981 */ /* 0x000f24000c1e1500 */
[----:B----4-:R-:W-:-:S05]  /*23c0*/  HADD2.F32 R0, -RZ, R4.H0_H0 ;  /* 0x20000004ff007230 */ /* 0x010fca0000004100 */
[----:B------:R-:W-:-:S04]  /*23d0*/  FMUL.FTZ R0, R0, 1 ;  /* 0x3f80000000007820 */ /* 0x000fc80000410000 */
[----:B------:R1:W4:Y:S02]  /*23e0*/  F2F.F64.F32 R24, R0 ;  /* 0x0000000000187310 */ /* 0x0003240000201800 */
[----:B-1--4-:R-:W-:Y:S05]  /*23f0*/  BRA `(.L_x_2251) ;  /* 0x0000000800b07947 */ /* 0x012fea0003800000 */
.L_x_2256:
[----:B------:R0:W5:Y:S01]  /*2400*/  LDG.E.64 R24, desc[UR36][R4.64] ;  /* 0x0000002404187981 */ /* 0x000162000c1e1b00 */
[----:B------:R-:W-:Y:S05]  /*2410*/  BRA `(.L_x_2251) ;  /* 0x0000000800a87947 */ /* 0x000fea0003800000 */
.L_x_2246:
        /* <DEDUP_REMOVED lines=8> */
[----:B------:R-:W4:Y:S01]  /*24a0*/  LDG.E.U8 R4, desc[UR36][R4.64] ;  /* 0x0000002404047981 */ /* 0x000f22000c1e1100 */
[----:B------:R-:W-:Y:S01]  /*24b0*/  IMAD.MOV.U32 R24, RZ, RZ, RZ ;  /* 0x000000ffff187224 */ /* 0x000fe200078e00ff */
[----:B----4-:R-:W-:-:S04]  /*24c0*/  ISETP.NE.AND P0, PT, R4, RZ, PT ;  /* 0x000000ff0400720c */ /* 0x010fc80003f05270 */
[----:B------:R-:W-:Y:S01]  /*24d0*/  FSEL R25, RZ, 1.875, !P0 ;  /* 0x3ff00000ff197808 */ /* 0x000fe20004000000 */
[----:B------:R-:W-:Y:S08]  /*24e0*/  BRA `(.L_x_2251) ;  /* 0x0000000800747947 */ /* 0x000ff00003800000 */
.L_x_2260:
[----:B------:R1:W5:Y:S01]  /*24f0*/  LDG.E.64 R24, desc[UR36][R4.64] ;  /* 0x0000002404187981 */ /* 0x000362000c1e1b00 */
[----:B------:R-:W-:Y:S05]  /*2500*/  BRA `(.L_x_2251) ;  /* 0x00000008006c7947 */ /* 0x000fea0003800000 */
.L_x_2259:
[----:B------:R-:W-:-:S09]  /*2510*/  UISETP.NE.AND UP0, UPT, UR4, 0xf, UPT ;  /* 0x0000000f0400788c */ /* 0x000fd2000bf05270 */
[----:B------:R-:W-:Y:S05]  /*2520*/  BRA.U !UP0, `(.L_x_2261) ;  /* 0x0000000108a07547 */ /* 0x000fea000b800000 */
[----:B------:R-:W-:-:S09]  /*2530*/  UISETP.NE.AND UP0, UPT, UR4, 0x17, UPT ;  /* 0x000000170400788c */ /* 0x000fd2000bf05270 */
[----:B------:R-:W-:Y:S05]  /*2540*/  BRA.U !UP0, `(.L_x_2262) ;  /* 0x00000001085c7547 */ /* 0x000fea000b800000 */
[----:B------:R-:W-:-:S09]  /*2550*/  UISETP.NE.AND UP0, UPT, UR4, 0x18, UPT ;  /* 0x000000180400788c */ /* 0x000fd2000bf05270 */
[----:B------:R-:W-:Y:S05]  /*2560*/  BRA.U UP0, `(.L_x_2250) ;  /* 0x0000000500f87547 */ /* 0x000fea000b800000 */
[----:B------:R-:W4:Y:S01]  /*2570*/  LDG.E.U8 R0, desc[UR36][R4.64] ;  /* 0x0000002404007981 */ /* 0x000f22000c1e1100 */
[----:B------:R-:W-:Y:S02]  /*2580*/  IMAD.MOV.U32 R7, RZ, RZ, 0x1f ;  /* 0x0000001fff077424 */ /* 0x000fe400078e00ff */
[----:B----4-:R-:W-:-:S05]  /*2590*/  IMAD.SHL.U32 R0, R0, 0x1000000, RZ ;  /* 0x0100000000007824 */ /* 0x010fca00078e00ff */
        /* <DEDUP_REMOVED lines=18> */
.L_x_2262:
[----:B------:R-:W4:Y:S02]  /*26c0*/  LDG.E.U8 R4, desc[UR36][R4.64] ;  /* 0x0000002404047981 */ /* 0x000f24000c1e1100 */
[C---:B----4-:R-:W-:Y:S02]  /*26d0*/  IMAD.SHL.U32 R0, R4.reuse, 0x2000000, RZ ;  /* 0x0200000004007824 */ /* 0x050fe400078e00ff */
        /* <DEDUP_REMOVED lines=13> */
.L_x_2261:
[----:B------:R-:W4:Y:S02]  /*27b0*/  LDG.E.U16 R0, desc[UR36][R4.64] ;  /* 0x0000002404007981 */ /* 0x000f24000c1e1500 */
[----:B----4-:R-:W-:-:S04]  /*27c0*/  IMAD.U32 R0, R0, 0x10000, RZ ;  /* 0x0001000000007824 */ /* 0x010fc800078e00ff */
[----:B------:R-:W-:-:S04]  /*27d0*/  FMUL.FTZ R0, R0, 1 ;  /* 0x3f80000000007820 */ /* 0x000fc80000410000 */
[----:B------:R4:W0:Y:S02]  /*27e0*/  F2F.F64.F32 R24, R0 ;  /* 0x0000000000187310 */ /* 0x0008240000201800 */
[----:B0---4-:R-:W-:Y:S05]  /*27f0*/  BRA `(.L_x_2251) ;  /* 0x0000000400b07947 */ /* 0x011fea0003800000 */
.L_x_2258:
        /* <DEDUP_REMOVED lines=8> */
[----:B------:R-:W4:Y:S02]  /*2880*/  LDG.E.U16 R4, desc[UR36][R4.64] ;  /* 0x0000002404047981 */ /* 0x000f24000c1e1500 */
[----:B----4-:R0:W1:Y:S02]  /*2890*/  I2F.F64.U16 R24, R4 ;  /* 0x0000000400187312 */ /* 0x0100640000101800 */
[----:B01----:R-:W-:Y:S05]  /*28a0*/  BRA `(.L_x_2251) ;  /* 0x0000000400847947 */ /* 0x003fea0003800000 */
.L_x_2265:
[----:B------:R-:W4:Y:S01]  /*28b0*/  LDG.E.U8 R4, desc[UR36][R4.64] ;  /* 0x0000002404047981 */ /* 0x000f22000c1e1100 */
[----:B------:R-:W-:Y:S02]  /*28c0*/  CS2R R24, SRZ ;  /* 0x0000000000187805 */ /* 0x000fe4000001ff00 */
[----:B----4-:R-:W-:-:S13]  /*28d0*/  ISETP.NE.AND P0, PT, R4, RZ, PT ;  /* 0x000000ff0400720c */ /* 0x010fda0003f05270 */
        /* <DEDUP_REMOVED lines=18> */
.L_x_2267:
[----:B------:R-:W-:Y:S05]  /*2a00*/  BSYNC.RECONVERGENT B0 ;  /* 0x0000000000007941 */ /* 0x000fea0003800200 */
.L_x_2266:
[----:B------:R-:W-:Y:S01]  /*2a10*/  IMAD.SHL.U32 R0, R0, 0x100000, RZ ;  /* 0x0010000000007824 */ /* 0x000fe200078e00ff */
[----:B------:R-:W-:-:S04]  /*2a20*/  LEA R3, R3, 0x3b800000, 0x17 ;  /* 0x3b80000003037811 */ /* 0x000fc800078eb8ff */
[----:B------:R-:W-:-:S05]  /*2a30*/  LOP3.LUT R0, R3, R0, R7, 0xfe, !PT ;  /* 0x0000000003007212 */ /* 0x000fca00078efe07 */
[----:B------:R-:W-:-:S04]  /*2a40*/  FMUL.FTZ R0, R0, 1 ;  /* 0x3f80000000007820 */ /* 0x000fc80000410000 */
[----:B------:R0:W1:Y:S02]  /*2a50*/  F2F.F64.F32 R24, R0 ;  /* 0x0000000000187310 */ /* 0x0000640000201800 */
[----:B01----:R-:W-:Y:S05]  /*2a60*/  BRA `(.L_x_2251) ;  /* 0x0000000400147947 */ /* 0x003fea0003800000 */
.L_x_2264:
        /* <DEDUP_REMOVED lines=21> */
.L_x_2269:
[----:B------:R-:W-:Y:S05]  /*2bc0*/  BSYNC.RECONVERGENT B0 ;  /* 0x0000000000007941 */ /* 0x000fea0003800200 */
.L_x_2268:
[----:B------:R-:W-:Y:S01]  /*2bd0*/  IMAD.SHL.U32 R0, R0, 0x200000, RZ ;  /* 0x0020000000007824 */ /* 0x000fe200078e00ff */
[----:B------:R-:W-:-:S04]  /*2be0*/  LEA R3, R3, 0x37800000, 0x17 ;  /* 0x3780000003037811 */ /* 0x000fc800078eb8ff */
[----:B------:R-:W-:-:S05]  /*2bf0*/  LOP3.LUT R0, R3, R0, R7, 0xfe, !PT ;  /* 0x0000000003007212 */ /* 0x000fca00078efe07 */
[----:B------:R-:W-:-:S04]  /*2c00*/  FMUL.FTZ R0, R0, 1 ;  /* 0x3f80000000007820 */ /* 0x000fc80000410000 */
[----:B------:R0:W1:Y:S02]  /*2c10*/  F2F.F64.F32 R24, R0 ;  /* 0x0000000000187310 */ /* 0x0000640000201800 */
[----:B01----:R-:W-:Y:S05]  /*2c20*/  BRA `(.L_x_2251) ;  /* 0x0000000000a47947 */ /* 0x003fea0003800000 */
.L_x_2263:
        /* <DEDUP_REMOVED lines=8> */
[----:B------:R-:W-:Y:S01]  /*2cb0*/  IMAD.MOV.U32 R25, RZ, RZ, 0x38000000 ;  /* 0x38000000ff197424 */ /* 0x000fe200078e00ff */
[----:B----4-:R-:W-:-:S13]  /*2cc0*/  ISETP.NE.AND P0, PT, R0, RZ, PT ;  /* 0x000000ff0000720c */ /* 0x010fda0003f05270 */
[----:B------:R-:W-:Y:S05]  /*2cd0*/  @!P0 BRA `(.L_x_2251) ;  /* 0x0000000000788947 */ /* 0x000fea0003800000 */
[----:B------:R-:W-:-:S13]  /*2ce0*/  ISETP.NE.AND P0, PT, R0, 0xff, PT ;  /* 0x000000ff0000780c */ /* 0x000fda0003f05270 */
[----:B------:R-:W-:Y:S02]  /*2cf0*/  @P0 IMAD.SHL.U32 R0, R0, 0x800000, RZ ;  /* 0x0080000000000824 */ /* 0x000fe400078e00ff */
[----:B------:R-:W-:Y:S02]  /*2d00*/  @!P0 IMAD.MOV.U32 R24, RZ, RZ, 0x20000000 ;  /* 0x20000000ff188424 */ /* 0x000fe400078e00ff */
[----:B------:R-:W-:Y:S02]  /*2d10*/  @!P0 IMAD.MOV.U32 R25, RZ, RZ, 0x7ff80000 ;  /* 0x7ff80000ff198424 */ /* 0x000fe400078e00ff */
[----:B------:R-:W-:-:S04]  /*2d20*/  @P0 FMUL.FTZ R0, R0, 1 ;  /* 0x3f80000000000820 */ /* 0x000fc80000410000 */
[----:B------:R0:W1:Y:S02]  /*2d30*/  @P0 F2F.F64.F32 R24, R0 ;  /* 0x0000000000180310 */ /* 0x0000640000201800 */
[----:B01----:R-:W-:Y:S05]  /*2d40*/  BRA `(.L_x_2251) ;  /* 0x00000000005c7947 */ /* 0x003fea0003800000 */
.L_x_2250:
[----:B------:R-:W-:Y:S01]  /*2d50*/  MOV R14, 0x0 ;  /* 0x00000000000e7802 */ /* 0x000fe20000000f00 */
[----:B------:R-:W0:Y:S01]  /*2d60*/  LDCU.64 UR4, c[0x4][0x128] ;  /* 0x01002500ff0477ac */ /* 0x000e220008000a00 */
[----:B------:R-:W-:Y:S02]  /*2d70*/  IMAD.MOV.U32 R8, RZ, RZ, 0x4e ;  /* 0x0000004eff087424 */ /* 0x000fe400078e00ff */
[----:B------:R-:W-:Y:S01]  /*2d80*/  IMAD.MOV.U32 R12, RZ, RZ, 0x1 ;  /* 0x00000001ff0c7424 */ /* 0x000fe200078e00ff */
[----:B------:R-:W1:Y:S01]  /*2d90*/  LDCU.64 UR6, c[0x4][0x130] ;  /* 0x01002600ff0677ac */ /* 0x000e620008000a00 */
[----:B------:R-:W4:Y:S01]  /*2da0*/  LDC.64 R14, c[0x4][R14] ;  /* 0x010000000e0e7b82 */ /* 0x000f220000000a00 */
[----:B------:R-:W-:Y:S01]  /*2db0*/  IMAD.MOV.U32 R13, RZ, RZ, RZ ;  /* 0x000000ffff0d7224 */ /* 0x000fe200078e00ff */
[----:B------:R-:W2:Y:S01]  /*2dc0*/  LDCU.64 UR8, c[0x4][0x8] ;  /* 0x01000100ff0877ac */ /* 0x000ea20008000a00 */
[----:B0-----:R-:W-:Y:S02]  /*2dd0*/  IMAD.U32 R4, RZ, RZ, UR4 ;  /* 0x00000004ff047e24 */ /* 0x001fe4000f8e00ff */
[----:B------:R-:W-:-:S02]  /*2de0*/  IMAD.U32 R5, RZ, RZ, UR5 ;  /* 0x00000005ff057e24 */ /* 0x000fc4000f8e00ff */
[----:B-1----:R-:W-:Y:S02]  /*2df0*/  IMAD.U32 R6, RZ, RZ, UR6 ;  /* 0x00000006ff067e24 */ /* 0x002fe4000f8e00ff */
[----:B------:R-:W-:Y:S02]  /*2e00*/  IMAD.U32 R7, RZ, RZ, UR7 ;  /* 0x00000007ff077e24 */ /* 0x000fe4000f8e00ff */
[----:B--2---:R-:W-:Y:S02]  /*2e10*/  IMAD.U32 R10, RZ, RZ, UR8 ;  /* 0x00000008ff0a7e24 */ /* 0x004fe4000f8e00ff */
[----:B------:R-:W-:-:S07]  /*2e20*/  IMAD.U32 R11, RZ, RZ, UR9 ;  /* 0x00000009ff0b7e24 */ /* 0x000fce000f8e00ff */
[----:B------:R-:W-:-:S07]  /*2e30*/  LEPC R20, `(.L_x_2272) ;  /* 0x000000001014794e */ /* 0x000fce0000000000 */
[----:B---345:R-:W-:Y:S05]  /*2e40*/  CALL.ABS.NOINC R14 ;  /* 0x000000000e007343 */ /* 0x038fea0003c00000 */
.L_x_2272:
[----:B------:R-:W-:Y:S01]  /*2e50*/  CS2R R24, SRZ ;  /* 0x0000000000187805 */ /* 0x000fe2000001ff00 */
[----:B------:R-:W-:Y:S06]  /*2e60*/  BRA `(.L_x_2251) ;  /* 0x0000000000147947 */ /* 0x000fec0003800000 */
.L_x_2271:
[----:B------:R-:W4:Y:S02]  /*2e70*/  LDG.E.64 R24, desc[UR36][R4.64] ;  /* 0x0000002404187981 */ /* 0x000f24000c1e1b00 */
[----:B----4-:R-:W0:Y:S02]  /*2e80*/  I2F.F64.U64 R24, R24 ;  /* 0x0000001800187312 */ /* 0x010e240000301800 */
[----:B0-----:R-:W-:Y:S05]  /*2e90*/  BRA `(.L_x_2251) ;  /* 0x0000000000087947 */ /* 0x001fea0003800000 */
.L_x_2270:
[----:B------:R-:W4:Y:S02]  /*2ea0*/  LDG.E R4, desc[UR36][R4.64] ;  /* 0x0000002404047981 */ /* 0x000f24000c1e1900 */
[----:B----4-:R4:W0:Y:S02]  /*2eb0*/  I2F.F64.U32 R24, R4 ;  /* 0x0000000400187312 */ /* 0x0108240000201800 */
.L_x_2251:
[----:B------:R-:W-:Y:S05]  /*2ec0*/  BSYNC.RECONVERGENT B6 ;  /* 0x0000000000067941 */ /* 0x000fea0003800200 */
.L_x_2245:
[----:B------:R-:W-:-:S07]  /*2ed0*/  VIADD R2, R2, 0x80 ;  /* 0x0000008002027836 */ /* 0x000fce0000000000 */
.L_x_2244:
[----:B------:R-:W-:Y:S05]  /*2ee0*/  BSYNC.RECONVERGENT B7 ;  /* 0x0000000000077941 */ /* 0x000fea0003800200 */
.L_x_2243:
[----:B------:R-:W-:Y:S01]  /*2ef0*/  ISETP.GE.AND P0, PT, R2, R19, PT ;  /* 0x000000130200720c */ /* 0x000fe20003f06270 */
[----:B------:R-:W-:Y:S01]  /*2f00*/  BSSY.RECONVERGENT B6, `(.L_x_2273) ;  /* 0x00000ef000067945 */ /* 0x000fe20003800200 */
[----:B------:R-:W-:-:S11]  /*2f10*/  CS2R R16, SRZ ;  /* 0x0000000000107805 */ /* 0x000fd6000001ff00 */
[----:B------:R-:W-:Y:S05]  /*2f20*/  @P0 BRA `(.L_x_2274) ;  /* 0x0000000c00b00947 */ /* 0x000fea0003800000 */
[----:B01--4-:R-:W0:Y:S01]  /*2f30*/  LDC.64 R4, c[0x0][0x390] ;  /* 0x0000e400ff047b82 */ /* 0x013e220000000a00 */
        /* <DEDUP_REMOVED lines=19> */
.L_x_2278:
[----:B------:R-:W4:Y:S02]  /*3070*/  LDG.E.U8 R2, desc[UR36][R2.64] ;  /* 0x0000002402027981 */ /* 0x000f24000c1e1100 */
[----:B----4-:R0:W1:Y:S02]  /*3080*/  I2F.F64.U16 R16, R2 ;  /* 0x0000000200107312 */ /* 0x0100640000101800 */
[----:B01----:R-:W-:Y:S05]  /*3090*/  BRA `(.L_x_2274) ;  /* 0x0000000c00547947 */ /* 0x003fea0003800000 */
.L_x_2277:
        /* <DEDUP_REMOVED lines=9> */
.L_x_2281:
[----:B------:R-:W4:Y:S02]  /*3130*/  LDG.E R2, desc[UR36][R2.64] ;  /* 0x0000002402027981 */ /* 0x000f24000c1e1900 */
[----:B----4-:R0:W1:Y:S02]  /*3140*/  I2F.F64 R16, R2 ;  /* 0x0000000200107312 */ /* 0x0100640000201c00 */
[----:B01----:R-:W-:Y:S05]  /*3150*/  BRA `(.L_x_2274) ;  /* 0x0000000c00247947 */ /* 0x003fea0003800000 */
.L_x_2280:
[----:B------:R-:W4:Y:S02]  /*3160*/  LDG.E.U16 R2, desc[UR36][R2.64] ;  /* 0x0000002402027981 */ /* 0x000f24000c1e1500 */
[----:B----4-:R0:W1:Y:S02]  /*3170*/  I2F.F64.S16 R16, R2 ;  /* 0x0000000200107312 */ /* 0x0100640000101c00 */
[----:B01----:R-:W-:Y:S05]  /*3180*/  BRA `(.L_x_2274) ;  /* 0x0000000c00187947 */ /* 0x003fea0003800000 */
.L_x_2276:
        /* <DEDUP_REMOVED lines=8> */
[----:B------:R-:W0:Y:S02]  /*3210*/  F2F.F64.F32 R16, R16 ;  /* 0x0000001000107310 */ /* 0x000e240000201800 */
[----:B0-----:R-:W-:Y:S05]  /*3220*/  BRA `(.L_x_2274) ;  /* 0x0000000800f07947 */ /* 0x001fea0003800000 */
.L_x_2283:
[----:B------:R-:W4:Y:S02]  /*3230*/  LDG.E.U16 R0, desc[UR36][R2.64] ;  /* 0x0000002402007981 */ /* 0x000f24000c1e1500 */
[----:B----4-:R-:W-:-:S05]  /*3240*/  HADD2.F32 R0, -RZ, R0.H0_H0 ;  /* 0x20000000ff007230 */ /* 0x010fca0000004100 */
[----:B------:R-:W-:-:S04]  /*3250*/  FMUL.FTZ R0, R0, 1 ;  /* 0x3f80000000007820 */ /* 0x000fc80000410000 */
[----:B------:R0:W1:Y:S02]  /*3260*/  F2F.F64.F32 R16, R0 ;  /* 0x0000000000107310 */ /* 0x0000640000201800 */
[----:B01----:R-:W-:Y:S05]  /*3270*/  BRA `(.L_x_2274) ;  /* 0x0000000800dc7947 */ /* 0x003fea0003800000 */
.L_x_2282:
        /* <DEDUP_REMOVED lines=10> */
.L_x_2285:
[----:B------:R-:W4:Y:S02]  /*3320*/  LDG.E.U16 R2, desc[UR36][R2.64] ;  /* 0x0000002402027981 */ /* 0x000f24000c1e1500 */
[----:B----4-:R-:W-:-:S05]  /*3330*/  HADD2.F32 R0, -RZ, R2.H0_H0 ;  /* 0x20000002ff007230 */ /* 0x010fca0000004100 */
[----:B------:R-:W-:-:S04]  /*3340*/  FMUL.FTZ R0, R0, 1 ;  /* 0x3f80000000007820 */ /* 0x000fc80000410000 */
[----:B------:R0:W1:Y:S02]  /*3350*/  F2F.F64.F32 R16, R0 ;  /* 0x0000000000107310 */ /* 0x0000640000201800 */
[----:B01----:R-:W-:Y:S05]  /*3360*/  BRA `(.L_x_2274) ;  /* 0x0000000800a07947 */ /* 0x003fea0003800000 */
.L_x_2284:
[----:B------:R0:W5:Y:S01]  /*3370*/  LDG.E.64 R16, desc[UR36][R2.64] ;  /* 0x0000002402107981 */ /* 0x000162000c1e1b00 */
[----:B------:R-:W-:Y:S05]  /*3380*/  BRA `(.L_x_2274) ;  /* 0x0000000800987947 */ /* 0x000fea0003800000 */
.L_x_2275:
        /* <DEDUP_REMOVED lines=13> */
.L_x_2288:
[----:B------:R0:W5:Y:S01]  /*3460*/  LDG.E.64 R16, desc[UR36][R2.64] ;  /* 0x0000002402107981 */ /* 0x000162000c1e1b00 */
[----:B------:R-:W-:Y:S05]  /*3470*/  BRA `(.L_x_2274) ;  /* 0x00000008005c7947 */ /* 0x000fea0003800000 */
.L_x_2287:
        /* <DEDUP_REMOVED lines=25> */
[----:B------:R0:W1:Y:S02]  /*3610*/  F2F.F64.F32 R16, R5 ;  /* 0x0000000500107310 */ /* 0x0000640000201800 */
[----:B01----:R-:W-:Y:S05]  /*3620*/  BRA `(.L_x_2274) ;  /* 0x0000000400f07947 */ /* 0x003fea0003800000 */
.L_x_2290:
[----:B------:R-:W4:Y:S02]  /*3630*/  LDG.E.U8 R2, desc[UR36][R2.64] ;  /* 0x0000002402027981 */ /* 0x000f24000c1e1100 */
[C---:B----4-:R-:W-:Y:S02]  /*3640*/  IMAD.SHL.U32 R0, R2.reuse, 0x2000000, RZ ;  /* 0x0200000002007824 */ /* 0x050fe400078e00ff */
        /* <DEDUP_REMOVED lines=10> */
[----:B------:R0:W1:Y:S02]  /*36f0*/  F2F.F64.F32 R16, R0 ;  /* 0x0000000000107310 */ /* 0x0000640000201800 */
[----:B01----:R-:W-:Y:S05]  /*3700*/  BRA `(.L_x_2274) ;  /* 0x0000000400b87947 */ /* 0x003fea0003800000 */
.L_x_2289:
[----:B------:R-:W4:Y:S02]  /*3710*/  LDG.E.U16 R0, desc[UR36][R2.64] ;  /* 0x0000002402007981 */ /* 0x000f24000c1e1500 */
[----:B----4-:R-:W-:-:S04]  /*3720*/  IMAD.U32 R0, R0, 0x10000, RZ ;  /* 0x0001000000007824 */ /* 0x010fc800078e00ff */
[----:B------:R-:W-:-:S04]  /*3730*/  FMUL.FTZ R0, R0, 1 ;  /* 0x3f80000000007820 */ /* 0x000fc80000410000 */
[----:B------:R0:W1:Y:S02]  /*3740*/  F2F.F64.F32 R16, R0 ;  /* 0x0000000000107310 */ /* 0x0000640000201800 */
[----:B01----:R-:W-:Y:S05]  /*3750*/  BRA `(.L_x_2274) ;  /* 0x0000000400a47947 */ /* 0x003fea0003800000 */
.L_x_2286:
        /* <DEDUP_REMOVED lines=11> */
.L_x_2293:
[----:B------:R-:W4:Y:S02]  /*3810*/  LDG.E.U8 R3, desc[UR36][R2.64] ;  /* 0x0000002402037981 */ /* 0x000f24000c1e1100 */
        /* <DEDUP_REMOVED lines=19> */
.L_x_2295:
[----:B------:R-:W-:Y:S05]  /*3950*/  BSYNC.RECONVERGENT B0 ;  /* 0x0000000000007941 */ /* 0x000fea0003800200 */
.L_x_2294:
[----:B------:R-:W-:Y:S01]  /*3960*/  IMAD.SHL.U32 R0, R0, 0x100000, RZ ;  /* 0x0010000000007824 */ /* 0x000fe200078e00ff */
[----:B------:R-:W-:-:S04]  /*3970*/  LEA R2, R2, 0x3b800000, 0x17 ;  /* 0x3b80000002027811 */ /* 0x000fc800078eb8ff */
[----:B------:R-:W-:-:S05]  /*3980*/  LOP3.LUT R0, R2, R0, R7, 0xfe, !PT ;  /* 0x0000000002007212 */ /* 0x000fca00078efe07 */
[----:B------:R-:W-:-:S04]  /*3990*/  FMUL.FTZ R0, R0, 1 ;  /* 0x3f80000000007820 */ /* 0x000fc80000410000 */
[----:B------:R0:W1:Y:S02]  /*39a0*/  F2F.F64.F32 R16, R0 ;  /* 0x0000000000107310 */ /* 0x0000640000201800 */
[----:B01----:R-:W-:Y:S05]  /*39b0*/  BRA `(.L_x_2274) ;  /* 0x00000004000c7947 */ /* 0x003fea0003800000 */
.L_x_2292:
        /* <DEDUP_REMOVED lines=20> */
.L_x_2297:
[----:B------:R-:W-:Y:S05]  /*3b00*/  BSYNC.RECONVERGENT B0 ;  /* 0x0000000000007941 */ /* 0x000fea0003800200 */
.L_x_2296:
[----:B------:R-:W-:Y:S01]  /*3b10*/  IMAD.SHL.U32 R0, R0, 0x200000, RZ ;  /* 0x0020000000007824 */ /* 0x000fe200078e00ff */
[----:B------:R-:W-:-:S04]  /*3b20*/  LEA R2, R2, 0x37800000, 0x17 ;  /* 0x3780000002027811 */ /* 0x000fc800078eb8ff */
[----:B------:R-:W-:-:S05]  /*3b30*/  LOP3.LUT R0, R2, R0, R7, 0xfe, !PT ;  /* 0x0000000002007212 */ /* 0x000fca00078efe07 */
[----:B------:R-:W-:-:S04]  /*3b40*/  FMUL.FTZ R0, R0, 1 ;  /* 0x3f80000000007820 */ /* 0x000fc80000410000 */
[----:B------:R0:W1:Y:S02]  /*3b50*/  F2F.F64.F32 R16, R0 ;  /* 0x0000000000107310 */ /* 0x0000640000201800 */
[----:B01----:R-:W-:Y:S05]  /*3b60*/  BRA `(.L_x_2274) ;  /* 0x0000000000a07947 */ /* 0x003fea0003800000 */
.L_x_2291:
        /* <DEDUP_REMOVED lines=18> */
.L_x_2279:
        /* <DEDUP_REMOVED lines=16> */
.L_x_2300:
[----:B------:R-:W-:Y:S05]  /*3d90*/  BRA `(.L_x_2274) ;  /* 0x0000000000147947 */ /* 0x000fea0003800000 */
.L_x_2299:
[----:B------:R-:W4:Y:S02]  /*3da0*/  LDG.E.64 R16, desc[UR36][R2.64] ;  /* 0x0000002402107981 */ /* 0x000f24000c1e1b00 */
[----:B----4-:R-:W0:Y:S02]  /*3db0*/  I2F.F64.U64 R16, R16 ;  /* 0x0000001000107312 */ /* 0x010e240000301800 */
[----:B0-----:R-:W-:Y:S05]  /*3dc0*/  BRA `(.L_x_2274) ;  /* 0x0000000000087947 */ /* 0x001fea0003800000 */
.L_x_2298:
[----:B------:R-:W4:Y:S02]  /*3dd0*/  LDG.E R2, desc[UR36][R2.64] ;  /* 0x0000002402027981 */ /* 0x000f24000c1e1900 */
[----:B----4-:R0:W1:Y:S02]  /*3de0*/  I2F.F64.U32 R16, R2 ;  /* 0x0000000200107312 */ /* 0x0100640000201800 */
.L_x_2274:
[----:B------:R-:W-:Y:S05]  /*3df0*/  BSYNC.RECONVERGENT B6 ;  /* 0x0000000000067941 */ /* 0x000fea0003800200 */
.L_x_2273:
[----:B------:R-:W-:Y:S01]  /*3e00*/  ISETP.GE.AND P0, PT, R23, R19, PT ;  /* 0x000000131700720c */ /* 0x000fe20003f06270 */
[----:B------:R-:W-:-:S12]  /*3e10*/  BSSY.RECONVERGENT B0, `(.L_x_2301) ;  /* 0x0000084000007945 */ /* 0x000fd80003800200 */
[----:B------:R-:W-:Y:S05]  /*3e20*/  @P0 BRA `(.L_x_2302) ;  /* 0x0000000800080947 */ /* 0x000fea0003800000 */
[----:B---3-5:R-:W-:Y:S01]  /*3e30*/  LOP3.LUT R7, R29, 0x7fffffff, RZ, 0xc0, !PT ;  /* 0x7fffffff1d077812 */ /* 0x028fe200078ec0ff */
[----:B------:R-:W-:Y:S01]  /*3e40*/  BSSY.RECONVERGENT B1, `(.L_x_2303) ;  /* 0x000007f000017945 */ /* 0x000fe20003800200 */
[----:B------:R-:W-:Y:S02]  /*3e50*/  IMAD.MOV.U32 R6, RZ, RZ, R28 ;  /* 0x000000ffff067224 */ /* 0x000fe400078e001c */
[----:B------:R-:W-:-:S13]  /*3e60*/  ISETP.GT.U32.AND P1, PT, R7, 0x408633ce, PT ;  /* 0x408633ce0700780c */ /* 0x000fda0003f24070 */
[----:B------:R-:W-:Y:S05]  /*3e70*/  @P1 BRA `(.L_x_2304) ;  /* 0x0000000400e01947 */ /* 0x000fea0003800000 */
[----:B0-----:R-:W-:Y:S01]  /*3e80*/  IMAD.MOV.U32 R2, RZ, RZ, 0x652b82fe ;  /* 0x652b82feff027424 */ /* 0x001fe200078e00ff */
[----:B------:R-:W-:Y:S01]  /*3e90*/  UMOV UR4, 0xfefa39ef ;  /* 0xfefa39ef00047882 */ /* 0x000fe20000000000 */
[----:B------:R-:W-:Y:S01]  /*3ea0*/  IMAD.MOV.U32 R3, RZ, RZ, 0x3ff71547 ;  /* 0x3ff71547ff037424 */ /* 0x000fe200078e00ff */
[----:B------:R-:W-:-:S05]  /*3eb0*/  UMOV UR5, 0x3fe62e42 ;  /* 0x3fe62e4200057882 */ /* 0x000fca0000000000 */
[----:B------:R-:W1:-:S15]  /*3ec0*/  DFMA R2, R6, R2, 6.75539944105574400000e+15 ;  /* 0x433800000602742b */ /* 0x000e5e0000000002 */
[----:B------:R-:W-:-:S15]  /*3ed0*/  NOP ;  /* 0x0000000000007918 */ /* 0x000fde0000000000 */
[----:B------:R-:W-:-:S15]  /*3ee0*/  NOP ;  /* 0x0000000000007918 */ /* 0x000fde0000000000 */
[----:B------:R-:W-:-:S15]  /*3ef0*/  NOP ;  /* 0x0000000000007918 */ /* 0x000fde0000000000 */
[----:B------:R-:W-:-:S04]  /*3f00*/  NOP ;  /* 0x0000000000007918 */ /* 0x000fc80000000000 */
[----:B-1--4-:R-:W0:-:S15]  /*3f10*/  DADD R4, R2, -6.75539944105574400000e+15 ;  /* 0xc338000002047429 */ /* 0x012e1e0000000000 */
        /* <DEDUP_REMOVED lines=14> */
[----:B------:R-:W-:Y:S01]  /*4000*/  UMOV UR5, 0x3e5ade15 ;  /* 0x3e5ade1500057882 */ /* 0x000fe20000000000 */
[----:B------:R-:W-:-:S15]  /*4010*/  IMAD.MOV.U32 R7, RZ, RZ, 0x3e928af3 ;  /* 0x3e928af3ff077424 */ /* 0x000fde00078e00ff */
        /* <DEDUP_REMOVED lines=71> */
[----:B------:R-:W-:Y:S02]  /*4490*/  VIADD R7, R2, 0xffe00000 ;  /* 0xffe0000002077836 */ /* 0x000fe40000000000 */
[----:B------:R-:W-:Y:S02]  /*44a0*/  IMAD.MOV.U32 R2, RZ, RZ, RZ ;  /* 0x000000ffff027224 */ /* 0x000fe400078e00ff */
        /* <DEDUP_REMOVED lines=21> */
.L_x_2304:
[----:B------:R-:W0:Y:S02]  /*4600*/  DSETP.GTU.AND P1, PT, R28, +INF , PT ;  /* 0x7ff000001c00742a */ /* 0x000e240003f2c000 */
[----:B01--4-:R-:W-:Y:S02]  /*4610*/  FSEL R4, R28, RZ, P1 ;  /* 0x000000ff1c047208 */ /* 0x013fe40000800000 */
[----:B------:R-:W-:-:S07]  /*4620*/  FSEL R5, R29, +QNAN , P1 ;  /* 0x7ff000001d057808 */ /* 0x000fce0000800000 */
.L_x_2305:
[----:B------:R-:W-:Y:S05]  /*4630*/  BSYNC.RECONVERGENT B1 ;  /* 0x0000000000017941 */ /* 0x000fea0003800200 */
.L_x_2303:
[----:B------:R-:W0:Y:S02]  /*4640*/  DADD R4, R4, R4 ;  /* 0x0000000004047229 */ /* 0x000e240000000004 */
.L_x_2302:
[----:B------:R-:W-:Y:S05]  /*4650*/  BSYNC.RECONVERGENT B0 ;  /* 0x0000000000007941 */ /* 0x000fea0003800200 */
.L_x_2301:
[----:B------:R-:W-:Y:S01]  /*4660*/  VIADD R22, R23, 0x80 ;  /* 0x0000008017167836 */ /* 0x000fe20000000000 */
[----:B------:R-:W-:Y:S04]  /*4670*/  BSSY.RECONVERGENT B0, `(.L_x_2306) ;  /* 0x0000084000007945 */ /* 0x000fe80003800200 */
[----:B------:R-:W-:-:S13]  /*4680*/  ISETP.GE.AND P1, PT, R22, R19, PT ;  /* 0x000000131600720c */ /* 0x000fda0003f26270 */
[----:B------:R-:W-:Y:S05]  /*4690*/  @P1 BRA `(.L_x_2307) ;  /* 0x0000000800041947 */ /* 0x000fea0003800000 */
[----:B--2--5:R-:W-:Y:S01]  /*46a0*/  LOP3.LUT R9, R27, 0x7fffffff, RZ, 0xc0, !PT ;  /* 0x7fffffff1b097812 */ /* 0x024fe200078ec0ff */
[----:B------:R-:W-:Y:S01]  /*46b0*/  BSSY.RECONVERGENT B1, `(.L_x_2308) ;  /* 0x000007e000017945 */ /* 0x000fe20003800200 */
[----:B------:R-:W-:Y:S02]  /*46c0*/  IMAD.MOV.U32 R8, RZ, RZ, R26 ;  /* 0x000000ffff087224 */ /* 0x000fe400078e001a */
[----:B------:R-:W-:-:S13]  /*46d0*/  ISETP.GE.U32.AND P1, PT, R9, 0x408633cf, PT ;  /* 0x408633cf0900780c */ /* 0x000fda0003f26070 */
[----:B------:R-:W3:Y:S02]  /*46e0*/  @P1 DSETP.GTU.AND P2, PT, R26, +INF , PT ;  /* 0x7ff000001a00142a */ /* 0x000ee40003f4c000 */
[----:B---3--:R-:W-:Y:S02]  /*46f0*/  @P1 FSEL R28, R26, RZ, P2 ;  /* 0x000000ff1a1c1208 */ /* 0x008fe40001000000 */
[----:B------:R-:W-:Y:S01]  /*4700*/  @P1 FSEL R29, R27, +QNAN , P2 ;  /* 0x7ff000001b1d1808 */ /* 0x000fe20001000000 */
[----:B------:R-:W-:Y:S06]  /*4710*/  @P1 BRA `(.L_x_2309) ;  /* 0x0000000400dc1947 */ /* 0x000fec0003800000 */
[----:B0-----:R-:W-:Y:S01]  /*4720*/  IMAD.MOV.U32 R2, RZ, RZ, 0x652b82fe ;  /* 0x652b82feff027424 */ /* 0x001fe200078e00ff */
[----:B------:R-:W-:Y:S01]  /*4730*/  UMOV UR4, 0xfefa39ef ;  /* 0xfefa39ef00047882 */ /* 0x000fe20000000000 */
[----:B------:R-:W-:Y:S01]  /*4740*/  IMAD.MOV.U32 R3, RZ, RZ, 0x3ff71547 ;  /* 0x3ff71547ff037424 */ /* 0x000fe200078e00ff */
[----:B------:R-:W-:-:S05]  /*4750*/  UMOV UR5, 0x3fe62e42 ;  /* 0x3fe62e4200057882 */ /* 0x000fca0000000000 */
        /* <DEDUP_REMOVED lines=17> */
[----:B0-----:R0:W2:Y:S01]  /*4870*/  DFMA R6, R6, -UR4, R8 ;  /* 0x8000000406067c2b */ /* 0x0010a20008000008 */
[----:B------:R-:W-:Y:S01]  /*4880*/  UMOV UR4, 0x69ce2bdf ;  /* 0x69ce2bdf00047882 */ /* 0x000fe20000000000 */
[----:B0-----:R-:W-:Y:S01]  /*4890*/  IMAD.MOV.U32 R8, RZ, RZ, -0x35dec16 ;  /* 0xfca213eaff087424 */ /* 0x001fe200078e00ff */
[----:B------:R-:W-:Y:S01]  /*48a0*/  UMOV UR5, 0x3e5ade15 ;  /* 0x3e5ade1500057882 */ /* 0x000fe20000000000 */
[----:B------:R-:W-:-:S15]  /*48b0*/  IMAD.MOV.U32 R9, RZ, RZ, 0x3e928af3 ;  /* 0x3e928af3ff097424 */ /* 0x000fde00078e00ff */
[----:B------:R-:W-:-:S15]  /*48c0*/  NOP ;  /* 0x0000000000007918 */ /* 0x000fde0000000000 */
[----:B------:R-:W-:-:S15]  /*48d0*/  NOP ;  /* 0x0000000000007918 */ /* 0x000fde0000000000 */
[----:B------:R-:W-:-:S15]  /*48e0*/  NOP ;  /* 0x0000000000007918 */ /* 0x000fde0000000000 */
[----:B--2---:R-:W0:Y:S01]  /*48f0*/  DFMA R8, R6, UR4, R8 ;  /* 0x0000000406087c2b */ /* 0x004e220008000008 */
        /* <DEDUP_REMOVED lines=88> */
[----:B0-----:R2:W3:Y:S02]  /*4e80*/  DFMA R28, R6, 0.0625, R8 ;  /* 0x3fb00000061c782b */ /* 0x0014e40000000008 */
.L_x_2309:
[----:B------:R-:W-:Y:S05]  /*4e90*/  BSYNC.RECONVERGENT B1 ;  /* 0x0000000000017941 */ /* 0x000fea0003800200 */
.L_x_2308:
[----:B---3--:R-:W3:Y:S02]  /*4ea0*/  DADD R28, R28, R28 ;  /* 0x000000001c1c7229 */ /* 0x008ee4000000001c */
.L_x_2307:
[----:B------:R-:W-:Y:S05]  /*4eb0*/  BSYNC.RECONVERGENT B0 ;  /* 0x0000000000007941 */ /* 0x000fea0003800200 */
.L_x_2306:
[----:B------:R-:W-:Y:S01]  /*4ec0*/  VIADD R0, R23, 0x100 ;  /* 0x0000010017007836 */ /* 0x000fe20000000000 */
[----:B------:R-:W-:Y:S04]  /*4ed0*/  BSSY.RECONVERGENT B0, `(.L_x_2310) ;  /* 0x0000084000007945 */ /* 0x000fe80003800200 */
[----:B------:R-:W-:-:S13]  /*4ee0*/  ISETP.GE.AND P1, PT, R0, R19, PT ;  /* 0x000000130000720c */ /* 0x000fda0003f26270 */
[----:B------:R-:W-:Y:S05]  /*4ef0*/  @P1 BRA `(.L_x_2311) ;  /* 0x0000000800041947 */ /* 0x000fea0003800000 */
[----:B0-2--5:R-:W-:Y:S01]  /*4f00*/  LOP3.LUT R9, R25, 0x7fffffff, RZ, 0xc0, !PT ;  /* 0x7fffffff19097812 */ /* 0x025fe200078ec0ff */
[----:B------:R-:W-:Y:S01]  /*4f10*/  BSSY.RECONVERGENT B1, `(.L_x_2312) ;  /* 0x000007e000017945 */ /* 0x000fe20003800200 */
[----:B------:R-:W-:Y:S02]  /*4f20*/  IMAD.MOV.U32 R8, RZ, RZ, R24 ;  /* 0x000000ffff087224 */ /* 0x000fe400078e0018 */
[----:B------:R-:W-:-:S13]  /*4f30*/  ISETP.GE.U32.AND P1, PT, R9, 0x408633cf, PT ;  /* 0x408633cf0900780c */ /* 0x000fda0003f26070 */
[----:B------:R-:W0:Y:S02]  /*4f40*/  @P1 DSETP.GTU.AND P2, PT, R24, +INF , PT ;  /* 0x7ff000001800142a */ /* 0x000e240003f4c000 */
[----:B0-----:R-:W-:Y:S02]  /*4f50*/  @P1 FSEL R2, R24, RZ, P2 ;  /* 0x000000ff18021208 */ /* 0x001fe40001000000 */
[----:B------:R-:W-:Y:S01]  /*4f60*/  @P1 FSEL R3, R25, +QNAN , P2 ;  /* 0x7ff0000019031808 */ /* 0x000fe20001000000 */
[----:B------:R-:W-:Y:S06]  /*4f70*/  @P1 BRA `(.L_x_2313) ;  /* 0x0000000400dc1947 */ /* 0x000fec0003800000 */
[----:B------:R-:W-:Y:S01]  /*4f80*/  IMAD.MOV.U32 R2, RZ, RZ, 0x652b82fe ;  /* 0x652b82feff027424 */ /* 0x000fe200078e00ff */
        /* <DEDUP_REMOVED lines=117> */
[----:B0-----:R0:W2:Y:S02]  /*56e0*/  DFMA R2, R2, 0.0625, R8 ;  /* 0x3fb000000202782b */ /* 0x0010a40000000008 */
.L_x_2313:
[----:B------:R-:W-:Y:S05]  /*56f0*/  BSYNC.RECONVERGENT B1 ;  /* 0x0000000000017941 */ /* 0x000fea0003800200 */
.L_x_2312:
[----:B--2---:R2:W0:Y:S02]  /*5700*/  DADD R24, R2, R2 ;  /* 0x0000000002187229 */ /* 0x0044240000000002 */
.L_x_2311:
[----:B------:R-:W-:Y:S05]  /*5710*/  BSYNC.RECONVERGENT B0 ;  /* 0x0000000000007941 */ /* 0x000fea0003800200 */
.L_x_2310:
[----:B------:R-:W-:Y:S01]  /*5720*/  VIADD R0, R23, 0x180 ;  /* 0x0000018017007836 */ /* 0x000fe20000000000 */
[----:B------:R-:W-:Y:S04]  /*5730*/  BSSY.RECONVERGENT B0, `(.L_x_2314) ;  /* 0x0000084000007945 */ /* 0x000fe80003800200 */
[----:B------:R-:W-:-:S13]  /*5740*/  ISETP.GE.AND P1, PT, R0, R19, PT ;  /* 0x000000130000720c */ /* 0x000fda0003f26270 */
[----:B------:R-:W-:Y:S05]  /*5750*/  @P1 BRA `(.L_x_2315) ;  /* 0x0000000800041947 */ /* 0x000fea0003800000 */
[----:B012--5:R-:W-:Y:S01]  /*5760*/  LOP3.LUT R9, R17, 0x7fffffff, RZ, 0xc0, !PT ;  /* 0x7fffffff11097812 */ /* 0x027fe200078ec0ff */
        /* <DEDUP_REMOVED lines=126> */
.L_x_2317:
[----:B------:R-:W-:Y:S05]  /*5f50*/  BSYNC.RECONVERGENT B1 ;  /* 0x0000000000017941 */ /* 0x000fea0003800200 */
.L_x_2316:
[----:B-1----:R1:W2:Y:S02]  /*5f60*/  DADD R16, R2, R2 ;  /* 0x0000000002107229 */ /* 0x0022a40000000002 */
.L_x_2315:
[----:B------:R-:W-:Y:S05]  /*5f70*/  BSYNC.RECONVERGENT B0 ;  /* 0x0000000000007941 */ /* 0x000fea0003800200 */
.L_x_2314:
[----:B012---:R-:W0:Y:S01]  /*5f80*/  LDC.U8 R2, c[0x0][0x3a4] ;  /* 0x0000e900ff027b82 */ /* 0x007e220000000000 */
[----:B------:R-:W-:Y:S04]  /*5f90*/  BSSY.RECONVERGENT B6, `(.L_x_2318) ;  /* 0x0000150000067945 */ /* 0x000fe80003800200 */
[----:B------:R-:W-:Y:S05]  /*5fa0*/  @P0 BRA `(.L_x_2319) ;  /* 0x0000001400380947 */ /* 0x000fea0003800000 */
[----:B------:R-:W1:Y:S01]  /*5fb0*/  LDCU UR4, c[0x0][0x3a8] ;  /* 0x00007500ff0477ac */ /* 0x000e620008000800 */
[----:B------:R-:W2:Y:S01]  /*5fc0*/  LDC.64 R8, c[0x0][0x388] ;  /* 0x0000e200ff087b82 */ /* 0x000ea20000000a00 */
[----:B------:R-:W-:Y:S01]  /*5fd0*/  IMAD R0, R18, 0x200, R23 ;  /* 0x0000020012007824 */ /* 0x000fe200078e0217 */
[----:B0-----:R-:W-:-:S03]  /*5fe0*/  PRMT R6, R2, 0x9910, RZ ;  /* 0x0000991002067816 */ /* 0x001fc600000000ff */
[----:B-1----:R-:W-:Y:S02]  /*5ff0*/  IMAD R3, R0, UR4, RZ ;  /* 0x0000000400037c24 */ /* 0x002fe4000f8e02ff */
        /* <DEDUP_REMOVED lines=13> */
[----:B----4-:R-:W0:Y:S01]  /*60d0*/  F2I.F64.TRUNC R5, R4 ;  /* 0x0000000400057311 */ /* 0x010e22000030d100 */
[----:B------:R-:W-:Y:S01]  /*60e0*/  IMAD.MOV.U32 R23, RZ, RZ, R22 ;  /* 0x000000ffff177224 */ /* 0x000fe200078e0016 */
[----:B0-----:R0:W-:Y:S01]  /*60f0*/  STG.E.U8 desc[UR36][R8.64], R5 ;  /* 0x0000000508007986 */ /* 0x0011e2000c101124 */
[----:B------:R-:W-:Y:S05]  /*6100*/  BRA `(.L_x_2319) ;  /* 0x0000001000e07947 */ /* 0x000fea0003800000 */
.L_x_2323:
[----:B----4-:R-:W0:Y:S01]  /*6110*/  F2I.S64.F64.TRUNC R4, R4 ;  /* 0x0000000400047311 */ /* 0x010e22000030d900 */
[----:B------:R-:W-:Y:S02]  /*6120*/  IMAD.MOV.U32 R23, RZ, RZ, R22 ;  /* 0x000000ffff177224 */ /* 0x000fe400078e0016 */
[----:B0-----:R-:W-:-:S05]  /*6130*/  IMAD.MOV.U32 R3, RZ, RZ, R4 ;  /* 0x000000ffff037224 */ /* 0x001fca00078e0004 */
[----:B------:R0:W-:Y:S01]  /*6140*/  STG.E.U8 desc[UR36][R8.64], R3 ;  /* 0x0000000308007986 */ /* 0x0001e2000c101124 */
[----:B------:R-:W-:Y:S05]  /*6150*/  BRA `(.L_x_2319) ;  /* 0x0000001000cc7947 */ /* 0x000fea0003800000 */
.L_x_2322:
[----:B------:R-:W-:-:S13]  /*6160*/  ISETP.NE.AND P0, PT, R0, 0x2, PT ;  /* 0x000000020000780c */ /* 0x000fda0003f05270 */
[----:B------:R-:W-:Y:S05]  /*6170*/  @!P0 BRA `(.L_x_2325) ;  /* 0x0000000000308947 */ /* 0x000fea0003800000 */
[----:B------:R-:W-:-:S13]  /*6180*/  ISETP.NE.AND P0, PT, R0, 0x3, PT ;  /* 0x000000030000780c */ /* 0x000fda0003f05270 */
[----:B------:R-:W-:Y:S05]  /*6190*/  @!P0 BRA `(.L_x_2326) ;  /* 0x0000000000188947 */ /* 0x000fea0003800000 */
[----:B------:R-:W-:-:S13]  /*61a0*/  ISETP.NE.AND P0, PT, R0, 0x4, PT ;  /* 0x000000040000780c */ /* 0x000fda0003f05270 */
[----:B------:R-:W-:Y:S05]  /*61b0*/  @P0 BRA `(.L_x_2324) ;  /* 0x0000000c00ec0947 */ /* 0x000fea0003800000 */
[----:B----4-:R-:W0:Y:S01]  /*61c0*/  F2I.S64.F64.TRUNC R4, R4 ;  /* 0x0000000400047311 */ /* 0x010e22000030d900 */
[----:B------:R-:W-:Y:S01]  /*61d0*/  IMAD.MOV.U32 R23, RZ, RZ, R22 ;  /* 0x000000ffff177224 */ /* 0x000fe200078e0016 */
[----:B0-----:R2:W-:Y:S01]  /*61e0*/  STG.E.64 desc[UR36][R8.64], R4 ;  /* 0x0000000408007986 */ /* 0x0015e2000c101b24 */
[----:B------:R-:W-:Y:S05]  /*61f0*/  BRA `(.L_x_2319) ;  /* 0x0000001000a47947 */ /* 0x000fea0003800000 */
.L_x_2326:
[----:B----4-:R-:W0:Y:S01]  /*6200*/  F2I.F64.TRUNC R5, R4 ;  /* 0x0000000400057311 */ /* 0x010e22000030d100 */
[----:B------:R-:W-:Y:S01]  /*6210*/  IMAD.MOV.U32 R23, RZ, RZ, R22 ;  /* 0x000000ffff177224 */ /* 0x000fe200078e0016 */
[----:B0-----:R0:W-:Y:S01]  /*6220*/  STG.E desc[UR36][R8.64], R5 ;  /* 0x0000000508007986 */ /* 0x0011e2000c101924 */
[----:B------:R-:W-:Y:S05]  /*6230*/  BRA `(.L_x_2319) ;  /* 0x0000001000947947 */ /* 0x000fea0003800000 */
.L_x_2325:
[----:B----4-:R-:W0:Y:S01]  /*6240*/  F2I.F64.TRUNC R5, R4 ;  /* 0x0000000400057311 */ /* 0x010e22000030d100 */
[----:B------:R-:W-:Y:S01]  /*6250*/  IMAD.MOV.U32 R23, RZ, RZ, R22 ;  /* 0x000000ffff177224 */ /* 0x000fe200078e0016 */
[----:B0-----:R1:W-:Y:S01]  /*6260*/  STG.E.U16 desc[UR36][R8.64], R5 ;  /* 0x0000000508007986 */ /* 0x0013e2000c101524 */
[----:B------:R-:W-:Y:S05]  /*6270*/  BRA `(.L_x_2319) ;  /* 0x0000001000847947 */ /* 0x000fea0003800000 */
.L_x_2321:
[----:B------:R-:W-:-:S13]  /*6280*/  ISETP.GT.AND P0, PT, R0, 0x6, PT ;  /* 0x000000060000780c */ /* 0x000fda0003f04270 */
[----:B------:R-:W-:Y:S05]  /*6290*/  @P0 BRA `(.L_x_2327) ;  /* 0x0000000000740947 */ /* 0x000fea0003800000 */
[----:B------:R-:W-:-:S13]  /*62a0*/  ISETP.NE.AND P0, PT, R0, 0x5, PT ;  /* 0x000000050000780c */ /* 0x000fda0003f05270 */
[----:B------:R-:W-:Y:S05]  /*62b0*/  @!P0 BRA `(.L_x_2328) ;  /* 0x0000000000388947 */ /* 0x000fea0003800000 */
[----:B------:R-:W-:-:S13]  /*62c0*/  ISETP.NE.AND P0, PT, R0, 0x6, PT ;  /* 0x000000060000780c */ /* 0x000fda0003f05270 */
[----:B------:R-:W-:Y:S05]  /*62d0*/  @P0 BRA `(.L_x_2324) ;  /* 0x0000000c00a40947 */ /* 0x000fea0003800000 */
        /* <DEDUP_REMOVED lines=8> */
[----:B------:R-:W-:Y:S02]  /*6360*/  IMAD.MOV.U32 R23, RZ, RZ, R22 ;  /* 0x000000ffff177224 */ /* 0x000fe400078e0016 */
[----:B0-----:R-:W-:-:S05]  /*6370*/  @!P0 FMUL R3, R3, 1.175494350822287508e-38 ;  /* 0x0080000003038820 */ /* 0x001fca0000400000 */
[----:B------:R0:W-:Y:S01]  /*6380*/  STG.E desc[UR36][R8.64], R3 ;  /* 0x0000000308007986 */ /* 0x0001e2000c101924 */
[----:B------:R-:W-:Y:S05]  /*6390*/  BRA `(.L_x_2319) ;  /* 0x00000010003c7947 */ /* 0x000fea0003800000 */
.L_x_2328:
        /* <DEDUP_REMOVED lines=10> */
[----:B------:R-:W-:-:S05]  /*6440*/  F2FP.F16.F32.PACK_AB R0, RZ, R0 ;  /* 0x00000000ff00723e */ /* 0x000fca00000000ff */
[----:B------:R0:W-:Y:S01]  /*6450*/  STG.E.U16 desc[UR36][R8.64], R0 ;  /* 0x0000000008007986 */ /* 0x0001e2000c101524 */
[----:B------:R-:W-:Y:S05]  /*6460*/  BRA `(.L_x_2319) ;  /* 0x0000001000087947 */ /* 0x000fea0003800000 */
.L_x_2327:
[----:B------:R-:W-:-:S13]  /*6470*/  ISETP.NE.AND P0, PT, R0, 0x7, PT ;  /* 0x000000070000780c */ /* 0x000fda0003f05270 */
[----:B------:R-:W-:Y:S05]  /*6480*/  @!P0 BRA `(.L_x_2329) ;  /* 0x00000000007c8947 */ /* 0x000fea0003800000 */
        /* <DEDUP_REMOVED lines=12> */
[----:B------:R-:W-:Y:S02]  /*6550*/  IMAD.MOV.U32 R7, RZ, RZ, RZ ;  /* 0x000000ffff077224 */ /* 0x000fe400078e00ff */
[----:B0-----:R-:W-:Y:S01]  /*6560*/  @!P0 FMUL R6, R6, 1.175494350822287508e-38 ;  /* 0x0080000006068820 */ /* 0x001fe20000400000 */
[----:B------:R-:W-:-:S04]  /*6570*/  IMAD.MOV.U32 R23, RZ, RZ, R22 ;  /* 0x000000ffff177224 */ /* 0x000fc800078e0016 */
[----:B------:R0:W-:Y:S01]  /*6580*/  STG.E.64 desc[UR36][R8.64], R6 ;  /* 0x0000000608007986 */ /* 0x0001e2000c101b24 */
[----:B------:R-:W-:Y:S05]  /*6590*/  BRA `(.L_x_2319) ;  /* 0x0000000c00bc7947 */ /* 0x000fea0003800000 */
.L_x_2330:
        /* <DEDUP_REMOVED lines=10> */
[----:B------:R-:W-:-:S04]  /*6640*/  F2FP.F16.F32.PACK_AB R3, RZ, R0 ;  /* 0x00000000ff03723e */ /* 0x000fc800000000ff */
[----:B------:R-:W-:-:S05]  /*6650*/  PRMT R3, R3, 0x5410, RZ ;  /* 0x0000541003037816 */ /* 0x000fca00000000ff */
[----:B------:R0:W-:Y:S01]  /*6660*/  STG.E desc[UR36][R8.64], R3 ;  /* 0x0000000308007986 */ /* 0x0001e2000c101924 */
[----:B------:R-:W-:Y:S05]  /*6670*/  BRA `(.L_x_2319) ;  /* 0x0000000c00847947 */ /* 0x000fea0003800000 */
.L_x_2329:
[----:B------:R0:W-:Y:S01]  /*6680*/  STG.E.64 desc[UR36][R8.64], R4 ;  /* 0x0000000408007986 */ /* 0x0001e2000c101b24 */
[----:B------:R-:W-:Y:S01]  /*6690*/  IMAD.MOV.U32 R23, RZ, RZ, R22 ;  /* 0x000000ffff177224 */ /* 0x000fe200078e0016 */
[----:B------:R-:W-:Y:S06]  /*66a0*/  BRA `(.L_x_2319) ;  /* 0x0000000c00787947 */ /* 0x000fec0003800000 */
.L_x_2320:
        /* <DEDUP_REMOVED lines=8> */
[----:B------:R-:W0:Y:S01]  /*6730*/  DSETP.NEU.AND P0, PT, R4, RZ, PT ;  /* 0x000000ff0400722a */ /* 0x000e220003f0d000 */
[----:B------:R-:W-:Y:S01]  /*6740*/  IMAD.MOV.U32 R23, RZ, RZ, R22 ;  /* 0x000000ffff177224 */ /* 0x000fe200078e0016 */
[----:B0-----:R-:W-:-:S05]  /*6750*/  SEL R3, RZ, 0x1, !P0 ;  /* 0x00000001ff037807 */ /* 0x001fca0004000000 */
[----:B------:R0:W-:Y:S01]  /*6760*/  STG.E.U8 desc[UR36][R8.64], R3 ;  /* 0x0000000308007986 */ /* 0x0001e2000c101124 */
[----:B------:R-:W-:Y:S05]  /*6770*/  BRA `(.L_x_2319) ;  /* 0x0000000c00447947 */ /* 0x000fea0003800000 */
.L_x_2333:
[----:B------:R-:W-:Y:S01]  /*6780*/  CS2R R6, SRZ ;  /* 0x0000000000067805 */ /* 0x000fe2000001ff00 */
[----:B------:R-:W-:-:S04]  /*6790*/  IMAD.MOV.U32 R23, RZ, RZ, R22 ;  /* 0x000000ffff177224 */ /* 0x000fc800078e0016 */
[----:B------:R0:W-:Y:S01]  /*67a0*/  STG.E.128 desc[UR36][R8.64], R4 ;  /* 0x0000000408007986 */ /* 0x0001e2000c101d24 */
[----:B------:R-:W-:Y:S05]  /*67b0*/  BRA `(.L_x_2319) ;  /* 0x0000000c00347947 */ /* 0x000fea0003800000 */
.L_x_2332:
        /* <DEDUP_REMOVED lines=27> */
.L_x_2337:
[----:B------:R-:W-:Y:S05]  /*6970*/  BSYNC.RECONVERGENT B0 ;  /* 0x0000000000007941 */ /* 0x000fea0003800200 */
.L_x_2336:
[----:B------:R-:W-:Y:S01]  /*6980*/  LOP3.LUT R7, R0, 0x80, R7, 0xf8, !PT ;  /* 0x0000008000077812 */ /* 0x000fe200078ef807 */
[----:B------:R-:W-:-:S04]  /*6990*/  IMAD.MOV.U32 R23, RZ, RZ, R22 ;  /* 0x000000ffff177224 */ /* 0x000fc800078e0016 */
[----:B------:R0:W-:Y:S01]  /*69a0*/  STG.E.U8 desc[UR36][R8.64], R7 ;  /* 0x0000000708007986 */ /* 0x0001e2000c101124 */
[----:B------:R-:W-:Y:S05]  /*69b0*/  BRA `(.L_x_2319) ;  /* 0x0000000800b47947 */ /* 0x000fea0003800000 */
.L_x_2335:
        /* <DEDUP_REMOVED lines=23> */
.L_x_2339:
[----:B------:R-:W-:Y:S05]  /*6b30*/  BSYNC.RECONVERGENT B0 ;  /* 0x0000000000007941 */ /* 0x000fea0003800200 */
.L_x_2338:
[----:B------:R-:W-:Y:S01]  /*6b40*/  LOP3.LUT R7, R0, 0x80, R7, 0xf8, !PT ;  /* 0x0000008000077812 */ /* 0x000fe200078ef807 */
[----:B------:R-:W-:-:S04]  /*6b50*/  IMAD.MOV.U32 R23, RZ, RZ, R22 ;  /* 0x000000ffff177224 */ /* 0x000fc800078e0016 */
[----:B------:R0:W-:Y:S01]  /*6b60*/  STG.E.U8 desc[UR36][R8.64], R7 ;  /* 0x0000000708007986 */ /* 0x0001e2000c101124 */
[----:B------:R-:W-:Y:S05]  /*6b70*/  BRA `(.L_x_2319) ;  /* 0x0000000800447947 */ /* 0x000fea0003800000 */
.L_x_2334:
        /* <DEDUP_REMOVED lines=10> */
[----:B------:R-:W-:-:S05]  /*6c20*/  F2FP.BF16.F32.PACK_AB R0, RZ, R0 ;  /* 0x00000000ff00723e */ /* 0x000fca00000010ff */
[----:B------:R0:W-:Y:S01]  /*6c30*/  STG.E.U16 desc[UR36][R8.64], R0 ;  /* 0x0000000008007986 */ /* 0x0001e2000c101524 */
[----:B------:R-:W-:Y:S05]  /*6c40*/  BRA `(.L_x_2319) ;  /* 0x0000000800107947 */ /* 0x000fea0003800000 */
.L_x_2331:
        /* <DEDUP_REMOVED lines=8> */
[----:B----4-:R-:W0:Y:S01]  /*6cd0*/  F2I.U32.F64.TRUNC R5, R4 ;  /* 0x0000000400057311 */ /* 0x010e22000030d000 */
[----:B------:R-:W-:Y:S01]  /*6ce0*/  IMAD.MOV.U32 R23, RZ, RZ, R22 ;  /* 0x000000ffff177224 */ /* 0x000fe200078e0016 */
[----:B0-----:R0:W-:Y:S01]  /*6cf0*/  STG.E.U16 desc[UR36][R8.64], R5 ;  /* 0x0000000508007986 */ /* 0x0011e2000c101524 */
[----:B------:R-:W-:Y:S05]  /*6d00*/  BRA `(.L_x_2319) ;  /* 0x0000000400e07947 */ /* 0x000fea0003800000 */
.L_x_2342:
        /* <DEDUP_REMOVED lines=21> */
.L_x_2345:
[----:B------:R-:W-:-:S04]  /*6e60*/  SHF.R.U32.HI R0, RZ, 0x14, R7 ;  /* 0x00000014ff007819 */ /* 0x000fc80000011607 */
[----:B------:R-:W-:-:S04]  /*6e70*/  LOP3.LUT R0, R0, 0x1, RZ, 0xc0, !PT ;  /* 0x0000000100007812 */ /* 0x000fc800078ec0ff */
[----:B------:R-:W-:-:S04]  /*6e80*/  IADD3 R0, PT, PT, R7, 0x487ffff, R0 ;  /* 0x0487ffff07007810 */ /* 0x000fc80007ffe000 */
[----:B------:R-:W-:-:S04]  /*6e90*/  SHF.R.U32.HI R0, RZ, 0x14, R0 ;  /* 0x00000014ff007819 */ /* 0x000fc80000011600 */
[----:B------:R-:W-:-:S07]  /*6ea0*/  LOP3.LUT R3, R0, 0xff, RZ, 0xc0, !PT ;  /* 0x000000ff00037812 */ /* 0x000fce00078ec0ff */
.L_x_2346:
[----:B------:R-:W-:-:S04]  /*6eb0*/  SHF.R.U32.HI R0, RZ, 0x18, R7 ;  /* 0x00000018ff007819 */ /* 0x000fc80000011607 */
[----:B------:R-:W-:-:S07]  /*6ec0*/  LOP3.LUT R0, R3, 0x80, R0, 0xf8, !PT ;  /* 0x0000008003007812 */ /* 0x000fce00078ef800 */
.L_x_2344:
[----:B------:R-:W-:Y:S05]  /*6ed0*/  BSYNC.RECONVERGENT B0 ;  /* 0x0000000000007941 */ /* 0x000fea0003800200 */
.L_x_2343:
[----:B------:R0:W-:Y:S01]  /*6ee0*/  STG.E.U8 desc[UR36][R8.64], R0 ;  /* 0x0000000008007986 */ /* 0x0001e2000c101124 */
[----:B------:R-:W-:Y:S01]  /*6ef0*/  IMAD.MOV.U32 R23, RZ, RZ, R22 ;  /* 0x000000ffff177224 */ /* 0x000fe200078e0016 */
[----:B------:R-:W-:Y:S06]  /*6f00*/  BRA `(.L_x_2319) ;  /* 0x0000000400607947 */ /* 0x000fec0003800000 */
.L_x_2341:
        /* <DEDUP_REMOVED lines=21> */
.L_x_2349:
[----:B------:R-:W-:-:S04]  /*7060*/  SHF.R.U32.HI R0, RZ, 0x15, R7 ;  /* 0x00000015ff007819 */ /* 0x000fc80000011607 */
[----:B------:R-:W-:-:S04]  /*7070*/  LOP3.LUT R0, R0, 0x1, RZ, 0xc0, !PT ;  /* 0x0000000100007812 */ /* 0x000fc800078ec0ff */
[----:B------:R-:W-:-:S04]  /*7080*/  IADD3 R0, PT, PT, R7, 0x88fffff, R0 ;  /* 0x088fffff07007810 */ /* 0x000fc80007ffe000 */
[----:B------:R-:W-:-:S04]  /*7090*/  SHF.R.U32.HI R0, RZ, 0x15, R0 ;  /* 0x00000015ff007819 */ /* 0x000fc80000011600 */
[----:B------:R-:W-:-:S07]  /*70a0*/  LOP3.LUT R3, R0, 0xff, RZ, 0xc0, !PT ;  /* 0x000000ff00037812 */ /* 0x000fce00078ec0ff */
.L_x_2350:
[----:B------:R-:W-:-:S04]  /*70b0*/  SHF.R.U32.HI R0, RZ, 0x18, R7 ;  /* 0x00000018ff007819 */ /* 0x000fc80000011607 */
[----:B------:R-:W-:-:S07]  /*70c0*/  LOP3.LUT R0, R3, 0x80, R0, 0xf8, !PT ;  /* 0x0000008003007812 */ /* 0x000fce00078ef800 */
.L_x_2348:
[----:B------:R-:W-:Y:S05]  /*70d0*/  BSYNC.RECONVERGENT B0 ;  /* 0x0000000000007941 */ /* 0x000fea0003800200 */
.L_x_2347:
[----:B------:R0:W-:Y:S01]  /*70e0*/  STG.E.U8 desc[UR36][R8.64], R0 ;  /* 0x0000000008007986 */ /* 0x0001e2000c101124 */
[----:B------:R-:W-:Y:S01]  /*70f0*/  IMAD.MOV.U32 R23, RZ, RZ, R22 ;  /* 0x000000ffff177224 */ /* 0x000fe200078e0016 */
[----:B------:R-:W-:Y:S06]  /*7100*/  BRA `(.L_x_2319) ;  /* 0x0000000000e07947 */ /* 0x000fec0003800000 */
.L_x_2340:
[----:B------:R-:W-:-:S13]  /*7110*/  ISETP.NE.AND P0, PT, R0, 0x1c, PT ;  /* 0x0000001c0000780c */ /* 0x000fda0003f05270 */
[----:B------:R-:W-:Y:S05]  /*7120*/  @!P0 BRA `(.L_x_2351) ;  /* 0x0000000000cc8947 */ /* 0x000fea0003800000 */
[----:B------:R-:W-:-:S13]  /*7130*/  ISETP.NE.AND P0, PT, R0, 0x1d, PT ;  /* 0x0000001d0000780c */ /* 0x000fda0003f05270 */
[----:B------:R-:W-:Y:S05]  /*7140*/  @!P0 BRA `(.L_x_2352) ;  /* 0x0000000000b48947 */ /* 0x000fea0003800000 */
[----:B------:R-:W-:-:S13]  /*7150*/  ISETP.NE.AND P0, PT, R0, 0x2c, PT ;  /* 0x0000002c0000780c */ /* 0x000fda0003f05270 */
[----:B------:R-:W-:Y:S05]  /*7160*/  @!P0 BRA `(.L_x_2353) ;  /* 0x0000000000488947 */ /* 0x000fea0003800000 */
.L_x_2324:
[----:B------:R-:W-:Y:S01]  /*7170*/  MOV R14, 0x0 ;  /* 0x00000000000e7802 */ /* 0x000fe20000000f00 */
[----:B------:R-:W4:Y:S01]  /*7180*/  LDCU.64 UR6, c[0x4][0x128] ;  /* 0x01002500ff0677ac */ /* 0x000f220008000a00 */
[----:B------:R-:W-:Y:S02]  /*7190*/  IMAD.MOV.U32 R8, RZ, RZ, 0x65 ;  /* 0x00000065ff087424 */ /* 0x000fe400078e00ff */
[----:B------:R-:W-:Y:S01]  /*71a0*/  IMAD.MOV.U32 R12, RZ, RZ, 0x1 ;  /* 0x00000001ff0c7424 */ /* 0x000fe200078e00ff */
[----:B------:R-:W0:Y:S01]  /*71b0*/  LDCU.64 UR8, c[0x4][0x130] ;  /* 0x01002600ff0877ac */ /* 0x000e220008000a00 */
[----:B------:R-:W1:Y:S01]  /*71c0*/  LDC.64 R14, c[0x4][R14] ;  /* 0x010000000e0e7b82 */ /* 0x000e620000000a00 */
[----:B------:R-:W-:Y:S01]  /*71d0*/  IMAD.MOV.U32 R13, RZ, RZ, RZ ;  /* 0x000000ffff0d7224 */ /* 0x000fe200078e00ff */
[----:B------:R-:W2:Y:S01]  /*71e0*/  LDCU.64 UR4, c[0x4][0x10] ;  /* 0x01000200ff0477ac */ /* 0x000ea20008000a00 */
[----:B----4-:R-:W-:Y:S02]  /*71f0*/  IMAD.U32 R4, RZ, RZ, UR6 ;  /* 0x00000006ff047e24 */ /* 0x010fe4000f8e00ff */
[----:B------:R-:W-:-:S02]  /*7200*/  IMAD.U32 R5, RZ, RZ, UR7 ;  /* 0x00000007ff057e24 */ /* 0x000fc4000f8e00ff */
[----:B0-----:R-:W-:Y:S02]  /*7210*/  IMAD.U32 R6, RZ, RZ, UR8 ;  /* 0x00000008ff067e24 */ /* 0x001fe4000f8e00ff */
[----:B------:R-:W-:Y:S02]  /*7220*/  IMAD.U32 R7, RZ, RZ, UR9 ;  /* 0x00000009ff077e24 */ /* 0x000fe4000f8e00ff */
[----:B--2---:R-:W-:Y:S02]  /*7230*/  IMAD.U32 R10, RZ, RZ, UR4 ;  /* 0x00000004ff0a7e24 */ /* 0x004fe4000f8e00ff */
[----:B------:R-:W-:-:S07]  /*7240*/  IMAD.U32 R11, RZ, RZ, UR5 ;  /* 0x00000005ff0b7e24 */ /* 0x000fce000f8e00ff */
[----:B------:R-:W-:-:S07]  /*7250*/  LEPC R20, `(.L_x_2354) ;  /* 0x000000001014794e */ /* 0x000fce0000000000 */
[----:B-1-3-5:R-:W-:Y:S05]  /*7260*/  CALL.ABS.NOINC R14 ;  /* 0x000000000e007343 */ /* 0x02afea0003c00000 */
.L_x_2354:
[----:B------:R-:W-:Y:S01]  /*7270*/  IMAD.MOV.U32 R23, RZ, RZ, R22 ;  /* 0x000000ffff177224 */ /* 0x000fe200078e0016 */
[----:B------:R-:W-:Y:S06]  /*7280*/  BRA `(.L_x_2319) ;  /* 0x0000000000807947 */ /* 0x000fec0003800000 */
.L_x_2353:
        /* <DEDUP_REMOVED lines=25> */
.L_x_2352:
[----:B----4-:R-:W0:Y:S01]  /*7420*/  F2I.U64.F64.TRUNC R4, R4 ;  /* 0x0000000400047311 */ /* 0x010e22000030d800 */
[----:B------:R-:W-:Y:S01]  /*7430*/  IMAD.MOV.U32 R23, RZ, RZ, R22 ;  /* 0x000000ffff177224 */ /* 0x000fe200078e0016 */
[----:B0-----:R0:W-:Y:S01]  /*7440*/  STG.E.64 desc[UR36][R8.64], R4 ;  /* 0x0000000408007986 */ /* 0x0011e2000c101b24 */
[----:B------:R-:W-:Y:S05]  /*7450*/  BRA `(.L_x_2319) ;  /* 0x00000000000c7947 */ /* 0x000fea0003800000 */
.L_x_2351:
[----:B----4-:R-:W0:Y:S01]  /*7460*/  F2I.U32.F64.TRUNC R5, R4 ;  /* 0x0000000400057311 */ /* 0x010e22000030d000 */
[----:B------:R-:W-:Y:S01]  /*7470*/  IMAD.MOV.U32 R23, RZ, RZ, R22 ;  /* 0x000000ffff177224 */ /* 0x000fe200078e0016 */
[----:B0-----:R0:W-:Y:S06]  /*7480*/  STG.E desc[UR36][R8.64], R5 ;  /* 0x0000000508007986 */ /* 0x0011ec000c101924 */
.L_x_2319:
[----:B------:R-:W-:Y:S05]  /*7490*/  BSYNC.RECONVERGENT B6 ;  /* 0x0000000000067941 */ /* 0x000fea0003800200 */
.L_x_2318:
[----:B------:R-:W-:Y:S01]  /*74a0*/  ISETP.GE.AND P0, PT, R23, R19, PT ;  /* 0x000000131700720c */ /* 0x000fe20003f06270 */
[----:B------:R-:W-:-:S12]  /*74b0*/  BSSY.RECONVERGENT B6, `(.L_x_2355) ;  /* 0x0000278000067945 */ /* 0x000fd80003800200 */
[----:B------:R-:W-:Y:S05]  /*74c0*/  @P0 BRA `(.L_x_2356) ;  /* 0x0000002400d80947 */ /* 0x000fea0003800000 */
[----:B------:R-:W3:Y:S01]  /*74d0*/  LDCU UR4, c[0x0][0x3a8] ;  /* 0x00007500ff0477ac */ /* 0x000ee20008000800 */
[----:B012-4-:R-:W0:Y:S01]  /*74e0*/  LDC.64 R4, c[0x0][0x388] ;  /* 0x0000e200ff047b82 */ /* 0x017e220000000a00 */
[----:B------:R-:W-:Y:S01]  /*74f0*/  IMAD R0, R18, 0x200, R23 ;  /* 0x0000020012007824 */ /* 0x000fe200078e0217 */
[----:B------:R-:W-:-:S03]  /*7500*/  PRMT R6, R2, 0x9910, RZ ;  /* 0x0000991002067816 */ /* 0x000fc600000000ff */
        /* <DEDUP_REMOVED lines=14> */
[----:B-----5:R-:W0:Y:S02]  /*75f0*/  F2I.F64.TRUNC R29, R28 ;  /* 0x0000001c001d7311 */ /* 0x020e24000030d100 */
[----:B0-----:R4:W-:Y:S01]  /*7600*/  STG.E.U8 desc[UR36][R4.64], R29 ;  /* 0x0000001d04007986 */ /* 0x0019e2000c101124 */
[----:B------:R-:W-:Y:S05]  /*7610*/  BRA `(.L_x_2362) ;  /* 0x0000001000907947 */ /* 0x000fea0003800000 */
.L_x_2360:
[----:B-----5:R-:W0:Y:S02]  /*7620*/  F2I.S64.F64.TRUNC R28, R28 ;  /* 0x0000001c001c7311 */ /* 0x020e24000030d900 */
[----:B0-----:R-:W-:-:S05]  /*7630*/  IMAD.MOV.U32 R3, RZ, RZ, R28 ;  /* 0x000000ffff037224 */ /* 0x001fca00078e001c */
[----:B------:R3:W-:Y:S01]  /*7640*/  STG.E.U8 desc[UR36][R4.64], R3 ;  /* 0x0000000304007986 */ /* 0x0007e2000c101124 */
[----:B------:R-:W-:Y:S05]  /*7650*/  BRA `(.L_x_2362) ;  /* 0x0000001000807947 */ /* 0x000fea0003800000 */
.L_x_2359:
[----:B------:R-:W-:-:S13]  /*7660*/  ISETP.NE.AND P0, PT, R0, 0x2, PT ;  /* 0x000000020000780c */ /* 0x000fda0003f05270 */
[----:B------:R-:W-:Y:S05]  /*7670*/  @!P0 BRA `(.L_x_2363) ;  /* 0x0000000000288947 */ /* 0x000fea0003800000 */
[----:B------:R-:W-:-:S13]  /*7680*/  ISETP.NE.AND P0, PT, R0, 0x3, PT ;  /* 0x000000030000780c */ /* 0x000fda0003f05270 */
[----:B------:R-:W-:Y:S05]  /*7690*/  @!P0 BRA `(.L_x_2364) ;  /* 0x0000000000148947 */ /* 0x000fea0003800000 */
[----:B------:R-:W-:-:S13]  /*76a0*/  ISETP.NE.AND P0, PT, R0, 0x4, PT ;  /* 0x000000040000780c */ /* 0x000fda0003f05270 */
[----:B------:R-:W-:Y:S05]  /*76b0*/  @P0 BRA `(.L_x_2361) ;  /* 0x0000000c00240947 */ /* 0x000fea0003800000 */
[----:B-----5:R-:W0:Y:S02]  /*76c0*/  F2I.S64.F64.TRUNC R28, R28 ;  /* 0x0000001c001c7311 */ /* 0x020e24000030d900 */
[----:B0-----:R1:W-:Y:S01]  /*76d0*/  STG.E.64 desc[UR36][R4.64], R28 ;  /* 0x0000001c04007986 */ /* 0x0013e2000c101b24 */
[----:B------:R-:W-:Y:S05]  /*76e0*/  BRA `(.L_x_2362) ;  /* 0x00000010005c7947 */ /* 0x000fea0003800000 */
.L_x_2364:
[----:B-----5:R-:W0:Y:S02]  /*76f0*/  F2I.F64.TRUNC R29, R28 ;  /* 0x0000001c001d7311 */ /* 0x020e24000030d100 */
[----:B0-----:R2:W-:Y:S01]  /*7700*/  STG.E desc[UR36][R4.64], R29 ;  /* 0x0000001d04007986 */ /* 0x0015e2000c101924 */
[----:B------:R-:W-:Y:S05]  /*7710*/  BRA `(.L_x_2362) ;  /* 0x0000001000507947 */ /* 0x000fea0003800000 */
.L_x_2363:
[----:B-----5:R-:W0:Y:S02]  /*7720*/  F2I.F64.TRUNC R29, R28 ;  /* 0x0000001c001d7311 */ /* 0x020e24000030d100 */
[----:B0-----:R0:W-:Y:S01]  /*7730*/  STG.E.U16 desc[UR36][R4.64], R29 ;  /* 0x0000001d04007986 */ /* 0x0011e2000c101524 */
[----:B------:R-:W-:Y:S05]  /*7740*/  BRA `(.L_x_2362) ;  /* 0x0000001000447947 */ /* 0x000fea0003800000 */
.L_x_2358:
        /* <DEDUP_REMOVED lines=8> */
[----:B-----5:R-:W0:-:S15]  /*77d0*/  F2F.F32.F64 R3, R28 ;  /* 0x0000001c00037310 */ /* 0x020e1e0000301000 */
        /* <DEDUP_REMOVED lines=8> */
.L_x_2366:
        /* <DEDUP_REMOVED lines=12> */
.L_x_2365:
        /* <DEDUP_REMOVED lines=18> */
.L_x_2368:
        /* <DEDUP_REMOVED lines=13> */
.L_x_2367:
[----:B-----5:R0:W-:Y:S01]  /*7b10*/  STG.E.64 desc[UR36][R4.64], R28 ;  /* 0x0000001c04007986 */ /* 0x0201e2000c101b24 */
[----:B------:R-:W-:Y:S05]  /*7b20*/  BRA `(.L_x_2362) ;  /* 0x0000000c004c7947 */ /* 0x000fea0003800000 */
.L_x_2357:
        /* <DEDUP_REMOVED lines=10> */
[----:B-----5:R-:W0:Y:S02]  /*7bd0*/  F2I.U32.F64.TRUNC R29, R28 ;  /* 0x0000001c001d7311 */ /* 0x020e24000030d000 */
[----:B0-----:R0:W-:Y:S01]  /*7be0*/  STG.E.U16 desc[UR36][R4.64], R29 ;  /* 0x0000001d04007986 */ /* 0x0011e2000c101524 */
[----:B------:R-:W-:Y:S05]  /*7bf0*/  BRA `(.L_x_2362) ;  /* 0x0000000c00187947 */ /* 0x000fea0003800000 */
.L_x_2372:
        /* <DEDUP_REMOVED lines=26> */
.L_x_2375:
[----:B------:R-:W-:-:S04]  /*7da0*/  SHF.R.U32.HI R3, RZ, 0x18, R7 ;  /* 0x00000018ff037819 */ /* 0x000fc80000011607 */
[----:B------:R-:W-:-:S07]  /*7db0*/  LOP3.LUT R0, R0, 0x80, R3, 0xf8, !PT ;  /* 0x0000008000007812 */ /* 0x000fce00078ef803 */
.L_x_2374:
[----:B------:R-:W-:Y:S05]  /*7dc0*/  BSYNC.RECONVERGENT B0 ;  /* 0x0000000000007941 */ /* 0x000fea0003800200 */
.L_x_2373:
[----:B------:R0:W-:Y:S01]  /*7dd0*/  STG.E.U8 desc[UR36][R4.64], R0 ;  /* 0x0000000004007986 */ /* 0x0001e2000c101124 */
[----:B------:R-:W-:Y:S05]  /*7de0*/  BRA `(.L_x_2362) ;  /* 0x00000008009c7947 */ /* 0x000fea0003800000 */
.L_x_2371:
        /* <DEDUP_REMOVED lines=26> */
.L_x_2378:
[----:B------:R-:W-:-:S04]  /*7f90*/  SHF.R.U32.HI R3, RZ, 0x18, R7 ;  /* 0x00000018ff037819 */ /* 0x000fc80000011607 */
[----:B------:R-:W-:-:S07]  /*7fa0*/  LOP3.LUT R0, R0, 0x80, R3, 0xf8, !PT ;  /* 0x0000008000007812 */ /* 0x000fce00078ef803 */
.L_x_2377:
[----:B------:R-:W-:Y:S05]  /*7fb0*/  BSYNC.RECONVERGENT B0 ;  /* 0x0000000000007941 */ /* 0x000fea0003800200 */
.L_x_2376:
[----:B------:R0:W-:Y:S01]  /*7fc0*/  STG.E.U8 desc[UR36][R4.64], R0 ;  /* 0x0000000004007986 */ /* 0x0001e2000c101124 */
[----:B------:R-:W-:Y:S05]  /*7fd0*/  BRA `(.L_x_2362) ;  /* 0x0000000800207947 */ /* 0x000fea0003800000 */
.L_x_2370:
        /* <DEDUP_REMOVED lines=30> */
.L_x_2380:
[----:B-----5:R-:W0:Y:S02]  /*81c0*/  F2I.U64.F64.TRUNC R28, R28 ;  /* 0x0000001c001c7311 */ /* 0x020e24000030d800 */
[----:B0-----:R0:W-:Y:S01]  /*81d0*/  STG.E.64 desc[UR36][R4.64], R28 ;  /* 0x0000001c04007986 */ /* 0x0011e2000c101b24 */
[----:B------:R-:W-:Y:S05]  /*81e0*/  BRA `(.L_x_2362) ;  /* 0x00000004009c7947 */ /* 0x000fea0003800000 */
.L_x_2379:
[----:B-----5:R-:W0:Y:S02]  /*81f0*/  F2I.U32.F64.TRUNC R29, R28 ;  /* 0x0000001c001d7311 */ /* 0x020e24000030d000 */
[----:B0-----:R0:W-:Y:S01]  /*8200*/  STG.E desc[UR36][R4.64], R29 ;  /* 0x0000001d04007986 */ /* 0x0011e2000c101924 */
[----:B------:R-:W-:Y:S05]  /*8210*/  BRA `(.L_x_2362) ;  /* 0x0000000400907947 */ /* 0x000fea0003800000 */
.L_x_2369:
[----:B------:R-:W-:-:S13]  /*8220*/  ISETP.GT.AND P0, PT, R0, 0xe, PT ;  /* 0x0000000e0000780c */ /* 0x000fda0003f04270 */
[----:B------:R-:W-:Y:S05]  /*8230*/  @P0 BRA `(.L_x_2381) ;  /* 0x00000000002c0947 */ /* 0x000fea0003800000 */
[----:B------:R-:W-:-:S13]  /*8240*/  ISETP.NE.AND P0, PT, R0, 0xa, PT ;  /* 0x0000000a0000780c */ /* 0x000fda0003f05270 */
[----:B------:R-:W-:Y:S05]  /*8250*/  @!P0 BRA `(.L_x_2382) ;  /* 0x0000000000188947 */ /* 0x000fea0003800000 */
[----:B------:R-:W-:-:S13]  /*8260*/  ISETP.NE.AND P0, PT, R0, 0xb, PT ;  /* 0x0000000b0000780c */ /* 0x000fda0003f05270 */
[----:B------:R-:W-:Y:S05]  /*8270*/  @P0 BRA `(.L_x_2361) ;  /* 0x0000000000340947 */ /* 0x000fea0003800000 */
[----:B-----5:R-:W0:Y:S02]  /*8280*/  DSETP.NEU.AND P0, PT, R28, RZ, PT ;  /* 0x000000ff1c00722a */ /* 0x020e240003f0d000 */
[----:B0-----:R-:W-:-:S05]  /*8290*/  SEL R3, RZ, 0x1, !P0 ;  /* 0x00000001ff037807 */ /* 0x001fca0004000000 */
[----:B------:R0:W-:Y:S01]  /*82a0*/  STG.E.U8 desc[UR36][R4.64], R3 ;  /* 0x0000000304007986 */ /* 0x0001e2000c101124 */
[----:B------:R-:W-:Y:S05]  /*82b0*/  BRA `(.L_x_2362) ;  /* 0x0000000400687947 */ /* 0x000fea0003800000 */
.L_x_2382:
[----:B------:R-:W-:-:S05]  /*82c0*/  CS2R R30, SRZ ;  /* 0x00000000001e7805 */ /* 0x000fca000001ff00 */
[----:B-----5:R0:W-:Y:S01]  /*82d0*/  STG.E.128 desc[UR36][R4.64], R28 ;  /* 0x0000001c04007986 */ /* 0x0201e2000c101d24 */
[----:B------:R-:W-:Y:S05]  /*82e0*/  BRA `(.L_x_2362) ;  /* 0x00000004005c7947 */ /* 0x000fea0003800000 */
.L_x_2381:
[----:B------:R-:W-:-:S13]  /*82f0*/  ISETP.NE.AND P0, PT, R0, 0xf, PT ;  /* 0x0000000f0000780c */ /* 0x000fda0003f05270 */
[----:B------:R-:W-:Y:S05]  /*8300*/  @!P0 BRA `(.L_x_2383) ;  /* 0x0000000400288947 */ /* 0x000fea0003800000 */
[----:B------:R-:W-:-:S13]  /*8310*/  ISETP.NE.AND P0, PT, R0, 0x17, PT ;  /* 0x000000170000780c */ /* 0x000fda0003f05270 */
[----:B------:R-:W-:Y:S05]  /*8320*/  @!P0 BRA `(.L_x_2384) ;  /* 0x0000000000b08947 */ /* 0x000fea0003800000 */
[----:B------:R-:W-:-:S13]  /*8330*/  ISETP.NE.AND P0, PT, R0, 0x18, PT ;  /* 0x000000180000780c */ /* 0x000fda0003f05270 */
[----:B------:R-:W-:Y:S05]  /*8340*/  @!P0 BRA `(.L_x_2385) ;  /* 0x0000000000448947 */ /* 0x000fea0003800000 */
.L_x_2361:
        /* <DEDUP_REMOVED lines=16> */
.L_x_2386:
[----:B------:R-:W-:Y:S05]  /*8450*/  BRA `(.L_x_2362) ;  /* 0x0000000400007947 */ /* 0x000fea0003800000 */
.L_x_2385:
        /* <DEDUP_REMOVED lines=21> */
.L_x_2388:
[----:B------:R-:W-:Y:S05]  /*85b0*/  BSYNC.RECONVERGENT B0 ;  /* 0x0000000000007941 */ /* 0x000fea0003800200 */
.L_x_2387:
[----:B------:R-:W-:-:S05]  /*85c0*/  LOP3.LUT R3, R0, 0x80, R3, 0xf8, !PT ;  /* 0x0000008000037812 */ /* 0x000fca00078ef803 */
[----:B------:R0:W-:Y:S01]  /*85d0*/  STG.E.U8 desc[UR36][R4.64], R3 ;  /* 0x0000000304007986 */ /* 0x0001e2000c101124 */
[----:B------:R-:W-:Y:S05]  /*85e0*/  BRA `(.L_x_2362) ;  /* 0x00000000009c7947 */ /* 0x000fea0003800000 */
.L_x_2384:
        /* <DEDUP_REMOVED lines=20> */
.L_x_2390:
[----:B------:R-:W-:Y:S01]  /*8730*/  IMAD.MOV.U32 R0, RZ, RZ, 0x7f ;  /* 0x0000007fff007424 */ /* 0x000fe200078e00ff */
[----:B------:R-:W-:-:S04]  /*8740*/  ISETP.GT.U32.AND P0, PT, R3, 0x7f800000, PT ;  /* 0x7f8000000300780c */ /* 0x000fc80003f04070 */
[----:B------:R-:W-:-:S09]  /*8750*/  SEL R0, R0, 0x7c, P0 ;  /* 0x0000007c00007807 */ /* 0x000fd20000000000 */
.L_x_2391:
[----:B------:R-:W-:Y:S05]  /*8760*/  BSYNC.RECONVERGENT B0 ;  /* 0x0000000000007941 */ /* 0x000fea0003800200 */
.L_x_2389:
[----:B------:R-:W-:-:S04]  /*8770*/  SHF.R.U32.HI R3, RZ, 0x18, R7 ;  /* 0x00000018ff037819 */ /* 0x000fc80000011607 */
[----:B------:R-:W-:-:S05]  /*8780*/  LOP3.LUT R3, R0, 0x80, R3, 0xf8, !PT ;  /* 0x0000008000037812 */ /* 0x000fca00078ef803 */
[----:B------:R0:W-:Y:S01]  /*8790*/  STG.E.U8 desc[UR36][R4.64], R3 ;  /* 0x0000000304007986 */ /* 0x0001e2000c101124 */
[----:B------:R-:W-:Y:S05]  /*87a0*/  BRA `(.L_x_2362) ;  /* 0x00000000002c7947 */ /* 0x000fea0003800000 */
.L_x_2383:
        /* <DEDUP_REMOVED lines=9> */
[----:B------:R-:W-:-:S05]  /*8840*/  F2FP.BF16.F32.PACK_AB R0, RZ, R0 ;  /* 0x00000000ff00723e */ /* 0x000fca00000010ff */
[----:B------:R0:W-:Y:S02]  /*8850*/  STG.E.U16 desc[UR36][R4.64], R0 ;  /* 0x0000000004007986 */ /* 0x0001e4000c101524 */
.L_x_2362:
        /* <DEDUP_REMOVED lines=21> */
[----:B------:R-:W0:Y:S02]  /*89b0*/  F2I.F64.TRUNC R25, R24 ;  /* 0x0000001800197311 */ /* 0x000e24000030d100 */
[----:B0-----:R0:W-:Y:S01]  /*89c0*/  STG.E.U8 desc[UR36][R4.64], R25 ;  /* 0x0000001904007986 */ /* 0x0011e2000c101124 */
[----:B------:R-:W-:Y:S05]  /*89d0*/  BRA `(.L_x_2397) ;  /* 0x0000001000907947 */ /* 0x000fea0003800000 */
.L_x_2395:
[----:B------:R-:W0:Y:S02]  /*89e0*/  F2I.S64.F64.TRUNC R24, R24 ;  /* 0x0000001800187311 */ /* 0x000e24000030d900 */
[----:B0-----:R-:W-:-:S05]  /*89f0*/  IMAD.MOV.U32 R3, RZ, RZ, R24 ;  /* 0x000000ffff037224 */ /* 0x001fca00078e0018 */
[----:B------:R0:W-:Y:S01]  /*8a00*/  STG.E.U8 desc[UR36][R4.64], R3 ;  /* 0x0000000304007986 */ /* 0x0001e2000c101124 */
[----:B------:R-:W-:Y:S05]  /*8a10*/  BRA `(.L_x_2397) ;  /* 0x0000001000807947 */ /* 0x000fea0003800000 */
.L_x_2394:
[----:B------:R-:W-:-:S13]  /*8a20*/  ISETP.NE.AND P0, PT, R0, 0x2, PT ;  /* 0x000000020000780c */ /* 0x000fda0003f05270 */
[----:B------:R-:W-:Y:S05]  /*8a30*/  @!P0 BRA `(.L_x_2398) ;  /* 0x0000000000288947 */ /* 0x000fea0003800000 */
[----:B------:R-:W-:-:S13]  /*8a40*/  ISETP.NE.AND P0, PT, R0, 0x3, PT ;  /* 0x000000030000780c */ /* 0x000fda0003f05270 */
[----:B------:R-:W-:Y:S05]  /*8a50*/  @!P0 BRA `(.L_x_2399) ;  /* 0x0000000000148947 */ /* 0x000fea0003800000 */
[----:B------:R-:W-:-:S13]  /*8a60*/  ISETP.NE.AND P0, PT, R0, 0x4, PT ;  /* 0x000000040000780c */ /* 0x000fda0003f05270 */
[----:B------:R-:W-:Y:S05]  /*8a70*/  @P0 BRA `(.L_x_2396) ;  /* 0x0000000c00240947 */ /* 0x000fea0003800000 */
[----:B------:R-:W0:Y:S02]  /*8a80*/  F2I.S64.F64.TRUNC R24, R24 ;  /* 0x0000001800187311 */ /* 0x000e24000030d900 */
[----:B0-----:R0:W-:Y:S01]  /*8a90*/  STG.E.64 desc[UR36][R4.64], R24 ;  /* 0x0000001804007986 */ /* 0x0011e2000c101b24 */
[----:B------:R-:W-:Y:S05]  /*8aa0*/  BRA `(.L_x_2397) ;  /* 0x00000010005c7947 */ /* 0x000fea0003800000 */
.L_x_2399:
[----:B------:R-:W0:Y:S02]  /*8ab0*/  F2I.F64.TRUNC R25, R24 ;  /* 0x0000001800197311 */ /* 0x000e24000030d100 */
[----:B0-----:R0:W-:Y:S01]  /*8ac0*/  STG.E desc[UR36][R4.64], R25 ;  /* 0x0000001904007986 */ /* 0x0011e2000c101924 */
[----:B------:R-:W-:Y:S05]  /*8ad0*/  BRA `(.L_x_2397) ;  /* 0x0000001000507947 */ /* 0x000fea0003800000 */
.L_x_2398:
[----:B------:R-:W0:Y:S02]  /*8ae0*/  F2I.F64.TRUNC R25, R24 ;  /* 0x0000001800197311 */ /* 0x000e24000030d100 */
[----:B0-----:R0:W-:Y:S01]  /*8af0*/  STG.E.U16 desc[UR36][R4.64], R25 ;  /* 0x0000001904007986 */ /* 0x0011e2000c101524 */
[----:B------:R-:W-:Y:S05]  /*8b00*/  BRA `(.L_x_2397) ;  /* 0x0000001000447947 */ /* 0x000fea0003800000 */
.L_x_2393:
        /* <DEDUP_REMOVED lines=17> */
.L_x_2401:
        /* <DEDUP_REMOVED lines=12> */
.L_x_2400:
        /* <DEDUP_REMOVED lines=18> */
.L_x_2403:
        /* <DEDUP_REMOVED lines=13> */
.L_x_2402:
[----:B------:R0:W-:Y:S01]  /*8ed0*/  STG.E.64 desc[UR36][R4.64], R24 ;  /* 0x0000001804007986 */ /* 0x0001e2000c101b24 */
[----:B------:R-:W-:Y:S05]  /*8ee0*/  BRA `(.L_x_2397) ;  /* 0x0000000c004c7947 */ /* 0x000fea0003800000 */
.L_x_2392:
        /* <DEDUP_REMOVED lines=10> */
[----:B------:R-:W0:Y:S02]  /*8f90*/  F2I.U32.F64.TRUNC R25, R24 ;  /* 0x0000001800197311 */ /* 0x000e24000030d000 */
[----:B0-----:R0:W-:Y:S01]  /*8fa0*/  STG.E.U16 desc[UR36][R4.64], R25 ;  /* 0x0000001904007986 */ /* 0x0011e2000c101524 */
[----:B------:R-:W-:Y:S05]  /*8fb0*/  BRA `(.L_x_2397) ;  /* 0x0000000c00187947 */ /* 0x000fea0003800000 */
.L_x_2407:
        /* <DEDUP_REMOVED lines=26> */
.L_x_2410:
[----:B------:R-:W-:-:S04]  /*9160*/  SHF.R.U32.HI R3, RZ, 0x18, R7 ;  /* 0x00000018ff037819 */ /* 0x000fc80000011607 */
[----:B------:R-:W-:-:S07]  /*9170*/  LOP3.LUT R0, R0, 0x80, R3, 0xf8, !PT ;  /* 0x0000008000007812 */ /* 0x000fce00078ef803 */
.L_x_2409:
[----:B------:R-:W-:Y:S05]  /*9180*/  BSYNC.RECONVERGENT B0 ;  /* 0x0000000000007941 */ /* 0x000fea0003800200 */
.L_x_2408:
[----:B------:R4:W-:Y:S01]  /*9190*/  STG.E.U8 desc[UR36][R4.64], R0 ;  /* 0x0000000004007986 */ /* 0x0009e2000c101124 */
[----:B------:R-:W-:Y:S05]  /*91a0*/  BRA `(.L_x_2397) ;  /* 0x00000008009c7947 */ /* 0x000fea0003800000 */
.L_x_2406:
        /* <DEDUP_REMOVED lines=26> */
.L_x_2413:
[----:B------:R-:W-:-:S04]  /*9350*/  SHF.R.U32.HI R3, RZ, 0x18, R7 ;  /* 0x00000018ff037819 */ /* 0x000fc80000011607 */
[----:B------:R-:W-:-:S07]  /*9360*/  LOP3.LUT R0, R0, 0x80, R3, 0xf8, !PT ;  /* 0x0000008000007812 */ /* 0x000fce00078ef803 */
.L_x_2412:
[----:B------:R-:W-:Y:S05]  /*9370*/  BSYNC.RECONVERGENT B0 ;  /* 0x0000000000007941 */ /* 0x000fea0003800200 */
.L_x_2411:
[----:B------:R3:W-:Y:S01]  /*9380*/  STG.E.U8 desc[UR36][R4.64], R0 ;  /* 0x0000000004007986 */ /* 0x0007e2000c101124 */
[----:B------:R-:W-:Y:S05]  /*9390*/  BRA `(.L_x_2397) ;  /* 0x0000000800207947 */ /* 0x000fea0003800000 */
.L_x_2405:
        /* <DEDUP_REMOVED lines=30> */
.L_x_2415:
[----:B------:R-:W0:Y:S02]  /*9580*/  F2I.U64.F64.TRUNC R24, R24 ;  /* 0x0000001800187311 */ /* 0x000e24000030d800 */
[----:B0-----:R0:W-:Y:S01]  /*9590*/  STG.E.64 desc[UR36][R4.64], R24 ;  /* 0x0000001804007986 */ /* 0x0011e2000c101b24 */
[----:B------:R-:W-:Y:S05]  /*95a0*/  BRA `(.L_x_2397) ;  /* 0x00000004009c7947 */ /* 0x000fea0003800000 */
.L_x_2414:
[----:B------:R-:W0:Y:S02]  /*95b0*/  F2I.U32.F64.TRUNC R25, R24 ;  /* 0x0000001800197311 */ /* 0x000e24000030d000 */
[----:B0-----:R2:W-:Y:S01]  /*95c0*/  STG.E desc[UR36][R4.64], R25 ;  /* 0x0000001904007986 */ /* 0x0015e2000c101924 */
[----:B------:R-:W-:Y:S05]  /*95d0*/  BRA `(.L_x_2397) ;  /* 0x0000000400907947 */ /* 0x000fea0003800000 */
.L_x_2404:
[----:B------:R-:W-:-:S13]  /*95e0*/  ISETP.GT.AND P0, PT, R0, 0xe, PT ;  /* 0x0000000e0000780c */ /* 0x000fda0003f04270 */
[----:B------:R-:W-:Y:S05]  /*95f0*/  @P0 BRA `(.L_x_2416) ;  /* 0x00000000002c0947 */ /* 0x000fea0003800000 */
[----:B------:R-:W-:-:S13]  /*9600*/  ISETP.NE.AND P0, PT, R0, 0xa, PT ;  /* 0x0000000a0000780c */ /* 0x000fda0003f05270 */
[----:B------:R-:W-:Y:S05]  /*9610*/  @!P0 BRA `(.L_x_2417) ;  /* 0x0000000000188947 */ /* 0x000fea0003800000 */
[----:B------:R-:W-:-:S13]  /*9620*/  ISETP.NE.AND P0, PT, R0, 0xb, PT ;  /* 0x0000000b0000780c */ /* 0x000fda0003f05270 */
[----:B------:R-:W-:Y:S05]  /*9630*/  @P0 BRA `(.L_x_2396) ;  /* 0x0000000000340947 */ /* 0x000fea0003800000 */
[----:B------:R-:W0:Y:S02]  /*9640*/  DSETP.NEU.AND P0, PT, R24, RZ, PT ;  /* 0x000000ff1800722a */ /* 0x000e240003f0d000 */
[----:B0-----:R-:W-:-:S05]  /*9650*/  SEL R3, RZ, 0x1, !P0 ;  /* 0x00000001ff037807 */ /* 0x001fca0004000000 */
[----:B------:R0:W-:Y:S01]  /*9660*/  STG.E.U8 desc[UR36][R4.64], R3 ;  /* 0x0000000304007986 */ /* 0x0001e2000c101124 */
[----:B------:R-:W-:Y:S05]  /*9670*/  BRA `(.L_x_2397) ;  /* 0x0000000400687947 */ /* 0x000fea0003800000 */
.L_x_2417:
[----:B------:R-:W-:-:S05]  /*9680*/  CS2R R26, SRZ ;  /* 0x00000000001a7805 */ /* 0x000fca000001ff00 */
[----:B------:R0:W-:Y:S01]  /*9690*/  STG.E.128 desc[UR36][R4.64], R24 ;  /* 0x0000001804007986 */ /* 0x0001e2000c101d24 */
[----:B------:R-:W-:Y:S05]  /*96a0*/  BRA `(.L_x_2397) ;  /* 0x00000004005c7947 */ /* 0x000fea0003800000 */
.L_x_2416:
[----:B------:R-:W-:-:S13]  /*96b0*/  ISETP.NE.AND P0, PT, R0, 0xf, PT ;  /* 0x0000000f0000780c */ /* 0x000fda0003f05270 */
[----:B------:R-:W-:Y:S05]  /*96c0*/  @!P0 BRA `(.L_x_2418) ;  /* 0x0000000400288947 */ /* 0x000fea0003800000 */
[----:B------:R-:W-:-:S13]  /*96d0*/  ISETP.NE.AND P0, PT, R0, 0x17, PT ;  /* 0x000000170000780c */ /* 0x000fda0003f05270 */
[----:B------:R-:W-:Y:S05]  /*96e0*/  @!P0 BRA `(.L_x_2419) ;  /* 0x0000000000b08947 */ /* 0x000fea0003800000 */
[----:B------:R-:W-:-:S13]  /*96f0*/  ISETP.NE.AND P0, PT, R0, 0x18, PT ;  /* 0x000000180000780c */ /* 0x000fda0003f05270 */
[----:B------:R-:W-:Y:S05]  /*9700*/  @!P0 BRA `(.L_x_2420) ;  /* 0x0000000000448947 */ /* 0x000fea0003800000 */
.L_x_2396:
        /* <DEDUP_REMOVED lines=16> */
.L_x_2421:
[----:B------:R-:W-:Y:S05]  /*9810*/  BRA `(.L_x_2397) ;  /* 0x0000000400007947 */ /* 0x000fea0003800000 */
.L_x_2420:
        /* <DEDUP_REMOVED lines=21> */
.L_x_2423:
[----:B------:R-:W-:Y:S05]  /*9970*/  BSYNC.RECONVERGENT B0 ;  /* 0x0000000000007941 */ /* 0x000fea0003800200 */
.L_x_2422:
[----:B------:R-:W-:-:S05]  /*9980*/  LOP3.LUT R3, R0, 0x80, R3, 0xf8, !PT ;  /* 0x0000008000037812 */ /* 0x000fca00078ef803 */
[----:B------:R0:W-:Y:S01]  /*9990*/  STG.E.U8 desc[UR36][R4.64], R3 ;  /* 0x0000000304007986 */ /* 0x0001e2000c101124 */
[----:B------:R-:W-:Y:S05]  /*99a0*/  BRA `(.L_x_2397) ;  /* 0x00000000009c7947 */ /* 0x000fea0003800000 */
.L_x_2419:
        /* <DEDUP_REMOVED lines=20> */
.L_x_2425:
[----:B------:R-:W-:Y:S01]  /*9af0*/  IMAD.MOV.U32 R0, RZ, RZ, 0x7f ;  /* 0x0000007fff007424 */ /* 0x000fe200078e00ff */
[----:B------:R-:W-:-:S04]  /*9b00*/  ISETP.GT.U32.AND P0, PT, R3, 0x7f800000, PT ;  /* 0x7f8000000300780c */ /* 0x000fc80003f04070 */
[----:B------:R-:W-:-:S09]  /*9b10*/  SEL R0, R0, 0x7c, P0 ;  /* 0x0000007c00007807 */ /* 0x000fd20000000000 */
.L_x_2426:
[----:B------:R-:W-:Y:S05]  /*9b20*/  BSYNC.RECONVERGENT B0 ;  /* 0x0000000000007941 */ /* 0x000fea0003800200 */
.L_x_2424:
[----:B------:R-:W-:-:S04]  /*9b30*/  SHF.R.U32.HI R3, RZ, 0x18, R7 ;  /* 0x00000018ff037819 */ /* 0x000fc80000011607 */
[----:B------:R-:W-:-:S05]  /*9b40*/  LOP3.LUT R3, R0, 0x80, R3, 0xf8, !PT ;  /* 0x0000008000037812 */ /* 0x000fca00078ef803 */
[----:B------:R0:W-:Y:S01]  /*9b50*/  STG.E.U8 desc[UR36][R4.64], R3 ;  /* 0x0000000304007986 */ /* 0x0001e2000c101124 */
[----:B------:R-:W-:Y:S05]  /*9b60*/  BRA `(.L_x_2397) ;  /* 0x00000000002c7947 */ /* 0x000fea0003800000 */
.L_x_2418:
        /* <DEDUP_REMOVED lines=11> */
.L_x_2397:
[----:B------:R-:W-:-:S07]  /*9c20*/  VIADD R23, R23, 0x80 ;  /* 0x0000008017177836 */ /* 0x000fce0000000000 */
.L_x_2356:
[----:B------:R-:W-:Y:S05]  /*9c30*/  BSYNC.RECONVERGENT B6 ;  /* 0x0000000000067941 */ /* 0x000fea0003800200 */
.L_x_2355:
[----:B------:R-:W-:-:S13]  /*9c40*/  ISETP.GE.AND P0, PT, R23, R19, PT ;  /* 0x000000131700720c */ /* 0x000fda0003f06270 */
[----:B------:R-:W-:Y:S05]  /*9c50*/  @P0 EXIT ;  /* 0x000000000000094d */ /* 0x000fea0003800000 */
[----:B01234-:R-:W0:Y:S01]  /*9c60*/  LDC.64 R4, c[0x0][0x388] ;  /* 0x0000e200ff047b82 */ /* 0x01fe220000000a00 */
[----:B------:R-:W1:Y:S01]  /*9c70*/  LDCU UR4, c[0x0][0x3a8] ;  /* 0x00007500ff0477ac */ /* 0x000e620008000800 */
[----:B------:R-:W-:Y:S01]  /*9c80*/  PRMT R0, R2, 0x9910, RZ ;  /* 0x0000991002007816 */ /* 0x000fe200000000ff */
        /* <DEDUP_REMOVED lines=15> */
[----:B0-----:R-:W-:Y:S01]  /*9d80*/  STG.E.U8 desc[UR36][R4.64], R17 ;  /* 0x0000001104007986 */ /* 0x001fe2000c101124 */
[----:B------:R-:W-:Y:S05]  /*9d90*/  EXIT ;  /* 0x000000000000794d */ /* 0x000fea0003800000 */
.L_x_2430:
[----:B-----5:R-:W0:Y:S02]  /*9da0*/  F2I.S64.F64.TRUNC R16, R16 ;  /* 0x0000001000107311 */ /* 0x020e24000030d900 */
[----:B0-----:R-:W-:-:S05]  /*9db0*/  IMAD.MOV.U32 R3, RZ, RZ, R16 ;  /* 0x000000ffff037224 */ /* 0x001fca00078e0010 */
[----:B------:R-:W-:Y:S01]  /*9dc0*/  STG.E.U8 desc[UR36][R4.64], R3 ;  /* 0x0000000304007986 */ /* 0x000fe2000c101124 */
[----:B------:R-:W-:Y:S05]  /*9dd0*/  EXIT ;  /* 0x000000000000794d */ /* 0x000fea0003800000 */
.L_x_2429:
[----:B------:R-:W-:-:S13]  /*9de0*/  ISETP.NE.AND P0, PT, R0, 0x2, PT ;  /* 0x000000020000780c */ /* 0x000fda0003f05270 */
[----:B------:R-:W-:Y:S05]  /*9df0*/  @!P0 BRA `(.L_x_2432) ;  /* 0x0000000000288947 */ /* 0x000fea0003800000 */
[----:B------:R-:W-:-:S13]  /*9e00*/  ISETP.NE.AND P0, PT, R0, 0x3, PT ;  /* 0x000000030000780c */ /* 0x000fda0003f05270 */
[----:B------:R-:W-:Y:S05]  /*9e10*/  @!P0 BRA `(.L_x_2433) ;  /* 0x0000000000148947 */ /* 0x000fea0003800000 */
[----:B------:R-:W-:-:S13]  /*9e20*/  ISETP.NE.AND P0, PT, R0, 0x4, PT ;  /* 0x000000040000780c */ /* 0x000fda0003f05270 */
[----:B------:R-:W-:Y:S05]  /*9e30*/  @P0 BRA `(.L_x_2431) ;  /* 0x0000000c00240947 */ /* 0x000fea0003800000 */
[----:B-----5:R-:W0:Y:S02]  /*9e40*/  F2I.S64.F64.TRUNC R16, R16 ;  /* 0x0000001000107311 */ /* 0x020e24000030d900 */
[----:B0-----:R-:W-:Y:S01]  /*9e50*/  STG.E.64 desc[UR36][R4.64], R16 ;  /* 0x0000001004007986 */ /* 0x001fe2000c101b24 */
[----:B------:R-:W-:Y:S05]  /*9e60*/  EXIT ;  /* 0x000000000000794d */ /* 0x000fea0003800000 */
.L_x_2433:
[----:B-----5:R-:W0:Y:S02]  /*9e70*/  F2I.F64.TRUNC R17, R16 ;  /* 0x0000001000117311 */ /* 0x020e24000030d100 */
[----:B0-----:R-:W-:Y:S01]  /*9e80*/  STG.E desc[UR36][R4.64], R17 ;  /* 0x0000001104007986 */ /* 0x001fe2000c101924 */
[----:B------:R-:W-:Y:S05]  /*9e90*/  EXIT ;  /* 0x000000000000794d */ /* 0x000fea0003800000 */
.L_x_2432:
[----:B-----5:R-:W0:Y:S02]  /*9ea0*/  F2I.F64.TRUNC R17, R16 ;  /* 0x0000001000117311 */ /* 0x020e24000030d100 */
[----:B0-----:R-:W-:Y:S01]  /*9eb0*/  STG.E.U16 desc[UR36][R4.64], R17 ;  /* 0x0000001104007986 */ /* 0x001fe2000c101524 */
[----:B------:R-:W-:Y:S05]  /*9ec0*/  EXIT ;  /* 0x000000000000794d */ /* 0x000fea0003800000 */
.L_x_2428:
        /* <DEDUP_REMOVED lines=17> */
.L_x_2435:
        /* <DEDUP_REMOVED lines=10> */
[----:B------:R-:W-:Y:S01]  /*a080*/  STG.E.U16 desc[UR36][R4.64], R0 ;  /* 0x0000000004007986 */ /* 0x000fe2000c101524 */
[----:B------:R-:W-:Y:S05]  /*a090*/  EXIT ;  /* 0x000000000000794d */ /* 0x000fea0003800000 */
.L_x_2434:
        /* <DEDUP_REMOVED lines=18> */
.L_x_2437:
        /* <DEDUP_REMOVED lines=11> */
[----:B------:R-:W-:Y:S01]  /*a270*/  STG.E desc[UR36][R4.64], R3 ;  /* 0x0000000304007986 */ /* 0x000fe2000c101924 */
[----:B------:R-:W-:Y:S05]  /*a280*/  EXIT ;  /* 0x000000000000794d */ /* 0x000fea0003800000 */
.L_x_2436:
[----:B-----5:R-:W-:Y:S01]  /*a290*/  STG.E.64 desc[UR36][R4.64], R16 ;  /* 0x0000001004007986 */ /* 0x020fe2000c101b24 */
[----:B------:R-:W-:Y:S05]  /*a2a0*/  EXIT ;  /* 0x000000000000794d */ /* 0x000fea0003800000 */
.L_x_2427:
        /* <DEDUP_REMOVED lines=11> */
[----:B0-----:R-:W-:Y:S01]  /*a360*/  STG.E.U16 desc[UR36][R4.64], R17 ;  /* 0x0000001104007986 */ /* 0x001fe2000c101524 */
[----:B------:R-:W-:Y:S05]  /*a370*/  EXIT ;  /* 0x000000000000794d */ /* 0x000fea0003800000 */
.L_x_2441:
        /* <DEDUP_REMOVED lines=25> */
.L_x_2444:
[----:B------:R-:W-:-:S04]  /*a510*/  SHF.R.U32.HI R3, RZ, 0x18, R7 ;  /* 0x00000018ff037819 */ /* 0x000fc80000011607 */
[----:B------:R-:W-:-:S04]  /*a520*/  LOP3.LUT R0, R0, 0x80, R3, 0xf8, !PT ;  /* 0x0000008000007812 */ /* 0x000fc800078ef803 */
[----:B------:R-:W-:-:S07]  /*a530*/  PRMT R2, R0, 0x7610, R2 ;  /* 0x0000761000027816 */ /* 0x000fce0000000002 */
.L_x_2443:
[----:B------:R-:W-:Y:S05]  /*a540*/  BSYNC.RECONVERGENT B0 ;  /* 0x0000000000007941 */ /* 0x000fea0003800200 */
.L_x_2442:
[----:B------:R-:W-:Y:S01]  /*a550*/  STG.E.U8 desc[UR36][R4.64], R2 ;  /* 0x0000000204007986 */ /* 0x000fe2000c101124 */
[----:B------:R-:W-:Y:S05]  /*a560*/  EXIT ;  /* 0x000000000000794d */ /* 0x000fea0003800000 */
.L_x_2440:
        /* <DEDUP_REMOVED lines=25> */
.L_x_2447:
[----:B------:R-:W-:-:S04]  /*a700*/  SHF.R.U32.HI R3, RZ, 0x18, R7 ;  /* 0x00000018ff037819 */ /* 0x000fc80000011607 */
[----:B------:R-:W-:-:S04]  /*a710*/  LOP3.LUT R0, R0, 0x80, R3, 0xf8, !PT ;  /* 0x0000008000007812 */ /* 0x000fc800078ef803 */
[----:B------:R-:W-:-:S07]  /*a720*/  PRMT R2, R0, 0x7610, R2 ;  /* 0x0000761000027816 */ /* 0x000fce0000000002 */
.L_x_2446:
[----:B------:R-:W-:Y:S05]  /*a730*/  BSYNC.RECONVERGENT B0 ;  /* 0x0000000000007941 */ /* 0x000fea0003800200 */
.L_x_2445:
[----:B------:R-:W-:Y:S01]  /*a740*/  STG.E.U8 desc[UR36][R4.64], R2 ;  /* 0x0000000204007986 */ /* 0x000fe2000c101124 */
[----:B------:R-:W-:Y:S05]  /*a750*/  EXIT ;  /* 0x000000000000794d */ /* 0x000fea0003800000 */
.L_x_2439:
        /* <DEDUP_REMOVED lines=30> */
.L_x_2449:
[----:B-----5:R-:W0:Y:S02]  /*a940*/  F2I.U64.F64.TRUNC R16, R16 ;  /* 0x0000001000107311 */ /* 0x020e24000030d800 */
[----:B0-----:R-:W-:Y:S01]  /*a950*/  STG.E.64 desc[UR36][R4.64], R16 ;  /* 0x0000001004007986 */ /* 0x001fe2000c101b24 */
[----:B------:R-:W-:Y:S05]  /*a960*/  EXIT ;  /* 0x000000000000794d */ /* 0x000fea0003800000 */
.L_x_2448:
[----:B-----5:R-:W0:Y:S02]  /*a970*/  F2I.U32.F64.TRUNC R17, R16 ;  /* 0x0000001000117311 */ /* 0x020e24000030d000 */
[----:B0-----:R-:W-:Y:S01]  /*a980*/  STG.E desc[UR36][R4.64], R17 ;  /* 0x0000001104007986 */ /* 0x001fe2000c101924 */
[----:B------:R-:W-:Y:S05]  /*a990*/  EXIT ;  /* 0x000000000000794d */ /* 0x000fea0003800000 */
.L_x_2438:
        /* <DEDUP_REMOVED lines=8> */
[----:B------:R-:W-:Y:S01]  /*aa20*/  STG.E.U8 desc[UR36][R4.64], R3 ;  /* 0x0000000304007986 */ /* 0x000fe2000c101124 */
[----:B------:R-:W-:Y:S05]  /*aa30*/  EXIT ;  /* 0x000000000000794d */ /* 0x000fea0003800000 */
.L_x_2451:
[----:B------:R-:W-:-:S05]  /*aa40*/  CS2R R18, SRZ ;  /* 0x0000000000127805 */ /* 0x000fca000001ff00 */
[----:B-----5:R-:W-:Y:S01]  /*aa50*/  STG.E.128 desc[UR36][R4.64], R16 ;  /* 0x0000001004007986 */ /* 0x020fe2000c101d24 */
[----:B------:R-:W-:Y:S05]  /*aa60*/  EXIT ;  /* 0x000000000000794d */ /* 0x000fea0003800000 */
.L_x_2450:
[----:B------:R-:W-:-:S13]  /*aa70*/  ISETP.NE.AND P0, PT, R0, 0xf, PT ;  /* 0x0000000f0000780c */ /* 0x000fda0003f05270 */
[----:B------:R-:W-:Y:S05]  /*aa80*/  @!P0 BRA `(.L_x_2452) ;  /* 0x0000000400288947 */ /* 0x000fea0003800000 */
[----:B------:R-:W-:-:S13]  /*aa90*/  ISETP.NE.AND P0, PT, R0, 0x17, PT ;  /* 0x000000170000780c */ /* 0x000fda0003f05270 */
[----:B------:R-:W-:Y:S05]  /*aaa0*/  @!P0 BRA `(.L_x_2453) ;  /* 0x0000000000b08947 */ /* 0x000fea0003800000 */
[----:B------:R-:W-:-:S13]  /*aab0*/  ISETP.NE.AND P0, PT, R0, 0x18, PT ;  /* 0x000000180000780c */ /* 0x000fda0003f05270 */
[----:B------:R-:W-:Y:S05]  /*aac0*/  @!P0 BRA `(.L_x_2454) ;  /* 0x0000000000448947 */ /* 0x000fea0003800000 */
.L_x_2431:
        /* <DEDUP_REMOVED lines=16> */
.L_x_2455:
[----:B------:R-:W-:Y:S05]  /*abd0*/  EXIT ;  /* 0x000000000000794d */ /* 0x000fea0003800000 */
.L_x_2454:
        /* <DEDUP_REMOVED lines=21> */
.L_x_2457:
[----:B------:R-:W-:Y:S05]  /*ad30*/  BSYNC.RECONVERGENT B0 ;  /* 0x0000000000007941 */ /* 0x000fea0003800200 */
.L_x_2456:
[----:B------:R-:W-:-:S05]  /*ad40*/  LOP3.LUT R3, R0, 0x80, R3, 0xf8, !PT ;  /* 0x0000008000037812 */ /* 0x000fca00078ef803 */
[----:B------:R-:W-:Y:S01]  /*ad50*/  STG.E.U8 desc[UR36][R4.64], R3 ;  /* 0x0000000304007986 */ /* 0x000fe2000c101124 */
[----:B------:R-:W-:Y:S05]  /*ad60*/  EXIT ;  /* 0x000000000000794d */ /* 0x000fea0003800000 */
.L_x_2453:
        /* <DEDUP_REMOVED lines=20> */
.L_x_2459:
[----:B------:R-:W-:Y:S01]  /*aeb0*/  IMAD.MOV.U32 R0, RZ, RZ, 0x7f ;  /* 0x0000007fff007424 */ /* 0x000fe200078e00ff */
[----:B------:R-:W-:-:S04]  /*aec0*/  ISETP.GT.U32.AND P0, PT, R2, 0x7f800000, PT ;  /* 0x7f8000000200780c */ /* 0x000fc80003f04070 */
[----:B------:R-:W-:-:S09]  /*aed0*/  SEL R0, R0, 0x7c, P0 ;  /* 0x0000007c00007807 */ /* 0x000fd20000000000 */
.L_x_2460:
[----:B------:R-:W-:Y:S05]  /*aee0*/  BSYNC.RECONVERGENT B0 ;  /* 0x0000000000007941 */ /* 0x000fea0003800200 */
.L_x_2458:
[----:B------:R-:W-:-:S04]  /*aef0*/  SHF.R.U32.HI R3, RZ, 0x18, R3 ;  /* 0x00000018ff037819 */ /* 0x000fc80000011603 */
[----:B------:R-:W-:-:S05]  /*af00*/  LOP3.LUT R3, R0, 0x80, R3, 0xf8, !PT ;  /* 0x0000008000037812 */ /* 0x000fca00078ef803 */
[----:B------:R-:W-:Y:S01]  /*af10*/  STG.E.U8 desc[UR36][R4.64], R3 ;  /* 0x0000000304007986 */ /* 0x000fe2000c101124 */
[----:B------:R-:W-:Y:S05]  /*af20*/  EXIT ;  /* 0x000000000000794d */ /* 0x000fea0003800000 */
.L_x_2452:
        /* <DEDUP_REMOVED lines=10> */
[----:B------:R-:W-:Y:S01]  /*afd0*/  STG.E.U16 desc[UR36][R4.64], R0 ;  /* 0x0000000004007986 */ /* 0x000fe2000c101524 */
[----:B------:R-:W-:Y:S05]  /*afe0*/  EXIT ;  /* 0x000000000000794d */ /* 0x000fea0003800000 */
.L_x_2461:
        /* <DEDUP_REMOVED lines=9> */
.L_x_2638:


//--------------------- .text._ZN2at6native18elementwise_kernelILi128ELi2EZNS0_22gpu_kernel_impl_nocastIZZZNS0_16cosh_kernel_cudaERNS_18TensorIteratorBaseEENKUlvE0_clEvENKUlvE_clEvEUldE_EEvS4_RKT_EUliE_EEviT1_ --------------------------
	.section	.text._ZN2at6native18elementwise_kernelILi128ELi2EZNS0_22gpu_kernel_impl_nocastIZZZNS0_16cosh_kernel_cudaERNS_18TensorIteratorBaseEENKUlvE0_clEvENKUlvE_clEvEUldE_EEvS4_RKT_EUliE_EEviT1_,"ax",@progbits
	.align	128
        .global         _ZN2at6native18elementwise_kernelILi128ELi2EZNS0_22gpu_kernel_impl_nocastIZZZNS0_16cosh_kernel_cudaERNS_18TensorIteratorBaseEENKUlvE0_clEvENKUlvE_clEvEUldE_EEvS4_RKT_EUliE_EEviT1_
        .type           _ZN2at6native18elementwise_kernelILi128ELi2EZNS0_22gpu_kernel_impl_nocastIZZZNS0_16cosh_kernel_cudaERNS_18TensorIteratorBaseEENKUlvE0_clEvENKUlvE_clEvEUldE_EEvS4_RKT_EUliE_EEviT1_,@function
        .size           _ZN2at6native18elementwise_kernelILi128ELi2EZNS0_22gpu_kernel_impl_nocastIZZZNS0_16cosh_kernel_cudaERNS_18TensorIteratorBaseEENKUlvE0_clEvENKUlvE_clEvEUldE_EEvS4_RKT_EUliE_EEviT1_,(.L_x_2639 - _ZN2at6native18elementwise_kernelILi128ELi2EZNS0_22gpu_kernel_impl_nocastIZZZNS0_16cosh_kernel_cudaERNS_18TensorIteratorBaseEENKUlvE0_clEvENKUlvE_clEvEUldE_EEvS4_RKT_EUliE_EEviT1_)
        .other          _ZN2at6native18elementwise_kernelILi128ELi2EZNS0_22gpu_kernel_impl_nocastIZZZNS0_16cosh_kernel_cudaERNS_18TensorIteratorBaseEENKUlvE0_clEvENKUlvE_clEvEUldE_EEvS4_RKT_EUliE_EEviT1_,@"STO_CUDA_ENTRY STV_DEFAULT"
_ZN2at6native18elementwise_kernelILi128ELi2EZNS0_22gpu_kernel_impl_nocastIZZZNS0_16cosh_kernel_cudaERNS_18TensorIteratorBaseEENKUlvE0_clEvENKUlvE_clEvEUldE_EEvS4_RKT_EUliE_EEviT1_:
.text._ZN2at6native18elementwise_kernelILi128ELi2EZNS0_22gpu_kernel_impl_nocastIZZZNS0_16cosh_kernel_cudaERNS_18TensorIteratorBaseEENKUlvE0_clEvENKUlvE_clEvEUldE_EEvS4_RKT_EUliE_EEviT1_:
        /* <DEDUP_REMOVED lines=14> */
[----:B0-----:R-:W2:Y:S06]  /*00e0*/  LDG.E.64 R6, desc[UR6][R6.64] ;  /* 0x0000000606067981 */ /* 0x001eac000c1e1b00 */
[----:B------:R-:W0:Y:S01]  /*00f0*/  LDC.64 R4, c[0x0][0x580] ;  /* 0x00016000ff047b82 */ /* 0x000e220000000a00 */
[----:B--2---:R-:W-:Y:S02]  /*0100*/  LOP3.LUT R9, R7, 0x7fffffff, RZ, 0xc0, !PT ;  /* 0x7fffffff07097812 */ /* 0x004fe400078ec0ff */
[----:B------:R-:W-:-:S02]  /*0110*/  MOV R8, R6 ;  /* 0x0000000600087202 */ /* 0x000fc40000000f00 */
[----:B------:R-:W-:-:S13]  /*0120*/  ISETP.GE.U32.AND P0, PT, R9, 0x408633cf, PT ;  /* 0x408633cf0900780c */ /* 0x000fda0003f06070 */
[----:B------:R-:W1:Y:S02]  /*0130*/  @P0 DSETP.GTU.AND P1, PT, R6, +INF , PT ;  /* 0x7ff000000600042a */ /* 0x000e640003f2c000 */
[----:B-1----:R-:W-:Y:S02]  /*0140*/  @P0 FSEL R10, R6, RZ, P1 ;  /* 0x000000ff060a0208 */ /* 0x002fe40000800000 */
[----:B------:R-:W-:Y:S01]  /*0150*/  @P0 FSEL R11, R7, +QNAN , P1 ;  /* 0x7ff00000070b0808 */ /* 0x000fe20000800000 */
[----:B0-----:R-:W-:Y:S06]  /*0160*/  @P0 BRA `(.L_x_2465) ;  /* 0x0000000400e00947 */ /* 0x001fec0003800000 */
[----:B------:R-:W-:Y:S01]  /*0170*/  MOV R6, 0x652b82fe ;  /* 0x652b82fe00067802 */ /* 0x000fe20000000f00 */
[----:B------:R-:W-:Y:S01]  /*0180*/  UMOV UR8, 0xfefa39ef ;  /* 0xfefa39ef00087882 */ /* 0x000fe20000000000 */
[----:B------:R-:W-:Y:S01]  /*0190*/  MOV R7, 0x3ff71547 ;  /* 0x3ff7154700077802 */ /* 0x000fe20000000f00 */
        /* <DEDUP_REMOVED lines=93> */
[----:B0-----:R-:W-:Y:S02]  /*0770*/  LEA R6, R6, R11, 0x14 ;  /* 0x0000000b06067211 */ /* 0x001fe400078ea0ff */
[----:B------:R-:W-:Y:S02]  /*0780*/  MOV R8, RZ ;  /* 0x000000ff00087202 */ /* 0x000fe40000000f00 */
[----:B------:R-:W-:Y:S01]  /*0790*/  IADD3 R7, PT, PT, R6, -0x200000, RZ ;  /* 0xffe0000006077810 */ /* 0x000fe20007ffe0ff */
[----:B------:R-:W-:-:S03]  /*07a0*/  IMAD.MOV.U32 R6, RZ, RZ, R10 ;  /* 0x000000ffff067224 */ /* 0x000fc600078e000a */
        /* <DEDUP_REMOVED lines=20> */
.L_x_2465:
[----:B-1----:R-:W1:Y:S01]  /*08f0*/  DADD R10, R10, R10 ;  /* 0x000000000a0a7229 */ /* 0x002e62000000000a */
[----:B------:R-:W-:Y:S01]  /*0900*/  IADD3 R3, PT, PT, R3, 0x80, RZ ;  /* 0x0000008003037810 */ /* 0x000fe20007ffe0ff */
[----:B-1----:R1:W-:Y:S06]  /*0910*/  STG.E.64 desc[UR6][R4.64], R10 ;  /* 0x0000000a04007986 */ /* 0x0023ec000c101b06 */
.L_x_2464:
[----:B------:R-:W-:Y:S05]  /*0920*/  BSYNC.RECONVERGENT B0 ;  /* 0x0000000000007941 */ /* 0x000fea0003800200 */
.L_x_2463:
[----:B------:R-:W-:-:S13]  /*0930*/  ISETP.GE.AND P0, PT, R3, UR4, PT ;  /* 0x0000000403007c0c */ /* 0x000fda000bf06270 */
[----:B------:R-:W-:Y:S05]  /*0940*/  @P0 EXIT ;  /* 0x000000000000094d */ /* 0x000fea0003800000 */
[----:B-1----:R-:W1:Y:S02]  /*0950*/  LDC.64 R4, c[0x0][0x588] ;  /* 0x00016200ff047b82 */ /* 0x002e640000000a00 */
[----:B-1----:R-:W0:Y:S06]  /*0960*/  LDG.E.64 R4, desc[UR6][R4.64] ;  /* 0x0000000604047981 */ /* 0x002e2c000c1e1b00 */
[----:B------:R-:W1:Y:S01]  /*0970*/  LDC.64 R2, c[0x0][0x580] ;  /* 0x00016000ff027b82 */ /* 0x000e620000000a00 */
[----:B0-----:R-:W-:Y:S02]  /*0980*/  LOP3.LUT R7, R5, 0x7fffffff, RZ, 0xc0, !PT ;  /* 0x7fffffff05077812 */ /* 0x001fe400078ec0ff */
[----:B------:R-:W-:-:S02]  /*0990*/  MOV R6, R4 ;  /* 0x0000000400067202 */ /* 0x000fc40000000f00 */
[----:B------:R-:W-:-:S13]  /*09a0*/  ISETP.GE.U32.AND P0, PT, R7, 0x408633cf, PT ;  /* 0x408633cf0700780c */ /* 0x000fda0003f06070 */
[----:B------:R-:W0:Y:S02]  /*09b0*/  @P0 DSETP.GTU.AND P1, PT, R4, +INF , PT ;  /* 0x7ff000000400042a */ /* 0x000e240003f2c000 */
[----:B0-----:R-:W-:Y:S02]  /*09c0*/  @P0 FSEL R8, R4, RZ, P1 ;  /* 0x000000ff04080208 */ /* 0x001fe40000800000 */
[----:B------:R-:W-:Y:S01]  /*09d0*/  @P0 FSEL R9, R5, +QNAN , P1 ;  /* 0x7ff0000005090808 */ /* 0x000fe20000800000 */
[----:B-1----:R-:W-:Y:S06]  /*09e0*/  @P0 BRA `(.L_x_2466) ;  /* 0x0000000400e00947 */ /* 0x002fec0003800000 */
        /* <DEDUP_REMOVED lines=24> */
[----:B------:R-:W-:Y:S01]  /*0b70*/  UMOV UR5, 0x3e5ade15 ;  /* 0x3e5ade1500057882 */ /* 0x000fe20000000000 */
[----:B------:R-:W-:-:S15]  /*0b80*/  MOV R9, 0x3e928af3 ;  /* 0x3e928af300097802 */ /* 0x000fde0000000f00 */
        /* <DEDUP_REMOVED lines=70> */
[----:B0-----:R-:W-:Y:S01]  /*0ff0*/  IMAD R4, R4, 0x100000, R9 ;  /* 0x0010000004047824 */ /* 0x001fe200078e0209 */
[----:B------:R-:W-:-:S04]  /*1000*/  MOV R6, RZ ;  /* 0x000000ff00067202 */ /* 0x000fc80000000f00 */
[----:B------:R-:W-:Y:S02]  /*1010*/  IADD3 R5, PT, PT, R4, -0x200000, RZ ;  /* 0xffe0000004057810 */ /* 0x000fe40007ffe0ff */
[----:B------:R-:W-:Y:S02]  /*1020*/  MOV R4, R8 ;  /* 0x0000000800047202 */ /* 0x000fe40000000f00 */
        /* <DEDUP_REMOVED lines=20> */
.L_x_2466:
[----:B-1----:R-:W1:Y:S02]  /*1170*/  DADD R8, R8, R8 ;  /* 0x0000000008087229 */ /* 0x002e640000000008 */
[----:B-1----:R-:W-:Y:S01]  /*1180*/  STG.E.64 desc[UR6][R2.64], R8 ;  /* 0x0000000802007986 */ /* 0x002fe2000c101b06 */
[----:B------:R-:W-:Y:S05]  /*1190*/  EXIT ;  /* 0x000000000000794d */ /* 0x000fea0003800000 */
.L_x_2462:
[----:B------:R-:W0:Y:S01]  /*11a0*/  LDCU UR4, c[0x0][0x380] ;  /* 0x00007000ff0477ac */ /* 0x000e220008000800 */
[----:B------:R-:W-:Y:S01]  /*11b0*/  VIADD R2, R2, 0xffffffff ;  /* 0xffffffff02027836 */ /* 0x000fe20000000000 */
[----:B------:R-:W-:Y:S04]  /*11c0*/  BSSY.RECONVERGENT B0, `(.L_x_2467) ;  /* 0x00001ba000007945 */ /* 0x000fe80003800200 */
[----:B------:R-:W-:-:S04]  /*11d0*/  VIMNMX.U32 R0, PT, PT, R2, 0x18, PT ;  /* 0x0000001802007848 */ /* 0x000fc80003fe0000 */
[----:B------:R-:W-:Y:S02]  /*11e0*/  IADD3 R0, PT, PT, R0, 0x1, RZ ;  /* 0x0000000100007810 */ /* 0x000fe40007ffe0ff */
[----:B0-----:R-:W-:-:S13]  /*11f0*/  ISETP.GE.AND P0, PT, R3, UR4, PT ;  /* 0x0000000403007c0c */ /* 0x001fda000bf06270 */
[----:B------:R-:W-:Y:S05]  /*1200*/  @P0 BRA `(.L_x_2468) ;  /* 0x0000001800d40947 */ /* 0x000fea0003800000 */
[----:B------:R-:W0:Y:S01]  /*1210*/  LDCU.64 UR8, c[0x0][0x390] ;  /* 0x00007200ff0877ac */ /* 0x000e220008000a00 */
[----:B------:R-:W-:Y:S02]  /*1220*/  MOV R4, RZ ;  /* 0x000000ff00047202 */ /* 0x000fe40000000f00 */
[----:B------:R-:W-:Y:S01]  /*1230*/  MOV R5, R3 ;  /* 0x0000000300057202 */ /* 0x000fe20000000f00 */
[----:B------:R-:W1:Y:S01]  /*1240*/  LDCU UR5, c[0x0][0x38c] ;  /* 0x00007180ff0577ac */ /* 0x000e620008000800 */
[----:B------:R-:W-:Y:S01]  /*1250*/  ISETP.NE.AND P0, PT, R2, RZ, PT ;  /* 0x000000ff0200720c */ /* 0x000fe20003f05270 */
[----:B------:R-:W2:Y:S01]  /*1260*/  LDCU.64 UR10, c[0x0][0x4b8] ;  /* 0x00009700ff0a77ac */ /* 0x000ea20008000a00 */
[----:B0-----:R-:W-:-:S05]  /*1270*/  IMAD.HI.U32 R6, R3, UR8, R4 ;  /* 0x0000000803067c27 */ /* 0x001fca000f8e0004 */
[----:B------:R-:W-:-:S05]  /*1280*/  SHF.R.U32.HI R7, RZ, UR9, R6 ;  /* 0x00000009ff077c19 */ /* 0x000fca0008011606 */
[----:B------:R-:W-:-:S04]  /*1290*/  IMAD.MOV R4, RZ, RZ, -R7 ;  /* 0x000000ffff047224 */ /* 0x000fc800078e0a07 */
        /* <DEDUP_REMOVED lines=282> */
[----:B------:R-:W-:-:S04]  /*2440*/  IMAD R6, R13, UR8, R7 ;  /* 0x000000080d067c24 */ /* 0x000fc8000f8e0207 */
[----:B------:R-:W-:Y:S02]  /*2450*/  @P0 IMAD.MOV R10, RZ, RZ, -R10 ;  /* 0x000000ffff0a0224 */ /* 0x000fe400078e0a0a */
[----:B--2---:R-:W-:Y:S02]  /*2460*/  IMAD R5, R6, UR10, R5 ;  /* 0x0000000a06057c24 */ /* 0x004fe4000f8e0205 */
[----:B0-----:R-:W-:Y:S02]  /*2470*/  @P0 IMAD R10, R10, R17, R11 ;  /* 0x000000110a0a0224 */ /* 0x001fe400078e020b */
[----:B------:R-:W-:Y:S02]  /*2480*/  IMAD R4, R6, UR11, R4 ;  /* 0x0000000b06047c24 */ /* 0x000fe4000f8e0204 */
[C---:B-1----:R-:W-:Y:S02]  /*2490*/  @P0 IMAD R5, R10.reuse, R8, R5 ;  /* 0x000000080a050224 */ /* 0x042fe400078e0205 */
[----:B------:R-:W-:-:S07]  /*24a0*/  @P0 IMAD R4, R10, R9, R4 ;  /* 0x000000090a040224 */ /* 0x000fce00078e0204 */
.L_x_2469:
[----:B------:R-:W0:Y:S02]  /*24b0*/  LDCU.64 UR8, c[0x0][0x588] ;  /* 0x0000b100ff0877ac */ /* 0x000e240008000a00 */
[----:B0-----:R-:W-:-:S04]  /*24c0*/  IADD3 R6, P0, PT, R4, UR8, RZ ;  /* 0x0000000804067c10 */ /* 0x001fc8000ff1e0ff */
[----:B------:R-:W-:-:S06]  /*24d0*/  IADD3.X R7, PT, PT, RZ, UR9, RZ, P0, !PT ;  /* 0x00000009ff077c10 */ /* 0x000fcc00087fe4ff */
[----:B------:R-:W2:Y:S01]  /*24e0*/  LDG.E.64 R6, desc[UR6][R6.64] ;  /* 0x0000000606067981 */ /* 0x000ea2000c1e1b00 */
[----:B------:R-:W-:Y:S01]  /*24f0*/  BSSY.RECONVERGENT B1, `(.L_x_2470) ;  /* 0x0000080000017945 */ /* 0x000fe20003800200 */
[----:B--2---:R-:W-:Y:S02]  /*2500*/  LOP3.LUT R11, R7, 0x7fffffff, RZ, 0xc0, !PT ;  /* 0x7fffffff070b7812 */ /* 0x004fe400078ec0ff */
[----:B------:R-:W-:Y:S02]  /*2510*/  MOV R10, R6 ;  /* 0x00000006000a7202 */ /* 0x000fe40000000f00 */
[----:B------:R-:W-:-:S13]  /*2520*/  ISETP.GT.U32.AND P0, PT, R11, 0x408633ce, PT ;  /* 0x408633ce0b00780c */ /* 0x000fda0003f04070 */
[----:B------:R-:W-:Y:S05]  /*2530*/  @P0 BRA `(.L_x_2471) ;  /* 0x0000000400e00947 */ /* 0x000fea0003800000 */
        /* <DEDUP_REMOVED lines=23> */
[----:B0-----:R-:W-:Y:S01]  /*26b0*/  HFMA2 R11, -RZ, RZ, 1.642578125, -0.00021207332611083984375 ;  /* 0x3e928af3ff0b7431 */ /* 0x001fe200000001ff */
        /* <DEDUP_REMOVED lines=96> */
.L_x_2471:
[----:B------:R-:W0:Y:S02]  /*2cc0*/  DSETP.GTU.AND P0, PT, R6, +INF , PT ;  /* 0x7ff000000600742a */ /* 0x000e240003f0c000 */
[----:B0-----:R-:W-:Y:S02]  /*2cd0*/  FSEL R8, R6, RZ, P0 ;  /* 0x000000ff06087208 */ /* 0x001fe40000000000 */
[----:B------:R-:W-:-:S07]  /*2ce0*/  FSEL R9, R7, +QNAN , P0 ;  /* 0x7ff0000007097808 */ /* 0x000fce0000000000 */
.L_x_2472:
[----:B------:R-:W-:Y:S05]  /*2cf0*/  BSYNC.RECONVERGENT B1 ;  /* 0x0000000000017941 */ /* 0x000fea0003800200 */
.L_x_2470:
[----:B------:R-:W0:Y:S01]  /*2d00*/  LDCU.64 UR8, c[0x0][0x580] ;  /* 0x0000b000ff0877ac */ /* 0x000e220008000a00 */
[----:B------:R-:W1:Y:S01]  /*2d10*/  DADD R8, R8, R8 ;  /* 0x0000000008087229 */ /* 0x000e620000000008 */
[----:B------:R-:W-:Y:S02]  /*2d20*/  IADD3 R3, PT, PT, R3, 0x80, RZ ;  /* 0x0000008003037810 */ /* 0x000fe40007ffe0ff */
[----:B0-----:R-:W-:-:S04]  /*2d30*/  IADD3 R4, P0, PT, R5, UR8, RZ ;  /* 0x0000000805047c10 */ /* 0x001fc8000ff1e0ff */
[----:B------:R-:W-:-:S05]  /*2d40*/  IADD3.X R5, PT, PT, RZ, UR9, RZ, P0, !PT ;  /* 0x00000009ff057c10 */ /* 0x000fca00087fe4ff */
[----:B-1----:R0:W-:Y:S04]  /*2d50*/  STG.E.64 desc[UR6][R4.64], R8 ;  /* 0x0000000804007986 */ /* 0x0021e8000c101b06 */
.L_x_2468:
[----:B------:R-:W-:Y:S05]  /*2d60*/  BSYNC.RECONVERGENT B0 ;  /* 0x0000000000007941 */ /* 0x000fea0003800200 */
.L_x_2467:
[----:B------:R-:W-:-:S13]  /*2d70*/  ISETP.GE.AND P0, PT, R3, UR4, PT ;  /* 0x0000000403007c0c */ /* 0x000fda000bf06270 */
[----:B------:R-:W-:Y:S05]  /*2d80*/  @P0 EXIT ;  /* 0x000000000000094d */ /* 0x000fea0003800000 */
[----:B------:R-:W1:Y:S01]  /*2d90*/  LDCU.64 UR4, c[0x0][0x390] ;  /* 0x00007200ff0477ac */ /* 0x000e620008000a00 */
[----:B0-----:R-:W-:Y:S01]  /*2da0*/  MOV R5, R3 ;  /* 0x0000000300057202 */ /* 0x001fe20000000f00 */
[----:B------:R-:W-:Y:S01]  /*2db0*/  IMAD.MOV.U32 R4, RZ, RZ, RZ ;  /* 0x000000ffff047224 */ /* 0x000fe200078e00ff */
        /* <DEDUP_REMOVED lines=295> */
.L_x_2473:
[----:B------:R-:W0:Y:S02]  /*4030*/  LDCU.128 UR8, c[0x0][0x580] ;  /* 0x0000b000ff0877ac */ /* 0x000e240008000c00 */
[----:B0-----:R-:W-:-:S05]  /*4040*/  IADD3 R6, P0, PT, R2, UR10, RZ ;  /* 0x0000000a02067c10 */ /* 0x001fca000ff1e0ff */
[----:B------:R-:W-:-:S06]  /*4050*/  IMAD.X R7, RZ, RZ, UR11, P0 ;  /* 0x0000000bff077e24 */ /* 0x000fcc00080e06ff */
[----:B------:R-:W2:Y:S01]  /*4060*/  LDG.E.64 R6, desc[UR6][R6.64] ;  /* 0x0000000606067981 */ /* 0x000ea2000c1e1b00 */
[----:B------:R-:W-:Y:S01]  /*4070*/  IADD3 R2, P2, PT, R3, UR8, RZ ;  /* 0x0000000803027c10 */ /* 0x000fe2000ff5e0ff */
[----:B------:R-:W-:Y:S03]  /*4080*/  BSSY.RECONVERGENT B0, `(.L_x_2474) ;  /* 0x0000080000007945 */ /* 0x000fe60003800200 */
[----:B------:R-:W-:Y:S02]  /*4090*/  IADD3.X R3, PT, PT, RZ, UR9, RZ, P2, !PT ;  /* 0x00000009ff037c10 */ /* 0x000fe400097fe4ff */
[----:B--2---:R-:W-:Y:S02]  /*40a0*/  LOP3.LUT R9, R7, 0x7fffffff, RZ, 0xc0, !PT ;  /* 0x7fffffff07097812 */ /* 0x004fe400078ec0ff */
[----:B------:R-:W-:Y:S02]  /*40b0*/  MOV R8, R6 ;  /* 0x0000000600087202 */ /* 0x000fe40000000f00 */
[----:B------:R-:W-:-:S13]  /*40c0*/  ISETP.GE.U32.AND P0, PT, R9, 0x408633cf, PT ;  /* 0x408633cf0900780c */ /* 0x000fda0003f06070 */
[----:B------:R-:W0:Y:S02]  /*40d0*/  @P0 DSETP.GTU.AND P1, PT, R6, +INF , PT ;  /* 0x7ff000000600042a */ /* 0x000e240003f2c000 */
[----:B0-----:R-:W-:Y:S02]  /*40e0*/  @P0 FSEL R4, R6, RZ, P1 ;  /* 0x000000ff06040208 */ /* 0x001fe40000800000 */
[----:B------:R-:W-:Y:S01]  /*40f0*/  @P0 FSEL R5, R7, +QNAN , P1 ;  /* 0x7ff0000007050808 */ /* 0x000fe20000800000 */
[----:B------:R-:W-:Y:S06]  /*4100*/  @P0 BRA `(.L_x_2475) ;  /* 0x0000000400dc0947 */ /* 0x000fec0003800000 */
        /* <DEDUP_REMOVED lines=96> */
[----:B0-----:R-:W-:-:S04]  /*4710*/  LEA R4, R4, R7, 0x14 ;  /* 0x0000000704047211 */ /* 0x001fc800078ea0ff */
[----:B------:R-:W-:Y:S02]  /*4720*/  IADD3 R7, PT, PT, R4, -0x200000, RZ ;  /* 0xffe0000004077810 */ /* 0x000fe40007ffe0ff */
[----:B------:R-:W-:Y:S02]  /*4730*/  MOV R4, RZ ;  /* 0x000000ff00047202 */ /* 0x000fe40000000f00 */
        /* <DEDUP_REMOVED lines=20> */
.L_x_2475:
[----:B------:R-:W-:Y:S05]  /*4880*/  BSYNC.RECONVERGENT B0 ;  /* 0x0000000000007941 */ /* 0x000fea0003800200 */
.L_x_2474:
[----:B-1----:R-:W1:Y:S02]  /*4890*/  DADD R4, R4, R4 ;  /* 0x0000000004047229 */ /* 0x002e640000000004 */
[----:B-1----:R-:W-:Y:S01]  /*48a0*/  STG.E.64 desc[UR6][R2.64], R4 ;  /* 0x0000000402007986 */ /* 0x002fe2000c101b06 */
[----:B------:R-:W-:Y:S05]  /*48b0*/  EXIT ;  /* 0x000000000000794d */ /* 0x000fea0003800000 */
.L_x_2476:
        /* <DEDUP_REMOVED lines=12> */
.L_x_2639:


//--------------------- .text._ZN2at6native27unrolled_elementwise_kernelIZZZNS0_16cosh_kernel_cudaERNS_18TensorIteratorBaseEENKUlvE0_clEvENKUlvE_clEvEUldE_St5arrayIPcLm2EELi4E23TrivialOffsetCalculatorILi1EjESB_NS0_6memory15LoadWithoutCastENSC_16StoreWithoutCastEEEviT_T0_T2_T3_T4_T5_ --------------------------
	.section	.text._ZN2at6native27unrolled_elementwise_kernelIZZZNS0_16cosh_kernel_cudaERNS_18TensorIteratorBaseEENKUlvE0_clEvENKUlvE_clEvEUldE_St5arrayIPcLm2EELi4E23TrivialOffsetCalculatorILi1EjESB_NS0_6memory15LoadWithoutCastENSC_16StoreWithoutCastEEEviT_T0_T2_T3_T4_T5_,"ax",@progbits
	.align	128
        .global         _ZN2at6native27unrolled_elementwise_kernelIZZZNS0_16cosh_kernel_cudaERNS_18TensorIteratorBaseEENKUlvE0_clEvENKUlvE_clEvEUldE_St5arrayIPcLm2EELi4E23TrivialOffsetCalculatorILi1EjESB_NS0_6memory15LoadWithoutCastENSC_16StoreWithoutCastEEEviT_T0_T2_T3_T4_T5_
        .type           _ZN2at6native27unrolled_elementwise_kernelIZZZNS0_16cosh_kernel_cudaERNS_18TensorIteratorBaseEENKUlvE0_clEvENKUlvE_clEvEUldE_St5arrayIPcLm2EELi4E23TrivialOffsetCalculatorILi1EjESB_NS0_6memory15LoadWithoutCastENSC_16StoreWithoutCastEEEviT_T0_T2_T3_T4_T5_,@function
        .size           _ZN2at6native27unrolled_elementwise_kernelIZZZNS0_16cosh_kernel_cudaERNS_18TensorIteratorBaseEENKUlvE0_clEvENKUlvE_clEvEUldE_St5arrayIPcLm2EELi4E23TrivialOffsetCalculatorILi1EjESB_NS0_6memory15LoadWithoutCastENSC_16StoreWithoutCastEEEviT_T0_T2_T3_T4_T5_,(.L_x_2640 - _ZN2at6native27unrolled_elementwise_kernelIZZZNS0_16cosh_kernel_cudaERNS_18TensorIteratorBaseEENKUlvE0_clEvENKUlvE_clEvEUldE_St5arrayIPcLm2EELi4E23TrivialOffsetCalculatorILi1EjESB_NS0_6memory15LoadWithoutCastENSC_16StoreWithoutCastEEEviT_T0_T2_T3_T4_T5_)
        .other          _ZN2at6native27unrolled_elementwise_kernelIZZZNS0_16cosh_kernel_cudaERNS_18TensorIteratorBaseEENKUlvE0_clEvENKUlvE_clEvEUldE_St5arrayIPcLm2EELi4E23TrivialOffsetCalculatorILi1EjESB_NS0_6memory15LoadWithoutCastENSC_16StoreWithoutCastEEEviT_T0_T2_T3_T4_T5_,@"STO_CUDA_ENTRY STV_DEFAULT"
_ZN2at6native27unrolled_elementwise_kernelIZZZNS0_16cosh_kernel_cudaERNS_18TensorIteratorBaseEENKUlvE0_clEvENKUlvE_clEvEUldE_St5arrayIPcLm2EELi4E23TrivialOffsetCalculatorILi1EjESB_NS0_6memory15LoadWithoutCastENSC_16StoreWithoutCastEEEviT_T0_T2_T3_T4_T5_:
.text._ZN2at6native27unrolled_elementwise_kernelIZZZNS0_16cosh_kernel_cudaERNS_18TensorIteratorBaseEENKUlvE0_clEvENKUlvE_clEvEUldE_St5arrayIPcLm2EELi4E23TrivialOffsetCalculatorILi1EjESB_NS0_6memory15LoadWithoutCastENSC_16StoreWithoutCastEEEviT_T0_T2_T3_T4_T5_:
[----:B------:R-:W-:Y:S01]  /*0000*/  LDC R1, c[0x0][0x37c] ;  /* 0x0000df00ff017b82 */ /* 0x000fe20000000800 */
[----:B------:R-:W0:Y:S07]  /*0010*/  S2R R0, SR_CTAID.X ;  /* 0x0000000000007919 */ /* 0x000e2e0000002500 */
[----:B------:R-:W0:Y:S01]  /*0020*/  LDC R3, c[0x0][0x380] ;  /* 0x0000e000ff037b82 */ /* 0x000e220000000800 */
[----:B------:R-:W1:Y:S01]  /*0030*/  LDCU.64 UR4, c[0x0][0x358] ;  /* 0x00006b00ff0477ac */ /* 0x000e620008000a00 */
[----:B------:R-:W2:Y:S01]  /*0040*/  S2R R13, SR_TID.X ;  /* 0x00000000000d7919 */ /* 0x000ea20000002100 */
[----:B0-----:R-:W-:-:S02]  /*0050*/  IMAD R4, R0, -0x200, R3 ;  /* 0xfffffe0000047824 */ /* 0x001fc400078e0203 */
[----:B--2---:R-:W-:-:S03]  /*0060*/  IMAD.MOV.U32 R5, RZ, RZ, R13 ;  /* 0x000000ffff057224 */ /* 0x004fc600078e000d */
[----:B------:R-:W-:-:S13]  /*0070*/  ISETP.GE.AND P0, PT, R13, R4, PT ;  /* 0x000000040d00720c */ /* 0x000fda0003f06270 */
[----:B------:R-:W-:Y:S01]  /*0080*/  @!P0 VIADD R13, R5, 0x80 ;  /* 0x00000080050d8836 */ /* 0x000fe20000000000 */
[----:B------:R-:W0:Y:S01]  /*0090*/  @!P0 LDC.64 R6, c[0x0][0x390] ;  /* 0x0000e400ff068b82 */ /* 0x000e220000000a00 */
[----:B------:R-:W-:-:S03]  /*00a0*/  @!P0 IMAD R15, R0, 0x200, R5 ;  /* 0x00000200000f8824 */ /* 0x000fc600078e0205 */
[----:B------:R-:W-:-:S13]  /*00b0*/  ISETP.GE.AND P1, PT, R13, R4, PT ;  /* 0x000000040d00720c */ /* 0x000fda0003f26270 */
[----:B------:R-:W-:Y:S01]  /*00c0*/  @!P1 IMAD R17, R0, 0x200, R13 ;  /* 0x0000020000119824 */ /* 0x000fe200078e020d */
[----:B------:R-:W-:Y:S01]  /*00d0*/  @!P1 IADD3 R13, PT, PT, R13, 0x80, RZ ;  /* 0x000000800d0d9810 */ /* 0x000fe20007ffe0ff */
[----:B------:R-:W2:Y:S03]  /*00e0*/  @!P1 LDC.64 R8, c[0x0][0x390] ;  /* 0x0000e400ff089b82 */ /* 0x000ea60000000a00 */
[----:B------:R-:W-:Y:S01]  /*00f0*/  ISETP.GE.AND P3, PT, R13, R4, PT ;  /* 0x000000040d00720c */ /* 0x000fe20003f66270 */
[----:B0-----:R-:W-:Y:S01]  /*0100*/  @!P0 IMAD.WIDE.U32 R6, R15, 0x8, R6 ;  /* 0x000000080f068825 */ /* 0x001fe200078e0006 */
[----:B------:R-:W-:-:S06]  /*0110*/  CS2R R14, SRZ ;  /* 0x00000000000e7805 */ /* 0x000fcc000001ff00 */
[----:B-1----:R0:W5:Y:S05]  /*0120*/  @!P0 LDG.E.64 R14, desc[UR4][R6.64] ;  /* 0x00000004060e8981 */ /* 0x00216a000c1e1b00 */
[----:B------:R-:W-:Y:S01]  /*0130*/  @!P3 IMAD R19, R0, 0x200, R13 ;  /* 0x000002000013b824 */ /* 0x000fe200078e020d */
[----:B------:R-:W1:Y:S01]  /*0140*/  @!P3 LDC.64 R10, c[0x0][0x390] ;  /* 0x0000e400ff0abb82 */ /* 0x000e620000000a00 */
[----:B------:R-:W-:-:S05]  /*0150*/  @!P3 VIADD R13, R13, 0x80 ;  /* 0x000000800d0db836 */ /* 0x000fca0000000000 */
[----:B------:R-:W-:Y:S01]  /*0160*/  ISETP.GE.AND P2, PT, R13, R4, PT ;  /* 0x000000040d00720c */ /* 0x000fe20003f46270 */
[----:B--2---:R-:W-:-:S12]  /*0170*/  @!P1 IMAD.WIDE.U32 R8, R17, 0x8, R8 ;  /* 0x0000000811089825 */ /* 0x004fd800078e0008 */
[----:B------:R-:W2:Y:S01]  /*0180*/  @!P2 LDC.64 R2, c[0x0][0x390] ;  /* 0x0000e400ff02ab82 */ /* 0x000ea20000000a00 */
[----:B------:R-:W-:Y:S01]  /*0190*/  @!P2 LEA R13, R0, R13, 0x9 ;  /* 0x0000000d000da211 */ /* 0x000fe200078e48ff */
[----:B-1----:R-:W-:Y:S01]  /*01a0*/  @!P3 IMAD.WIDE.U32 R18, R19, 0x8, R10 ;  /* 0x000000081312b825 */ /* 0x002fe200078e000a */
[----:B------:R-:W-:-:S06]  /*01b0*/  CS2R R10, SRZ ;  /* 0x00000000000a7805 */ /* 0x000fcc000001ff00 */
[----:B------:R0:W5:Y:S01]  /*01c0*/  @!P3 LDG.E.64 R10, desc[UR4][R18.64] ;  /* 0x00000004120ab981 */ /* 0x000162000c1e1b00 */
[----:B--2---:R-:W-:Y:S01]  /*01d0*/  @!P2 IMAD.WIDE.U32 R16, R13, 0x8, R2 ;  /* 0x000000080d10a825 */ /* 0x004fe200078e0002 */
[----:B------:R-:W-:Y:S02]  /*01e0*/  CS2R R12, SRZ ;  /* 0x00000000000c7805 */ /* 0x000fe4000001ff00 */
[----:B------:R-:W-:-:S04]  /*01f0*/  CS2R R2, SRZ ;  /* 0x0000000000027805 */ /* 0x000fc8000001ff00 */
[----:B------:R0:W5:Y:S04]  /*0200*/  @!P1 LDG.E.64 R12, desc[UR4][R8.64] ;  /* 0x00000004080c9981 */ /* 0x000168000c1e1b00 */
[----:B------:R0:W5:Y:S01]  /*0210*/  @!P2 LDG.E.64 R2, desc[UR4][R16.64] ;  /* 0x000000041002a981 */ /* 0x000162000c1e1b00 */
[----:B------:R-:W-:Y:S01]  /*0220*/  ISETP.GE.AND P0, PT, R5, R4, PT ;  /* 0x000000040500720c */ /* 0x000fe20003f06270 */
[----:B------:R-:W-:-:S12]  /*0230*/  BSSY.RECONVERGENT B0, `(.L_x_2477) ;  /* 0x0000084000007945 */ /* 0x000fd80003800200 */
[----:B0-----:R-:W-:Y:S05]  /*0240*/  @P0 BRA `(.L_x_2478) ;  /* 0x0000000800080947 */ /* 0x001fea0003800000 */
[----:B-----5:R-:W-:Y:S01]  /*0250*/  LOP3.LUT R17, R15, 0x7fffffff, RZ, 0xc0, !PT ;  /* 0x7fffffff0f117812 */ /* 0x020fe200078ec0ff */
[----:B------:R-:W-:Y:S01]  /*0260*/  BSSY.RECONVERGENT B1, `(.L_x_2479) ;  /* 0x000007f000017945 */ /* 0x000fe20003800200 */
[----:B------:R-:W-:Y:S02]  /*0270*/  IMAD.MOV.U32 R16, RZ, RZ, R14 ;  /* 0x000000ffff107224 */ /* 0x000fe400078e000e */
[----:B------:R-:W-:-:S13]  /*0280*/  ISETP.GT.U32.AND P1, PT, R17, 0x408633ce, PT ;  /* 0x408633ce1100780c */ /* 0x000fda0003f24070 */
[----:B------:R-:W-:Y:S05]  /*0290*/  @P1 BRA `(.L_x_2480) ;  /* 0x0000000400e01947 */ /* 0x000fea0003800000 */
        /* <DEDUP_REMOVED lines=120> */
.L_x_2480:
[----:B------:R-:W0:Y:S02]  /*0a20*/  DSETP.GTU.AND P1, PT, R14, +INF , PT ;  /* 0x7ff000000e00742a */ /* 0x000e240003f2c000 */
[----:B0-----:R-:W-:Y:S02]  /*0a30*/  FSEL R6, R14, RZ, P1 ;  /* 0x000000ff0e067208 */ /* 0x001fe40000800000 */
[----:B------:R-:W-:-:S07]  /*0a40*/  FSEL R7, R15, +QNAN , P1 ;  /* 0x7ff000000f077808 */ /* 0x000fce0000800000 */
.L_x_2481:
[----:B------:R-:W-:Y:S05]  /*0a50*/  BSYNC.RECONVERGENT B1 ;  /* 0x0000000000017941 */ /* 0x000fea0003800200 */
.L_x_2479:
[----:B------:R-:W0:Y:S02]  /*0a60*/  DADD R6, R6, R6 ;  /* 0x0000000006067229 */ /* 0x000e240000000006 */
.L_x_2478:
[----:B------:R-:W-:Y:S05]  /*0a70*/  BSYNC.RECONVERGENT B0 ;  /* 0x0000000000007941 */ /* 0x000fea0003800200 */
.L_x_2477:
[----:B------:R-:W-:Y:S01]  /*0a80*/  VIADD R9, R5, 0x80 ;  /* 0x0000008005097836 */ /* 0x000fe20000000000 */
[----:B------:R-:W-:Y:S04]  /*0a90*/  BSSY.RECONVERGENT B0, `(.L_x_2482) ;  /* 0x0000084000007945 */ /* 0x000fe80003800200 */
[----:B------:R-:W-:-:S13]  /*0aa0*/  ISETP.GE.AND P1, PT, R9, R4, PT ;  /* 0x000000040900720c */ /* 0x000fda0003f26270 */
[----:B------:R-:W-:Y:S05]  /*0ab0*/  @P1 BRA `(.L_x_2483) ;  /* 0x0000000800041947 */ /* 0x000fea0003800000 */
[----:B-----5:R-:W-:Y:S01]  /*0ac0*/  LOP3.LUT R17, R13, 0x7fffffff, RZ, 0xc0, !PT ;  /* 0x7fffffff0d117812 */ /* 0x020fe200078ec0ff */
[----:B------:R-:W-:Y:S01]  /*0ad0*/  BSSY.RECONVERGENT B1, `(.L_x_2484) ;  /* 0x000007e000017945 */ /* 0x000fe20003800200 */
[----:B------:R-:W-:Y:S02]  /*0ae0*/  IMAD.MOV.U32 R16, RZ, RZ, R12 ;  /* 0x000000ffff107224 */ /* 0x000fe400078e000c */
[----:B------:R-:W-:-:S13]  /*0af0*/  ISETP.GE.U32.AND P1, PT, R17, 0x408633cf, PT ;  /* 0x408633cf1100780c */ /* 0x000fda0003f26070 */
[----:B------:R-:W1:Y:S02]  /*0b00*/  @P1 DSETP.GTU.AND P2, PT, R12, +INF , PT ;  /* 0x7ff000000c00142a */ /* 0x000e640003f4c000 */
[----:B-1----:R-:W-:Y:S02]  /*0b10*/  @P1 FSEL R14, R12, RZ, P2 ;  /* 0x000000ff0c0e1208 */ /* 0x002fe40001000000 */
[----:B------:R-:W-:Y:S01]  /*0b20*/  @P1 FSEL R15, R13, +QNAN , P2 ;  /* 0x7ff000000d0f1808 */ /* 0x000fe20001000000 */
[----:B------:R-:W-:Y:S06]  /*0b30*/  @P1 BRA `(.L_x_2485) ;  /* 0x0000000400dc1947 */ /* 0x000fec0003800000 */
[----:B------:R-:W-:Y:S01]  /*0b40*/  MOV R12, 0x652b82fe ;  /* 0x652b82fe000c7802 */ /* 0x000fe20000000f00 */
        /* <DEDUP_REMOVED lines=8> */
[----:B-1----:R-:W1:-:S15]  /*0bd0*/  DADD R14, R12, -6.75539944105574400000e+15 ;  /* 0xc33800000c0e7429 */ /* 0x002e5e0000000000 */
[----:B------:R-:W-:-:S15]  /*0be0*/  NOP ;  /* 0x0000000000007918 */ /* 0x000fde0000000000 */
[----:B------:R-:W-:-:S15]  /*0bf0*/  NOP ;  /* 0x0000000000007918 */ /* 0x000fde0000000000 */
[----:B------:R-:W-:-:S15]  /*0c00*/  NOP ;  /* 0x0000000000007918 */ /* 0x000fde0000000000 */
[----:B------:R-:W-:-:S04]  /*0c10*/  NOP ;  /* 0x0000000000007918 */ /* 0x000fc80000000000 */
[----:B-1----:R-:W1:Y:S01]  /*0c20*/  DFMA R16, R14, -UR6, R16 ;  /* 0x800000060e107c2b */ /* 0x002e620008000010 */
[----:B------:R-:W-:Y:S01]  /*0c30*/  UMOV UR6, 0x3b39803f ;  /* 0x3b39803f00067882 */ /* 0x000fe20000000000 */
[----:B------:R-:W-:-:S15]  /*0c40*/  UMOV UR7, 0x3c7abc9e ;  /* 0x3c7abc9e00077882 */ /* 0x000fde0000000000 */
[----:B------:R-:W-:-:S15]  /*0c50*/  NOP ;  /* 0x0000000000007918 */ /* 0x000fde0000000000 */
[----:B------:R-:W-:-:S15]  /*0c60*/  NOP ;  /* 0x0000000000007918 */ /* 0x000fde0000000000 */
[----:B------:R-:W-:-:S15]  /*0c70*/  NOP ;  /* 0x0000000000007918 */ /* 0x000fde0000000000 */
[----:B------:R-:W-:-:S02]  /*0c80*/  NOP ;  /* 0x0000000000007918 */ /* 0x000fc40000000000 */
[----:B-1----:R1:W2:Y:S01]  /*0c90*/  DFMA R14, R14, -UR6, R16 ;  /* 0x800000060e0e7c2b */ /* 0x0022a20008000010 */
[----:B------:R-:W-:Y:S01]  /*0ca0*/  UMOV UR6, 0x69ce2bdf ;  /* 0x69ce2bdf00067882 */ /* 0x000fe20000000000 */
[----:B-1----:R-:W-:Y:S01]  /*0cb0*/  IMAD.MOV.U32 R16, RZ, RZ, -0x35dec16 ;  /* 0xfca213eaff107424 */ /* 0x002fe200078e00ff */
[----:B------:R-:W-:Y:S01]  /*0cc0*/  MOV R17, 0x3e928af3 ;  /* 0x3e928af300117802 */ /* 0x000fe20000000f00 */
[----:B------:R-:W-:-:S15]  /*0cd0*/  UMOV UR7, 0x3e5ade15 ;  /* 0x3e5ade1500077882 */ /* 0x000fde0000000000 */
[----:B------:R-:W-:-:S15]  /*0ce0*/  NOP ;  /* 0x0000000000007918 */ /* 0x000fde0000000000 */
[----:B------:R-:W-:-:S15]  /*0cf0*/  NOP ;  /* 0x0000000000007918 */ /* 0x000fde0000000000 */
[----:B------:R-:W-:-:S15]  /*0d00*/  NOP ;  /* 0x0000000000007918 */ /* 0x000fde0000000000 */
[----:B--2---:R-:W1:Y:S01]  /*0d10*/  DFMA R16, R14, UR6, R16 ;  /* 0x000000060e107c2b */ /* 0x004e620008000010 */
[----:B------:R-:W-:Y:S01]  /*0d20*/  UMOV UR6, 0x62401315 ;  /* 0x6240131500067882 */ /* 0x000fe20000000000 */
[----:B------:R-:W-:-:S15]  /*0d30*/  UMOV UR7, 0x3ec71dee ;  /* 0x3ec71dee00077882 */ /* 0x000fde0000000000 */
[----:B------:R-:W-:-:S15]  /*0d40*/  NOP ;  /* 0x0000000000007918 */ /* 0x000fde0000000000 */
[----:B------:R-:W-:-:S15]  /*0d50*/  NOP ;  /* 0x0000000000007918 */ /* 0x000fde0000000000 */
[----:B------:R-:W-:-:S15]  /*0d60*/  NOP ;  /* 0x0000000000007918 */ /* 0x000fde0000000000 */
[----:B------:R-:W-:-:S02]  /*0d70*/  NOP ;  /* 0x0000000000007918 */ /* 0x000fc40000000000 */
[----:B-1----:R-:W1:Y:S01]  /*0d80*/  DFMA R16, R14, R16, UR6 ;  /* 0x000000060e107e2b */ /* 0x002e620008000010 */
        /* <DEDUP_REMOVED lines=48> */
[----:B-1----:R-:W1:-:S15]  /*1090*/  DFMA R16, R14, R16, UR6 ;  /* 0x000000060e107e2b */ /* 0x002e5e0008000010 */
[----:B------:R-:W-:-:S15]  /*10a0*/  NOP ;  /* 0x0000000000007918 */ /* 0x000fde0000000000 */
[----:B------:R-:W-:-:S15]  /*10b0*/  NOP ;  /* 0x0000000000007918 */ /* 0x000fde0000000000 */
[----:B------:R-:W-:-:S15]  /*10c0*/  NOP ;  /* 0x0000000000007918 */ /* 0x000fde0000000000 */
[----:B------:R-:W-:-:S04]  /*10d0*/  NOP ;  /* 0x0000000000007918 */ /* 0x000fc80000000000 */
[----:B-1----:R-:W1:-:S15]  /*10e0*/  DFMA R16, R14, R16, 1 ;  /* 0x3ff000000e10742b */ /* 0x002e5e0000000010 */
[----:B------:R-:W-:-:S15]  /*10f0*/  NOP ;  /* 0x0000000000007918 */ /* 0x000fde0000000000 */
[----:B------:R-:W-:-:S15]  /*1100*/  NOP ;  /* 0x0000000000007918 */ /* 0x000fde0000000000 */
[----:B------:R-:W-:-:S15]  /*1110*/  NOP ;  /* 0x0000000000007918 */ /* 0x000fde0000000000 */
[----:B------:R-:W-:-:S04]  /*1120*/  NOP ;  /* 0x0000000000007918 */ /* 0x000fc80000000000 */
[----:B-1----:R-:W1:Y:S02]  /*1130*/  DFMA R16, R14, R16, 1 ;  /* 0x3ff000000e10742b */ /* 0x002e640000000010 */
[----:B-1----:R-:W-:-:S04]  /*1140*/  IMAD R12, R12, 0x100000, R17 ;  /* 0x001000000c0c7824 */ /* 0x002fc800078e0211 */
[----:B------:R-:W-:Y:S01]  /*1150*/  VIADD R17, R12, 0xffe00000 ;  /* 0xffe000000c117836 */ /* 0x000fe20000000000 */
[----:B------:R-:W-:-:S03]  /*1160*/  MOV R12, RZ ;  /* 0x000000ff000c7202 */ /* 0x000fc60000000f00 */
[----:B------:R-:W1:-:S15]  /*1170*/  MUFU.RCP64H R13, R17 ;  /* 0x00000011000d7308 */ /* 0x000e5e0000001800 */
[----:B------:R-:W-:-:S15]  /*1180*/  NOP ;  /* 0x0000000000007918 */ /* 0x000fde0000000000 */
[----:B------:R-:W-:-:S15]  /*1190*/  NOP ;  /* 0x0000000000007918 */ /* 0x000fde0000000000 */
[----:B------:R-:W-:-:S09]  /*11a0*/  NOP ;  /* 0x0000000000007918 */ /* 0x000fd20000000000 */
[----:B-1----:R-:W1:-:S15]  /*11b0*/  DFMA R14, -R16, R12, 1 ;  /* 0x3ff00000100e742b */ /* 0x002e5e000000010c */
[----:B------:R-:W-:-:S15]  /*11c0*/  NOP ;  /* 0x0000000000007918 */ /* 0x000fde0000000000 */
[----:B------:R-:W-:-:S15]  /*11d0*/  NOP ;  /* 0x0000000000007918 */ /* 0x000fde0000000000 */
[----:B------:R-:W-:-:S15]  /*11e0*/  NOP ;  /* 0x0000000000007918 */ /* 0x000fde0000000000 */
[----:B------:R-:W-:-:S04]  /*11f0*/  NOP ;  /* 0x0000000000007918 */ /* 0x000fc80000000000 */
[----:B-1----:R-:W1:-:S15]  /*1200*/  DFMA R14, R14, R14, R14 ;  /* 0x0000000e0e0e722b */ /* 0x002e5e000000000e */
        /* <DEDUP_REMOVED lines=9> */
[----:B-1----:R1:W2:Y:S02]  /*12a0*/  DFMA R14, R14, 0.0625, R16 ;  /* 0x3fb000000e0e782b */ /* 0x0022a40000000010 */
.L_x_2485:
[----:B------:R-:W-:Y:S05]  /*12b0*/  BSYNC.RECONVERGENT B1 ;  /* 0x0000000000017941 */ /* 0x000fea0003800200 */
.L_x_2484:
[----:B--2---:R2:W3:Y:S02]  /*12c0*/  DADD R12, R14, R14 ;  /* 0x000000000e0c7229 */ /* 0x0044e4000000000e */
.L_x_2483:
[----:B------:R-:W-:Y:S05]  /*12d0*/  BSYNC.RECONVERGENT B0 ;  /* 0x0000000000007941 */ /* 0x000fea0003800200 */
.L_x_2482:
[----:B--2--5:R-:W-:Y:S01]  /*12e0*/  VIADD R15, R5, 0x100 ;  /* 0x00000100050f7836 */ /* 0x024fe20000000000 */
[----:B------:R-:W-:Y:S04]  /*12f0*/  BSSY.RECONVERGENT B0, `(.L_x_2486) ;  /* 0x0000084000007945 */ /* 0x000fe80003800200 */
[----:B------:R-:W-:-:S13]  /*1300*/  ISETP.GE.AND P1, PT, R15, R4, PT ;  /* 0x000000040f00720c */ /* 0x000fda0003f26270 */
[----:B------:R-:W-:Y:S05]  /*1310*/  @P1 BRA `(.L_x_2487) ;  /* 0x0000000800041947 */ /* 0x000fea0003800000 */
[----:B-1----:R-:W-:Y:S01]  /*1320*/  LOP3.LUT R17, R11, 0x7fffffff, RZ, 0xc0, !PT ;  /* 0x7fffffff0b117812 */ /* 0x002fe200078ec0ff */
        /* <DEDUP_REMOVED lines=126> */
.L_x_2489:
[----:B------:R-:W-:Y:S05]  /*1b10*/  BSYNC.RECONVERGENT B1 ;  /* 0x0000000000017941 */ /* 0x000fea0003800200 */
.L_x_2488:
[----:B--2---:R2:W4:Y:S02]  /*1b20*/  DADD R10, R14, R14 ;  /* 0x000000000e0a7229 */ /* 0x004524000000000e */
.L_x_2487:
[----:B------:R-:W-:Y:S05]  /*1b30*/  BSYNC.RECONVERGENT B0 ;  /* 0x0000000000007941 */ /* 0x000fea0003800200 */
.L_x_2486:
[----:B--2---:R-:W-:Y:S01]  /*1b40*/  VIADD R15, R5, 0x180 ;  /* 0x00000180050f7836 */ /* 0x004fe20000000000 */
        /* <DEDUP_REMOVED lines=130> */
.L_x_2493:
[----:B------:R-:W-:Y:S05]  /*2370*/  BSYNC.RECONVERGENT B1 ;  /* 0x0000000000017941 */ /* 0x000fea0003800200 */
.L_x_2492:
[----:B--2---:R2:W0:Y:S02]  /*2380*/  DADD R2, R14, R14 ;  /* 0x000000000e027229 */ /* 0x004424000000000e */
.L_x_2491:
[----:B------:R-:W-:Y:S05]  /*2390*/  BSYNC.RECONVERGENT B0 ;  /* 0x0000000000007941 */ /* 0x000fea0003800200 */
.L_x_2490:
[----:B--2---:R-:W2:Y:S01]  /*23a0*/  @!P0 LDC.64 R14, c[0x0][0x388] ;  /* 0x0000e200ff0e8b82 */ /* 0x004ea20000000a00 */
[----:B-1----:R-:W-:Y:S01]  /*23b0*/  @!P0 IMAD R17, R0, 0x200, R5 ;  /* 0x0000020000118824 */ /* 0x002fe200078e0205 */
[----:B------:R-:W-:Y:S01]  /*23c0*/  BSSY.RECONVERGENT B0, `(.L_x_2494) ;  /* 0x0000010000007945 */ /* 0x000fe20003800200 */
[----:B------:R-:W-:-:S05]  /*23d0*/  @!P0 IMAD.MOV.U32 R5, RZ, RZ, R9 ;  /* 0x000000ffff058224 */ /* 0x000fca00078e0009 */
[----:B------:R-:W-:Y:S01]  /*23e0*/  ISETP.GE.AND P1, PT, R5, R4, PT ;  /* 0x000000040500720c */ /* 0x000fe20003f26270 */
[----:B--2---:R-:W-:-:S05]  /*23f0*/  @!P0 IMAD.WIDE.U32 R8, R17, 0x8, R14 ;  /* 0x0000000811088825 */ /* 0x004fca00078e000e */
[----:B0-----:R0:W-:Y:S07]  /*2400*/  @!P0 STG.E.64 desc[UR4][R8.64], R6 ;  /* 0x0000000608008986 */ /* 0x0011ee000c101b04 */
[----:B------:R-:W-:Y:S05]  /*2410*/  @P1 BRA `(.L_x_2495) ;  /* 0x0000000000281947 */ /* 0x000fea0003800000 */
[----:B0-----:R-:W0:Y:S01]  /*2420*/  LDC.64 R6, c[0x0][0x388] ;  /* 0x0000e200ff067b82 */ /* 0x001e220000000a00 */
[----:B------:R-:W-:Y:S01]  /*2430*/  LEA R9, R0, R5, 0x9 ;  /* 0x0000000500097211 */ /* 0x000fe200078e48ff */
[----:B------:R-:W-:-:S05]  /*2440*/  VIADD R5, R5, 0x80 ;  /* 0x0000008005057836 */ /* 0x000fca0000000000 */
[----:B------:R-:W-:-:S13]  /*2450*/  ISETP.GE.AND P0, PT, R5, R4, PT ;  /* 0x000000040500720c */ /* 0x000fda0003f06270 */
[----:B------:R-:W-:Y:S01]  /*2460*/  @!P0 IMAD R15, R0, 0x200, R5 ;  /* 0x00000200000f8824 */ /* 0x000fe200078e0205 */
[----:B------:R-:W-:Y:S01]  /*2470*/  @!P0 IADD3 R5, PT, PT, R5, 0x80, RZ ;  /* 0x0000008005058810 */ /* 0x000fe20007ffe0ff */
[----:B0-----:R-:W-:-:S04]  /*2480*/  IMAD.WIDE.U32 R8, R9, 0x8, R6 ;  /* 0x0000000809087825 */ /* 0x001fc800078e0006 */
[----:B------:R-:W-:Y:S01]  /*2490*/  @!P0 IMAD.WIDE.U32 R6, R15, 0x8, R6 ;  /* 0x000000080f068825 */ /* 0x000fe200078e0006 */
[----:B---3--:R1:W-:Y:S04]  /*24a0*/  STG.E.64 desc[UR4][R8.64], R12 ;  /* 0x0000000c08007986 */ /* 0x0083e8000c101b04 */
[----:B----4-:R1:W-:Y:S02]  /*24b0*/  @!P0 STG.E.64 desc[UR4][R6.64], R10 ;  /* 0x0000000a06008986 */ /* 0x0103e4000c101b04 */
.L_x_2495:
[----:B------:R-:W-:Y:S05]  /*24c0*/  BSYNC.RECONVERGENT B0 ;  /* 0x0000000000007941 */ /* 0x000fea0003800200 */
.L_x_2494:
[----:B------:R-:W-:-:S13]  /*24d0*/  ISETP.GE.AND P0, PT, R5, R4, PT ;  /* 0x000000040500720c */ /* 0x000fda0003f06270 */
[----:B------:R-:W-:Y:S05]  /*24e0*/  @P0 EXIT ;  /* 0x000000000000094d */ /* 0x000fea0003800000 */
[----:B01----:R-:W0:Y:S01]  /*24f0*/  LDC.64 R6, c[0x0][0x388] ;  /* 0x0000e200ff067b82 */ /* 0x003e220000000a00 */
[----:B------:R-:W-:-:S04]  /*2500*/  IMAD R5, R0, 0x200, R5 ;  /* 0x0000020000057824 */ /* 0x000fc800078e0205 */
[----:B0-----:R-:W-:-:S05]  /*2510*/  IMAD.WIDE.U32 R4, R5, 0x8, R6 ;  /* 0x0000000805047825 */ /* 0x001fca00078e0006 */
[----:B------:R-:W-:Y:S01]  /*2520*/  STG.E.64 desc[UR4][R4.64], R2 ;  /* 0x0000000204007986 */ /* 0x000fe2000c101b04 */
[----:B------:R-:W-:Y:S05]  /*2530*/  EXIT ;  /* 0x000000000000794d */ /* 0x000fea0003800000 */
.L_x_2496:
        /* <DEDUP_REMOVED lines=12> */
.L_x_2640:


//--------------------- .text._ZN2at6native29vectorized_elementwise_kernelILi2EZZZNS0_16cosh_kernel_cudaERNS_18TensorIteratorBaseEENKUlvE0_clEvENKUlvE_clEvEUldE_St5arrayIPcLm2EEEEviT0_T1_ --------------------------
	.section	.text._ZN2at6native29vectorized_elementwise_kernelILi2EZZZNS0_16cosh_kernel_cudaERNS_18TensorIteratorBaseEENKUlvE0_clEvENKUlvE_clEvEUldE_St5arrayIPcLm2EEEEviT0_T1_,"ax",@progbits
	.align	128
        .global         _ZN2at6native29vectorized_elementwise_kernelILi2EZZZNS0_16cosh_kernel_cudaERNS_18TensorIteratorBaseEENKUlvE0_clEvENKUlvE_clEvEUldE_St5arrayIPcLm2EEEEviT0_T1_
        .type           _ZN2at6native29vectorized_elementwise_kernelILi2EZZZNS0_16cosh_kernel_cudaERNS_18TensorIteratorBaseEENKUlvE0_clEvENKUlvE_clEvEUldE_St5arrayIPcLm2EEEEviT0_T1_,@function
        .size           _ZN2at6native29vectorized_elementwise_kernelILi2EZZZNS0_16cosh_kernel_cudaERNS_18TensorIteratorBaseEENKUlvE0_clEvENKUlvE_clEvEUldE_St5arrayIPcLm2EEEEviT0_T1_,(.L_x_2641 - _ZN2at6native29vectorized_elementwise_kernelILi2EZZZNS0_16cosh_kernel_cudaERNS_18TensorIteratorBaseEENKUlvE0_clEvENKUlvE_clEvEUldE_St5arrayIPcLm2EEEEviT0_T1_)
        .other          _ZN2at6native29vectorized_elementwise_kernelILi2EZZZNS0_16cosh_kernel_cudaERNS_18TensorIteratorBaseEENKUlvE0_clEvENKUlvE_clEvEUldE_St5arrayIPcLm2EEEEviT0_T1_,@"STO_CUDA_ENTRY STV_DEFAULT"
_ZN2at6native29vectorized_elementwise_kernelILi2EZZZNS0_16cosh_kernel_cudaERNS_18TensorIteratorBaseEENKUlvE0_clEvENKUlvE_clEvEUldE_St5arrayIPcLm2EEEEviT0_T1_:
.text._ZN2at6native29vectorized_elementwise_kernelILi2EZZZNS0_16cosh_kernel_cudaERNS_18TensorIteratorBaseEENKUlvE0_clEvENKUlvE_clEvEUldE_St5arrayIPcLm2EEEEviT0_T1_:
[----:B------:R-:W-:Y:S01]  /*0000*/  LDC R1, c[0x0][0x37c] ;  /* 0x0000df00ff017b82 */ /* 0x000fe20000000800 */
[----:B------:R-:W0:Y:S01]  /*0010*/  S2R R2, SR_CTAID.X ;  /* 0x0000000000027919 */ /* 0x000e220000002500 */
[----:B------:R-:W1:Y:S01]  /*0020*/  LDCU UR6, c[0x0][0x380] ;  /* 0x00007000ff0677ac */ /* 0x000e620008000800 */
[----:B------:R-:W2:Y:S01]  /*0030*/  LDCU.64 UR4, c[0x0][0x358] ;  /* 0x00006b00ff0477ac */ /* 0x000ea20008000a00 */
[----:B0-----:R-:W-:-:S05]  /*0040*/  IMAD.SHL.U32 R2, R2, 0x400, RZ ;  /* 0x0000040002027824 */ /* 0x001fca00078e00ff */
[----:B-1----:R-:W-:-:S04]  /*0050*/  IADD3 R0, PT, PT, -R2, UR6, RZ ;  /* 0x0000000602007c10 */ /* 0x002fc8000fffe1ff */
[----:B------:R-:W-:-:S13]  /*0060*/  ISETP.GT.U32.AND P0, PT, R0, 0x3ff, PT ;  /* 0x000003ff0000780c */ /* 0x000fda0003f04070 */
[----:B--2---:R-:W-:Y:S05]  /*0070*/  @P0 BRA `(.L_x_2497) ;  /* 0x0000004800900947 */ /* 0x004fea0003800000 */
[----:B------:R-:W0:Y:S01]  /*0080*/  S2R R23, SR_TID.X ;  /* 0x0000000000177919 */ /* 0x000e220000002100 */
[----:B------:R-:W-:Y:S02]  /*0090*/  CS2R R18, SRZ ;  /* 0x0000000000127805 */ /* 0x000fe4000001ff00 */
[----:B0-----:R-:W-:Y:S01]  /*00a0*/  ISETP.GE.U32.AND P6, PT, R23, R0, PT ;  /* 0x000000001700720c */ /* 0x001fe20003fc6070 */
[----:B------:R-:W-:-:S12]  /*00b0*/  IMAD.MOV.U32 R3, RZ, RZ, R23 ;  /* 0x000000ffff037224 */ /* 0x000fd800078e0017 */
[----:B------:R-:W-:Y:S01]  /*00c0*/  @!P6 VIADD R23, R3, 0x80 ;  /* 0x000000800317e836 */ /* 0x000fe20000000000 */
[----:B------:R-:W0:Y:S01]  /*00d0*/  @!P6 LDC.64 R32, c[0x0][0x390] ;  /* 0x0000e400ff20eb82 */ /* 0x000e220000000a00 */
[----:B------:R-:W-:-:S03]  /*00e0*/  @!P6 IMAD.IADD R5, R2, 0x1, R3 ;  /* 0x000000010205e824 */ /* 0x000fc600078e0203 */
[----:B------:R-:W-:-:S13]  /*00f0*/  ISETP.GE.U32.AND P5, PT, R23, R0, PT ;  /* 0x000000001700720c */ /* 0x000fda0003fa6070 */
[----:B------:R-:W-:Y:S01]  /*0100*/  @!P5 IADD3 R9, PT, PT, R2, R23, RZ ;  /* 0x000000170209d210 */ /* 0x000fe20007ffe0ff */
[----:B------:R-:W-:Y:S01]  /*0110*/  @!P5 VIADD R23, R23, 0x80 ;  /* 0x000000801717d836 */ /* 0x000fe20000000000 */
[----:B------:R-:W1:Y:S04]  /*0120*/  @!P5 LDC.64 R34, c[0x0][0x390] ;  /* 0x0000e400ff22db82 */ /* 0x000e680000000a00 */
[----:B------:R-:W-:Y:S01]  /*0130*/  ISETP.GE.U32.AND P4, PT, R23, R0, PT ;  /* 0x000000001700720c */ /* 0x000fe20003f86070 */
[----:B0-----:R-:W-:-:S05]  /*0140*/  @!P6 IMAD.WIDE.U32 R32, R5, 0x8, R32 ;  /* 0x000000080520e825 */ /* 0x001fca00078e0020 */
[----:B------:R0:W5:Y:S07]  /*0150*/  @!P6 LDG.E.64 R18, desc[UR4][R32.64] ;  /* 0x000000042012e981 */ /* 0x00016e000c1e1b00 */
[----:B------:R-:W-:Y:S01]  /*0160*/  @!P4 IMAD.IADD R37, R2, 0x1, R23 ;  /* 0x000000010225c824 */ /* 0x000fe200078e0217 */
[----:B------:R-:W2:Y:S01]  /*0170*/  @!P4 LDC.64 R6, c[0x0][0x390] ;  /* 0x0000e400ff06cb82 */ /* 0x000ea20000000a00 */
[----:B------:R-:W-:-:S05]  /*0180*/  @!P4 VIADD R23, R23, 0x80 ;  /* 0x000000801717c836 */ /* 0x000fca0000000000 */
[----:B------:R-:W-:-:S13]  /*0190*/  ISETP.GE.U32.AND P3, PT, R23, R0, PT ;  /* 0x000000001700720c */ /* 0x000fda0003f66070 */
[----:B------:R-:W-:Y:S01]  /*01a0*/  @!P3 IADD3 R31, PT, PT, R2, R23, RZ ;  /* 0x00000017021fb210 */ /* 0x000fe20007ffe0ff */
[----:B------:R-:W-:Y:S01]  /*01b0*/  @!P3 VIADD R23, R23, 0x80 ;  /* 0x000000801717b836 */ /* 0x000fe20000000000 */
[----:B------:R-:W3:Y:S04]  /*01c0*/  @!P3 LDC.64 R4, c[0x0][0x390] ;  /* 0x0000e400ff04bb82 */ /* 0x000ee80000000a00 */
[----:B------:R-:W-:-:S13]  /*01d0*/  ISETP.GE.U32.AND P2, PT, R23, R0, PT ;  /* 0x000000001700720c */ /* 0x000fda0003f46070 */
[----:B------:R-:W-:Y:S01]  /*01e0*/  @!P2 IMAD.IADD R29, R2, 0x1, R23 ;  /* 0x00000001021da824 */ /* 0x000fe200078e0217 */
[----:B------:R-:W4:Y:S01]  /*01f0*/  @!P2 LDC.64 R20, c[0x0][0x390] ;  /* 0x0000e400ff14ab82 */ /* 0x000f220000000a00 */
[----:B------:R-:W-:-:S05]  /*0200*/  @!P2 VIADD R23, R23, 0x80 ;  /* 0x000000801717a836 */ /* 0x000fca0000000000 */
[----:B------:R-:W-:-:S13]  /*0210*/  ISETP.GE.U32.AND P1, PT, R23, R0, PT ;  /* 0x000000001700720c */ /* 0x000fda0003f26070 */
[----:B------:R-:W-:Y:S01]  /*0220*/  @!P1 IADD3 R25, PT, PT, R2, R23, RZ ;  /* 0x0000001702199210 */ /* 0x000fe20007ffe0ff */
[----:B------:R-:W-:Y:S01]  /*0230*/  @!P1 VIADD R23, R23, 0x80 ;  /* 0x0000008017179836 */ /* 0x000fe20000000000 */
[----:B------:R-:W0:Y:S04]  /*0240*/  @!P1 LDC.64 R12, c[0x0][0x390] ;  /* 0x0000e400ff0c9b82 */ /* 0x000e280000000a00 */
[----:B------:R-:W-:-:S13]  /*0250*/  ISETP.GE.U32.AND P0, PT, R23, R0, PT ;  /* 0x000000001700720c */ /* 0x000fda0003f06070 */
[----:B------:R-:W-:Y:S01]  /*0260*/  @!P0 IMAD.IADD R27, R2, 0x1, R23 ;  /* 0x00000001021b8824 */ /* 0x000fe200078e0217 */
[----:B------:R-:W-:Y:S01]  /*0270*/  @!P0 IADD3 R23, PT, PT, R23, 0x80, RZ ;  /* 0x0000008017178810 */ /* 0x000fe20007ffe0ff */
[----:B----4-:R-:W-:Y:S01]  /*0280*/  @!P2 IMAD.WIDE.U32 R28, R29, 0x8, R20 ;  /* 0x000000081d1ca825 */ /* 0x010fe200078e0014 */
[----:B------:R-:W-:Y:S01]  /*0290*/  CS2R R10, SRZ ;  /* 0x00000000000a7805 */ /* 0x000fe2000001ff00 */
[----:B------:R-:W4:Y:S01]  /*02a0*/  @!P0 LDC.64 R14, c[0x0][0x390] ;  /* 0x0000e400ff0e8b82 */ /* 0x000f220000000a00 */
[----:B------:R-:W-:-:S13]  /*02b0*/  ISETP.GE.U32.AND P6, PT, R23, R0, PT ;  /* 0x000000001700720c */ /* 0x000fda0003fc6070 */
[----:B------:R-:W4:Y:S01]  /*02c0*/  @!P6 LDC.64 R16, c[0x0][0x390] ;  /* 0x0000e400ff10eb82 */ /* 0x000f220000000a00 */
[----:B------:R-:W-:Y:S02]  /*02d0*/  @!P6 IMAD.IADD R21, R2, 0x1, R23 ;  /* 0x000000010215e824 */ /* 0x000fe400078e0217 */
[----:B-1----:R-:W-:Y:S01]  /*02e0*/  @!P5 IMAD.WIDE.U32 R34, R9, 0x8, R34 ;  /* 0x000000080922d825 */ /* 0x002fe200078e0022 */
[----:B------:R-:W-:-:S03]  /*02f0*/  CS2R R8, SRZ ;  /* 0x0000000000087805 */ /* 0x000fc6000001ff00 */
[----:B--2---:R-:W-:Y:S01]  /*0300*/  @!P4 IMAD.WIDE.U32 R36, R37, 0x8, R6 ;  /* 0x000000082524c825 */ /* 0x004fe200078e0006 */
[----:B------:R-:W-:Y:S01]  /*0310*/  CS2R R6, SRZ ;  /* 0x0000000000067805 */ /* 0x000fe2000001ff00 */
[----:B------:R1:W5:Y:S02]  /*0320*/  @!P5 LDG.E.64 R10, desc[UR4][R34.64] ;  /* 0x00000004220ad981 */ /* 0x000364000c1e1b00 */
[----:B---3--:R-:W-:Y:S01]  /*0330*/  @!P3 IMAD.WIDE.U32 R30, R31, 0x8, R4 ;  /* 0x000000081f1eb825 */ /* 0x008fe200078e0004 */
[----:B------:R-:W-:Y:S01]  /*0340*/  CS2R R4, SRZ ;  /* 0x0000000000047805 */ /* 0x000fe2000001ff00 */
[----:B------:R1:W5:Y:S02]  /*0350*/  @!P4 LDG.E.64 R8, desc[UR4][R36.64] ;  /* 0x000000042408c981 */ /* 0x000364000c1e1b00 */
[----:B0-----:R-:W-:Y:S01]  /*0360*/  @!P1 IMAD.WIDE.U32 R22, R25, 0x8, R12 ;  /* 0x0000000819169825 */ /* 0x001fe200078e000c */
[----:B------:R-:W-:Y:S01]  /*0370*/  CS2R R12, SRZ ;  /* 0x00000000000c7805 */ /* 0x000fe2000001ff00 */
[----:B------:R1:W5:Y:S04]  /*0380*/  @!P3 LDG.E.64 R6, desc[UR4][R30.64] ;  /* 0x000000041e06b981 */ /* 0x000368000c1e1b00 */
[----:B------:R1:W5:Y:S01]  /*0390*/  @!P2 LDG.E.64 R4, desc[UR4][R28.64] ;  /* 0x000000041c04a981 */ /* 0x000362000c1e1b00 */
[----:B----4-:R-:W-:Y:S01]  /*03a0*/  @!P6 IMAD.WIDE.U32 R20, R21, 0x8, R16 ;  /* 0x000000081514e825 */ /* 0x010fe200078e0010 */
[----:B------:R-:W-:-:S02]  /*03b0*/  CS2R R16, SRZ ;  /* 0x0000000000107805 */ /* 0x000fc4000001ff00 */
[----:B------:R1:W5:Y:S04]  /*03c0*/  @!P1 LDG.E.64 R12, desc[UR4][R22.64] ;  /* 0x00000004160c9981 */ /* 0x000368000c1e1b00 */
[----:B------:R1:W5:Y:S01]  /*03d0*/  @!P6 LDG.E.64 R16, desc[UR4][R20.64] ;  /* 0x000000041410e981 */ /* 0x000362000c1e1b00 */
[----:B------:R-:W-:Y:S01]  /*03e0*/  @!P0 IMAD.WIDE.U32 R24, R27, 0x8, R14 ;  /* 0x000000081b188825 */ /* 0x000fe200078e000e */
[----:B------:R-:W-:-:S06]  /*03f0*/  CS2R R14, SRZ ;  /* 0x00000000000e7805 */ /* 0x000fcc000001ff00 */
[----:B------:R1:W5:Y:S01]  /*0400*/  @!P0 LDG.E.64 R14, desc[UR4][R24.64] ;  /* 0x00000004180e8981 */ /* 0x000362000c1e1b00 */
[----:B------:R-:W-:Y:S01]  /*0410*/  ISETP.GE.U32.AND P0, PT, R3, R0, PT ;  /* 0x000000000300720c */ /* 0x000fe20003f06070 */
[----:B------:R-:W-:-:S12]  /*0420*/  BSSY.RECONVERGENT B0, `(.L_x_2498) ;  /* 0x0000084000007945 */ /* 0x000fd80003800200 */
[----:B-1----:R-:W-:Y:S05]  /*0430*/  @P0 BRA `(.L_x_2499) ;  /* 0x0000000800080947 */ /* 0x002fea0003800000 */
[----:B-----5:R-:W-:Y:S01]  /*0440*/  LOP3.LUT R23, R19, 0x7fffffff, RZ, 0xc0, !PT ;  /* 0x7fffffff13177812 */ /* 0x020fe200078ec0ff */
[----:B------:R-:W-:Y:S01]  /*0450*/  BSSY.RECONVERGENT B1, `(.L_x_2500) ;  /* 0x000007f000017945 */ /* 0x000fe20003800200 */
[----:B------:R-:W-:Y:S02]  /*0460*/  IMAD.MOV.U32 R22, RZ, RZ, R18 ;  /* 0x000000ffff167224 */ /* 0x000fe400078e0012 */
[----:B------:R-:W-:-:S13]  /*0470*/  ISETP.GT.U32.AND P1, PT, R23, 0x408633ce, PT ;  /* 0x408633ce1700780c */ /* 0x000fda0003f24070 */
[----:B------:R-:W-:Y:S05]  /*0480*/  @P1 BRA `(.L_x_2501) ;  /* 0x0000000400e01947 */ /* 0x000fea0003800000 */
[----:B------:R-:W-:Y:S02]  /*0490*/  HFMA2 R19, -RZ, RZ, 1.9912109375, 0.00128841400146484375 ;  /* 0x3ff71547ff137431 */ /* 0x000fe400000001ff */
        /* <DEDUP_REMOVED lines=119> */
.L_x_2501:
[----:B------:R-:W0:Y:S02]  /*0c10*/  DSETP.GTU.AND P1, PT, R18, +INF , PT ;  /* 0x7ff000001200742a */ /* 0x000e240003f2c000 */
[----:B0-----:R-:W-:Y:S02]  /*0c20*/  FSEL R18, R18, RZ, P1 ;  /* 0x000000ff12127208 */ /* 0x001fe40000800000 */
[----:B------:R-:W-:-:S07]  /*0c30*/  FSEL R19, R19, +QNAN , P1 ;  /* 0x7ff0000013137808 */ /* 0x000fce0000800000 */
.L_x_2502:
[----:B------:R-:W-:Y:S05]  /*0c40*/  BSYNC.RECONVERGENT B1 ;  /* 0x0000000000017941 */ /* 0x000fea0003800200 */
.L_x_2500:
[----:B------:R-:W0:Y:S02]  /*0c50*/  DADD R18, R18, R18 ;  /* 0x0000000012127229 */ /* 0x000e240000000012 */
.L_x_2499:
[----:B------:R-:W-:Y:S05]  /*0c60*/  BSYNC.RECONVERGENT B0 ;  /* 0x0000000000007941 */ /* 0x000fea0003800200 */
.L_x_2498:
[----:B------:R-:W-:Y:S01]  /*0c70*/  VIADD R21, R3, 0x80 ;  /* 0x0000008003157836 */ /* 0x000fe20000000000 */
[----:B------:R-:W-:Y:S04]  /*0c80*/  BSSY.RECONVERGENT B0, `(.L_x_2503) ;  /* 0x0000084000007945 */ /* 0x000fe80003800200 */
[----:B------:R-:W-:-:S13]  /*0c90*/  ISETP.GE.U32.AND P1, PT, R21, R0, PT ;  /* 0x000000001500720c */ /* 0x000fda0003f26070 */
        /* <DEDUP_REMOVED lines=33> */
[----:B------:R-:W-:Y:S01]  /*0eb0*/  UMOV UR7, 0x3e5ade15 ;  /* 0x3e5ade1500077882 */ /* 0x000fe20000000000 */
[----:B------:R-:W-:-:S15]  /*0ec0*/  IMAD.MOV.U32 R25, RZ, RZ, 0x3e928af3 ;  /* 0x3e928af3ff197424 */ /* 0x000fde00078e00ff */
        /* <DEDUP_REMOVED lines=70> */
[----:B-1----:R-:W-:-:S05]  /*1330*/  LEA R10, R10, R25, 0x14 ;  /* 0x000000190a0a7211 */ /* 0x002fca00078ea0ff */
[----:B------:R-:W-:Y:S02]  /*1340*/  VIADD R25, R10, 0xffe00000 ;  /* 0xffe000000a197836 */ /* 0x000fe40000000000 */
[----:B------:R-:W-:Y:S02]  /*1350*/  IMAD.MOV.U32 R10, RZ, RZ, RZ ;  /* 0x000000ffff0a7224 */ /* 0x000fe400078e00ff */
[----:B------:R-:W1:-:S15]  /*1360*/  MUFU.RCP64H R11, R25 ;  /* 0x00000019000b7308 */ /* 0x000e5e0000001800 */
[----:B------:R-:W-:-:S15]  /*1370*/  NOP ;  /* 0x0000000000007918 */ /* 0x000fde0000000000 */
[----:B------:R-:W-:-:S15]  /*1380*/  NOP ;  /* 0x0000000000007918 */ /* 0x000fde0000000000 */
[----:B------:R-:W-:-:S08]  /*1390*/  NOP ;  /* 0x0000000000007918 */ /* 0x000fd00000000000 */
        /* <DEDUP_REMOVED lines=16> */
.L_x_2506:
[----:B------:R-:W-:Y:S05]  /*14a0*/  BSYNC.RECONVERGENT B1 ;  /* 0x0000000000017941 */ /* 0x000fea0003800200 */
.L_x_2505:
[----:B--2---:R2:W3:Y:S02]  /*14b0*/  DADD R10, R22, R22 ;  /* 0x00000000160a7229 */ /* 0x0044e40000000016 */
.L_x_2504:
[----:B------:R-:W-:Y:S05]  /*14c0*/  BSYNC.RECONVERGENT B0 ;  /* 0x0000000000007941 */ /* 0x000fea0003800200 */
.L_x_2503:
[----:B--2---:R-:W-:Y:S01]  /*14d0*/  VIADD R23, R3, 0x100 ;  /* 0x0000010003177836 */ /* 0x004fe20000000000 */
[----:B------:R-:W-:Y:S04]  /*14e0*/  BSSY.RECONVERGENT B0, `(.L_x_2507) ;  /* 0x0000084000007945 */ /* 0x000fe80003800200 */
[----:B------:R-:W-:-:S13]  /*14f0*/  ISETP.GE.U32.AND P1, PT, R23, R0, PT ;  /* 0x000000001700720c */ /* 0x000fda0003f26070 */
[----:B------:R-:W-:Y:S05]  /*1500*/  @P1 BRA `(.L_x_2508) ;  /* 0x0000000800041947 */ /* 0x000fea0003800000 */
[----:B-1---5:R-:W-:Y:S01]  /*1510*/  LOP3.LUT R25, R9, 0x7fffffff, RZ, 0xc0, !PT ;  /* 0x7fffffff09197812 */ /* 0x022fe200078ec0ff */
[----:B------:R-:W-:Y:S01]  /*1520*/  BSSY.RECONVERGENT B1, `(.L_x_2509) ;  /* 0x000007e000017945 */ /* 0x000fe20003800200 */
[----:B------:R-:W-:Y:S02]  /*1530*/  MOV R24, R8 ;  /* 0x0000000800187202 */ /* 0x000fe40000000f00 */
[----:B------:R-:W-:-:S13]  /*1540*/  ISETP.GE.U32.AND P1, PT, R25, 0x408633cf, PT ;  /* 0x408633cf1900780c */ /* 0x000fda0003f26070 */
[----:B------:R-:W1:Y:S02]  /*1550*/  @P1 DSETP.GTU.AND P2, PT, R8, +INF , PT ;  /* 0x7ff000000800142a */ /* 0x000e640003f4c000 */
[----:B-1----:R-:W-:Y:S02]  /*1560*/  @P1 FSEL R22, R8, RZ, P2 ;  /* 0x000000ff08161208 */ /* 0x002fe40001000000 */
[----:B------:R-:W-:Y:S01]  /*1570*/  @P1 FSEL R23, R9, +QNAN , P2 ;  /* 0x7ff0000009171808 */ /* 0x000fe20001000000 */
[----:B------:R-:W-:Y:S06]  /*1580*/  @P1 BRA `(.L_x_2510) ;  /* 0x0000000400dc1947 */ /* 0x000fec0003800000 */
[----:B------:R-:W-:Y:S01]  /*1590*/  IMAD.MOV.U32 R8, RZ, RZ, 0x652b82fe ;  /* 0x652b82feff087424 */ /* 0x000fe200078e00ff */
        /* <DEDUP_REMOVED lines=96> */
[----:B------:R-:W-:Y:S02]  /*1ba0*/  VIADD R25, R8, 0xffe00000 ;  /* 0xffe0000008197836 */ /* 0x000fe40000000000 */
[----:B------:R-:W-:Y:S02]  /*1bb0*/  IMAD.MOV.U32 R8, RZ, RZ, RZ ;  /* 0x000000ffff087224 */ /* 0x000fe400078e00ff */
        /* <DEDUP_REMOVED lines=20> */
.L_x_2510:
[----:B------:R-:W-:Y:S05]  /*1d00*/  BSYNC.RECONVERGENT B1 ;  /* 0x0000000000017941 */ /* 0x000fea0003800200 */
.L_x_2509:
[----:B--2---:R2:W4:Y:S02]  /*1d10*/  DADD R8, R22, R22 ;  /* 0x0000000016087229 */ /* 0x0045240000000016 */
.L_x_2508:
[----:B------:R-:W-:Y:S05]  /*1d20*/  BSYNC.RECONVERGENT B0 ;  /* 0x0000000000007941 */ /* 0x000fea0003800200 */
.L_x_2507:
[----:B--2---:R-:W-:Y:S01]  /*1d30*/  IADD3 R23, PT, PT, R3, 0x180, RZ ;  /* 0x0000018003177810 */ /* 0x004fe20007ffe0ff */
[----:B------:R-:W-:Y:S03]  /*1d40*/  BSSY.RECONVERGENT B0, `(.L_x_2511) ;  /* 0x0000084000007945 */ /* 0x000fe60003800200 */
[----:B------:R-:W-:-:S13]  /*1d50*/  ISETP.GE.U32.AND P1, PT, R23, R0, PT ;  /* 0x000000001700720c */ /* 0x000fda0003f26070 */
[----:B------:R-:W-:Y:S05]  /*1d60*/  @P1 BRA `(.L_x_2512) ;  /* 0x0000000800041947 */ /* 0x000fea0003800000 */
[----:B-1---5:R-:W-:Y:S01]  /*1d70*/  LOP3.LUT R25, R7, 0x7fffffff, RZ, 0xc0, !PT ;  /* 0x7fffffff07197812 */ /* 0x022fe200078ec0ff */
[----:B------:R-:W-:Y:S01]  /*1d80*/  BSSY.RECONVERGENT B1, `(.L_x_2513) ;  /* 0x000007e000017945 */ /* 0x000fe20003800200 */
[----:B------:R-:W-:Y:S02]  /*1d90*/  IMAD.MOV.U32 R24, RZ, RZ, R6 ;  /* 0x000000ffff187224 */ /* 0x000fe400078e0006 */
        /* <DEDUP_REMOVED lines=28> */
[----:B-1----:R-:W-:Y:S01]  /*1f60*/  MOV R24, 0xfca213ea ;  /* 0xfca213ea00187802 */ /* 0x002fe20000000f00 */
[----:B------:R-:W-:Y:S01]  /*1f70*/  IMAD.MOV.U32 R25, RZ, RZ, 0x3e928af3 ;  /* 0x3e928af3ff197424 */ /* 0x000fe200078e00ff */
        /* <DEDUP_REMOVED lines=94> */
.L_x_2514:
[----:B------:R-:W-:Y:S05]  /*2560*/  BSYNC.RECONVERGENT B1 ;  /* 0x0000000000017941 */ /* 0x000fea0003800200 */
.L_x_2513:
[----:B--2---:R2:W0:Y:S02]  /*2570*/  DADD R6, R22, R22 ;  /* 0x0000000016067229 */ /* 0x0044240000000016 */
.L_x_2512:
[----:B------:R-:W-:Y:S05]  /*2580*/  BSYNC.RECONVERGENT B0 ;  /* 0x0000000000007941 */ /* 0x000fea0003800200 */
.L_x_2511:
[----:B--2---:R-:W-:Y:S01]  /*2590*/  VIADD R23, R3, 0x200 ;  /* 0x0000020003177836 */ /* 0x004fe20000000000 */
[----:B------:R-:W-:Y:S04]  /*25a0*/  BSSY.RECONVERGENT B0, `(.L_x_2515) ;  /* 0x0000084000007945 */ /* 0x000fe80003800200 */
        /* <DEDUP_REMOVED lines=11> */
[----:B------:R-:W-:Y:S01]  /*2660*/  MOV R5, 0x3ff71547 ;  /* 0x3ff7154700057802 */ /* 0x000fe20000000f00 */
        /* <DEDUP_REMOVED lines=94> */
[----:B-1----:R-:W-:-:S05]  /*2c50*/  IMAD R4, R4, 0x100000, R25 ;  /* 0x0010000004047824 */ /* 0x002fca00078e0219 */
[----:B------:R-:W-:Y:S01]  /*2c60*/  IADD3 R25, PT, PT, R4, -0x200000, RZ ;  /* 0xffe0000004197810 */ /* 0x000fe20007ffe0ff */
[----:B------:R-:W-:-:S03]  /*2c70*/  IMAD.MOV.U32 R4, RZ, RZ, RZ ;  /* 0x000000ffff047224 */ /* 0x000fc600078e00ff */
        /* <DEDUP_REMOVED lines=20> */
.L_x_2518:
[----:B------:R-:W-:Y:S05]  /*2dc0*/  BSYNC.RECONVERGENT B1 ;  /* 0x0000000000017941 */ /* 0x000fea0003800200 */
.L_x_2517:
[----:B--2---:R2:W0:Y:S02]  /*2dd0*/  DADD R4, R22, R22 ;  /* 0x0000000016047229 */ /* 0x0044240000000016 */
.L_x_2516:
[----:B------:R-:W-:Y:S05]  /*2de0*/  BSYNC.RECONVERGENT B0 ;  /* 0x0000000000007941 */ /* 0x000fea0003800200 */
.L_x_2515:
        /* <DEDUP_REMOVED lines=131> */
.L_x_2522:
[----:B------:R-:W-:Y:S05]  /*3620*/  BSYNC.RECONVERGENT B1 ;  /* 0x0000000000017941 */ /* 0x000fea0003800200 */
.L_x_2521:
[----:B--2---:R2:W0:Y:S02]  /*3630*/  DADD R12, R22, R22 ;  /* 0x00000000160c7229 */ /* 0x0044240000000016 */
.L_x_2520:
[----:B------:R-:W-:Y:S05]  /*3640*/  BSYNC.RECONVERGENT B0 ;  /* 0x0000000000007941 */ /* 0x000fea0003800200 */
.L_x_2519:
        /* <DEDUP_REMOVED lines=131> */
.L_x_2526:
[----:B------:R-:W-:Y:S05]  /*3e80*/  BSYNC.RECONVERGENT B1 ;  /* 0x0000000000017941 */ /* 0x000fea0003800200 */
.L_x_2525:
[----:B--2---:R2:W0:Y:S02]  /*3e90*/  DADD R14, R22, R22 ;  /* 0x00000000160e7229 */ /* 0x0044240000000016 */
.L_x_2524:
[----:B------:R-:W-:Y:S05]  /*3ea0*/  BSYNC.RECONVERGENT B0 ;  /* 0x0000000000007941 */ /* 0x000fea0003800200 */
.L_x_2523:
        /* <DEDUP_REMOVED lines=131> */
.L_x_2530:
[----:B------:R-:W-:Y:S05]  /*46e0*/  BSYNC.RECONVERGENT B1 ;  /* 0x0000000000017941 */ /* 0x000fea0003800200 */
.L_x_2529:
[----:B--2---:R2:W0:Y:S02]  /*46f0*/  DADD R16, R22, R22 ;  /* 0x0000000016107229 */ /* 0x0044240000000016 */
.L_x_2528:
[----:B------:R-:W-:Y:S05]  /*4700*/  BSYNC.RECONVERGENT B0 ;  /* 0x0000000000007941 */ /* 0x000fea0003800200 */
.L_x_2527:
[----:B--2---:R-:W2:Y:S01]  /*4710*/  @!P0 LDC.64 R22, c[0x0][0x388] ;  /* 0x0000e200ff168b82 */ /* 0x004ea20000000a00 */
[----:B-1----:R-:W-:Y:S01]  /*4720*/  @!P0 IMAD.IADD R25, R2, 0x1, R3 ;  /* 0x0000000102198824 */ /* 0x002fe200078e0203 */
[----:B------:R-:W-:Y:S01]  /*4730*/  BSSY.RECONVERGENT B0, `(.L_x_2531) ;  /* 0x0000030000007945 */ /* 0x000fe20003800200 */
[----:B------:R-:W-:-:S03]  /*4740*/  @!P0 IMAD.MOV.U32 R3, RZ, RZ, R21 ;  /* 0x000000ffff038224 */ /* 0x000fc600078e0015 */
[----:B------:R-:W-:Y:S01]  /*4750*/  BSSY.RELIABLE B1, `(.L_x_2532) ;  /* 0x0000027000017945 */ /* 0x000fe20003800100 */
[----:B--2---:R-:W-:-:S05]  /*4760*/  @!P0 IMAD.WIDE.U32 R22, R25, 0x8, R22 ;  /* 0x0000000819168825 */ /* 0x004fca00078e0016 */
[----:B0----5:R0:W-:Y:S01]  /*4770*/  @!P0 STG.E.64 desc[UR4][R22.64], R18 ;  /* 0x0000001216008986 */ /* 0x0211e2000c101b04 */
[----:B------:R-:W-:-:S13]  /*4780*/  ISETP.GE.U32.AND P0, PT, R3, R0, PT ;  /* 0x000000000300720c */ /* 0x000fda0003f06070 */
[----:B0-----:R-:W-:Y:S05]  /*4790*/  @P0 BRA `(.L_x_2533) ;  /* 0x0000000000300947 */ /* 0x001fea0003800000 */
[----:B------:R-:W0:Y:S01]  /*47a0*/  LDC.64 R18, c[0x0][0x388] ;  /* 0x0000e200ff127b82 */ /* 0x000e220000000a00 */
[----:B------:R-:W-:Y:S01]  /*47b0*/  IMAD.IADD R21, R2, 0x1, R3 ;  /* 0x0000000102157824 */ /* 0x000fe200078e0203 */
[----:B------:R-:W-:-:S04]  /*47c0*/  IADD3 R3, PT, PT, R3, 0x80, RZ ;  /* 0x0000008003037810 */ /* 0x000fc80007ffe0ff */
[----:B------:R-:W-:Y:S01]  /*47d0*/  ISETP.GE.U32.AND P0, PT, R3, R0, PT ;  /* 0x000000000300720c */ /* 0x000fe20003f06070 */
[----:B0-----:R-:W-:-:S05]  /*47e0*/  IMAD.WIDE.U32 R18, R21, 0x8, R18 ;  /* 0x0000000815127825 */ /* 0x001fca00078e0012 */
[----:B---3--:R0:W-:Y:S07]  /*47f0*/  STG.E.64 desc[UR4][R18.64], R10 ;  /* 0x0000000a12007986 */ /* 0x0081ee000c101b04 */
[----:B------:R-:W-:Y:S05]  /*4800*/  @P0 BRA `(.L_x_2534) ;  /* 0x0000000000300947 */ /* 0x000fea0003800000 */
[----:B0-----:R-:W0:Y:S01]  /*4810*/  LDC.64 R10, c[0x0][0x388] ;  /* 0x0000e200ff0a7b82 */ /* 0x001e220000000a00 */
[----:B------:R-:W-:Y:S02]  /*4820*/  IMAD.IADD R19, R2, 0x1, R3 ;  /* 0x0000000102137824 */ /* 0x000fe400078e0203 */
[----:B------:R-:W-:Y:S02]  /*4830*/  VIADD R3, R3, 0x80 ;  /* 0x0000008003037836 */ /* 0x000fe40000000000 */
[----:B0-----:R-:W-:-:S05]  /*4840*/  IMAD.WIDE.U32 R10, R19, 0x8, R10 ;  /* 0x00000008130a7825 */ /* 0x001fca00078e000a */
[----:B----4-:R0:W-:Y:S02]  /*4850*/  STG.E.64 desc[UR4][R10.64], R8 ;  /* 0x000000080a007986 */ /* 0x0101e4000c101b04 */
.L_x_2533:
[----:B------:R-:W-:-:S13]  /*4860*/  ISETP.GE.U32.AND P0, PT, R3, R0, PT ;  /* 0x000000000300720c */ /* 0x000fda0003f06070 */
[----:B------:R-:W-:Y:S05]  /*4870*/  @P0 BRA `(.L_x_2535) ;  /* 0x0000000000300947 */ /* 0x000fea0003800000 */
[----:B0---4-:R-:W0:Y:S01]  /*4880*/  LDC.64 R8, c[0x0][0x388] ;  /* 0x0000e200ff087b82 */ /* 0x011e220000000a00 */
[----:B---3--:R-:W-:Y:S01]  /*4890*/  IMAD.IADD R11, R2, 0x1, R3 ;  /* 0x00000001020b7824 */ /* 0x008fe200078e0203 */
[----:B------:R-:W-:-:S03]  /*48a0*/  IADD3 R3, PT, PT, R3, 0x80, RZ ;  /* 0x0000008003037810 */ /* 0x000fc60007ffe0ff */
[----:B0-----:R-:W-:-:S05]  /*48b0*/  IMAD.WIDE.U32 R8, R11, 0x8, R8 ;  /* 0x000000080b087825 */ /* 0x001fca00078e0008 */
[----:B------:R1:W-:Y:S02]  /*48c0*/  STG.E.64 desc[UR4][R8.64], R6 ;  /* 0x0000000608007986 */ /* 0x0003e4000c101b04 */
.L_x_2534:
[----:B------:R-:W-:-:S13]  /*48d0*/  ISETP.GE.U32.AND P0, PT, R3, R0, PT ;  /* 0x000000000300720c */ /* 0x000fda0003f06070 */
[----:B------:R-:W-:Y:S05]  /*48e0*/  @P0 BRA `(.L_x_2536) ;  /* 0x0000000000340947 */ /* 0x000fea0003800000 */
[----:B-1----:R-:W1:Y:S01]  /*48f0*/  LDC.64 R6, c[0x0][0x388] ;  /* 0x0000e200ff067b82 */ /* 0x002e620000000a00 */
[----:B----4-:R-:W-:Y:S02]  /*4900*/  IMAD.IADD R9, R2, 0x1, R3 ;  /* 0x0000000102097824 */ /* 0x010fe400078e0203 */
[----:B------:R-:W-:Y:S02]  /*4910*/  VIADD R3, R3, 0x80 ;  /* 0x0000008003037836 */ /* 0x000fe40000000000 */
[----:B-1----:R-:W-:-:S05]  /*4920*/  IMAD.WIDE.U32 R6, R9, 0x8, R6 ;  /* 0x0000000809067825 */ /* 0x002fca00078e0006 */
[----:B------:R1:W-:Y:S02]  /*4930*/  STG.E.64 desc[UR4][R6.64], R4 ;  /* 0x0000000406007986 */ /* 0x0003e4000c101b04 */
.L_x_2535:
[----:B------:R-:W-:-:S13]  /*4940*/  ISETP.GE.U32.AND P0, PT, R3, R0, PT ;  /* 0x000000000300720c */ /* 0x000fda0003f06070 */
[----:B------:R-:W-:Y:S05]  /*4950*/  @P0 BREAK.RELIABLE B1 ;  /* 0x0000000000010942 */ /* 0x000fea0003800100 */
[----:B------:R-:W-:Y:S05]  /*4960*/  @P0 BRA `(.L_x_2537) ;  /* 0x0000000000300947 */ /* 0x000fea0003800000 */
[----:B-1----:R-:W1:Y:S01]  /*4970*/  LDC.64 R4, c[0x0][0x388] ;  /* 0x0000e200ff047b82 */ /* 0x002e620000000a00 */
[----:B------:R-:W-:Y:S01]  /*4980*/  IMAD.IADD R7, R2, 0x1, R3 ;  /* 0x0000000102077824 */ /* 0x000fe200078e0203 */
[----:B------:R-:W-:-:S03]  /*4990*/  IADD3 R3, PT, PT, R3, 0x80, RZ ;  /* 0x0000008003037810 */ /* 0x000fc60007ffe0ff */
[----:B-1----:R-:W-:-:S05]  /*49a0*/  IMAD.WIDE.U32 R4, R7, 0x8, R4 ;  /* 0x0000000807047825 */ /* 0x002fca00078e0004 */
[----:B------:R2:W-:Y:S02]  /*49b0*/  STG.E.64 desc[UR4][R4.64], R12 ;  /* 0x0000000c04007986 */ /* 0x0005e4000c101b04 */
.L_x_2536:
[----:B------:R-:W-:Y:S05]  /*49c0*/  BSYNC.RELIABLE B1 ;  /* 0x0000000000017941 */ /* 0x000fea0003800100 */
.L_x_2532:
[----:B------:R-:W-:-:S13]  /*49d0*/  ISETP.GE.U32.AND P0, PT, R3, R0, PT ;  /* 0x000000000300720c */ /* 0x000fda0003f06070 */
[----:B--2---:R-:W2:Y:S01]  /*49e0*/  @!P0 LDC.64 R4, c[0x0][0x388] ;  /* 0x0000e200ff048b82 */ /* 0x004ea20000000a00 */
[----:B-1----:R-:W-:Y:S02]  /*49f0*/  @!P0 IMAD.IADD R7, R2, 0x1, R3 ;  /* 0x0000000102078824 */ /* 0x002fe400078e0203 */
[----:B------:R-:W-:Y:S02]  /*4a00*/  @!P0 VIADD R3, R3, 0x80 ;  /* 0x0000008003038836 */ /* 0x000fe40000000000 */
[----:B--2---:R-:W-:-:S05]  /*4a10*/  @!P0 IMAD.WIDE.U32 R4, R7, 0x8, R4 ;  /* 0x0000000807048825 */ /* 0x004fca00078e0004 */
[----:B------:R2:W-:Y:S02]  /*4a20*/  @!P0 STG.E.64 desc[UR4][R4.64], R14 ;  /* 0x0000000e04008986 */ /* 0x0005e4000c101b04 */
.L_x_2537:
[----:B------:R-:W-:Y:S05]  /*4a30*/  BSYNC.RECONVERGENT B0 ;  /* 0x0000000000007941 */ /* 0x000fea0003800200 */
.L_x_2531:
[----:B------:R-:W-:Y:S05]  /*4a40*/  WARPSYNC.ALL ;  /* 0x0000000000007948 */ /* 0x000fea0003800000 */
[----:B------:R-:W-:-:S13]  /*4a50*/  ISETP.GE.U32.AND P0, PT, R3, R0, PT ;  /* 0x000000000300720c */ /* 0x000fda0003f06070 */
[----:B------:R-:W-:Y:S05]  /*4a60*/  @P0 EXIT ;  /* 0x000000000000094d */ /* 0x000fea0003800000 */
[----:B-12---:R-:W1:Y:S01]  /*4a70*/  LDC.64 R4, c[0x0][0x388] ;  /* 0x0000e200ff047b82 */ /* 0x006e620000000a00 */
[----:B------:R-:W-:-:S04]  /*4a80*/  IMAD.IADD R3, R2, 0x1, R3 ;  /* 0x0000000102037824 */ /* 0x000fc800078e0203 */
[----:B-1----:R-:W-:-:S05]  /*4a90*/  IMAD.WIDE.U32 R2, R3, 0x8, R4 ;  /* 0x0000000803027825 */ /* 0x002fca00078e0004 */
[----:B------:R-:W-:Y:S01]  /*4aa0*/  STG.E.64 desc[UR4][R2.64], R16 ;  /* 0x0000001002007986 */ /* 0x000fe2000c101b04 */
[----:B------:R-:W-:Y:S05]  /*4ab0*/  EXIT ;  /* 0x000000000000794d */ /* 0x000fea0003800000 */
.L_x_2497:
[----:B------:R-:W0:Y:S01]  /*4ac0*/  S2R R0, SR_TID.X ;  /* 0x0000000000007919 */ /* 0x000e220000002100 */
[----:B------:R-:W1:Y:S02]  /*4ad0*/  LDC.64 R4, c[0x0][0x390] ;  /* 0x0000e400ff047b82 */ /* 0x000e640000000a00 */
[----:B-1----:R-:W-:-:S04]  /*4ae0*/  IMAD.WIDE.U32 R4, R2, 0x8, R4 ;  /* 0x0000000802047825 */ /* 0x002fc800078e0004 */
[----:B0-----:R-:W-:-:S05]  /*4af0*/  IMAD.WIDE.U32 R20, R0, 0x10, R4 ;  /* 0x0000001000147825 */ /* 0x001fca00078e0004 */
[----:B------:R-:W2:Y:S04]  /*4b00*/  LDG.E.128 R16, desc[UR4][R20.64] ;  /* 0x0000000414107981 */ /* 0x000ea8000c1e1d00 */
[----:B------:R0:W5:Y:S04]  /*4b10*/  LDG.E.128 R12, desc[UR4][R20.64+0x800] ;  /* 0x00080004140c7981 */ /* 0x000168000c1e1d00 */
[----:B------:R0:W5:Y:S04]  /*4b20*/  LDG.E.128 R8, desc[UR4][R20.64+0x1000] ;  /* 0x0010000414087981 */ /* 0x000168000c1e1d00 */
[----:B------:R0:W5:Y:S01]  /*4b30*/  LDG.E.128 R4, desc[UR4][R20.64+0x1800] ;  /* 0x0018000414047981 */ /* 0x000162000c1e1d00 */
[----:B------:R-:W-:Y:S01]  /*4b40*/  BSSY.RECONVERGENT B0, `(.L_x_2538) ;  /* 0x0000080000007945 */ /* 0x000fe20003800200 */
[----:B--2---:R-:W-:-:S02]  /*4b50*/  LOP3.LUT R23, R17, 0x7fffffff, RZ, 0xc0, !PT ;  /* 0x7fffffff11177812 */ /* 0x004fc400078ec0ff */
[----:B------:R-:W-:Y:S02]  /*4b60*/  MOV R22, R16 ;  /* 0x0000001000167202 */ /* 0x000fe40000000f00 */
[----:B------:R-:W-:-:S13]  /*4b70*/  ISETP.GT.U32.AND P0, PT, R23, 0x408633ce, PT ;  /* 0x408633ce1700780c */ /* 0x000fda0003f04070 */
[----:B0-----:R-:W-:Y:S05]  /*4b80*/  @P0 BRA `(.L_x_2539) ;  /* 0x0000000400e00947 */ /* 0x001fea0003800000 */
        /* <DEDUP_REMOVED lines=120> */
.L_x_2539:
[----:B------:R-:W0:Y:S02]  /*5310*/  DSETP.GTU.AND P0, PT, R16, +INF , PT ;  /* 0x7ff000001000742a */ /* 0x000e240003f0c000 */
[----:B0-----:R-:W-:Y:S02]  /*5320*/  FSEL R16, R16, RZ, P0 ;  /* 0x000000ff10107208 */ /* 0x001fe40000000000 */
[----:B------:R-:W-:-:S07]  /*5330*/  FSEL R17, R17, +QNAN , P0 ;  /* 0x7ff0000011117808 */ /* 0x000fce0000000000 */
.L_x_2540:
[----:B------:R-:W-:Y:S05]  /*5340*/  BSYNC.RECONVERGENT B0 ;  /* 0x0000000000007941 */ /* 0x000fea0003800200 */
.L_x_2538:
[----:B------:R-:W-:Y:S01]  /*5350*/  LOP3.LUT R21, R19, 0x7fffffff, RZ, 0xc0, !PT ;  /* 0x7fffffff13157812 */ /* 0x000fe200078ec0ff */
[----:B------:R-:W-:Y:S01]  /*5360*/  BSSY.RECONVERGENT B0, `(.L_x_2541) ;  /* 0x0000098000007945 */ /* 0x000fe20003800200 */
[----:B-----5:R-:W-:Y:S01]  /*5370*/  LOP3.LUT R25, R9, 0x7fffffff, RZ, 0xc0, !PT ;  /* 0x7fffffff09197812 */ /* 0x020fe200078ec0ff */
[----:B------:R-:W-:Y:S01]  /*5380*/  DADD R16, R16, R16 ;  /* 0x0000000010107229 */ /* 0x000fe20000000010 */
[----:B------:R-:W-:Y:S02]  /*5390*/  ISETP.GE.U32.AND P1, PT, R21, 0x408633cf, PT ;  /* 0x408633cf1500780c */ /* 0x000fe40003f26070 */
[----:B------:R-:W-:Y:S02]  /*53a0*/  LOP3.LUT R31, R13, 0x7fffffff, RZ, 0xc0, !PT ;  /* 0x7fffffff0d1f7812 */ /* 0x000fe400078ec0ff */
[----:B------:R-:W-:Y:S02]  /*53b0*/  LOP3.LUT R27, R15, 0x7fffffff, RZ, 0xc0, !PT ;  /* 0x7fffffff0f1b7812 */ /* 0x000fe400078ec0ff */
[----:B------:R-:W-:-:S02]  /*53c0*/  ISETP.GE.U32.AND P3, PT, R25, 0x408633cf, PT ;  /* 0x408633cf1900780c */ /* 0x000fc40003f66070 */
[----:B------:R-:W-:Y:S02]  /*53d0*/  ISETP.GE.U32.AND P5, PT, R31, 0x408633cf, PT ;  /* 0x408633cf1f00780c */ /* 0x000fe40003fa6070 */
[----:B------:R-:W-:Y:S02]  /*53e0*/  ISETP.GE.U32.AND P4, PT, R27, 0x408633cf, PT ;  /* 0x408633cf1b00780c */ /* 0x000fe40003f86070 */
[----:B------:R-:W-:-:S15]  /*53f0*/  MOV R20, R18 ;  /* 0x0000001200147202 */ /* 0x000fde0000000f00 */
[----:B------:R-:W-:-:S15]  /*5400*/  NOP ;  /* 0x0000000000007918 */ /* 0x000fde0000000000 */
[----:B------:R-:W-:-:S15]  /*5410*/  NOP ;  /* 0x0000000000007918 */ /* 0x000fde0000000000 */
[----:B------:R-:W-:-:S06]  /*5420*/  NOP ;  /* 0x0000000000007918 */ /* 0x000fcc0000000000 */
[----:B------:R-:W0:Y:S02]  /*5430*/  @P1 DSETP.GTU.AND P2, PT, R18, +INF , PT ;  /* 0x7ff000001200142a */ /* 0x000e240003f4c000 */
[----:B0-----:R-:W-:Y:S02]  /*5440*/  @P1 FSEL R23, R19, +QNAN , P2 ;  /* 0x7ff0000013171808 */ /* 0x001fe40001000000 */
[----:B------:R-:W-:Y:S02]  /*5450*/  @P1 FSEL R22, R18, RZ, P2 ;  /* 0x000000ff12161208 */ /* 0x000fe40001000000 */
[----:B------:R-:W-:-:S15]  /*5460*/  LOP3.LUT R19, R11, 0x7fffffff, RZ, 0xc0, !PT ;  /* 0x7fffffff0b137812 */ /* 0x000fde00078ec0ff */
[----:B------:R-:W-:-:S15]  /*5470*/  NOP ;  /* 0x0000000000007918 */ /* 0x000fde0000000000 */
[----:B------:R-:W-:-:S15]  /*5480*/  NOP ;  /* 0x0000000000007918 */ /* 0x000fde0000000000 */
[----:B------:R-:W-:-:S13]  /*5490*/  NOP ;  /* 0x0000000000007918 */ /* 0x000fda0000000000 */
[----:B------:R-:W0:Y:S02]  /*54a0*/  @P3 DSETP.GTU.AND P2, PT, R8, +INF , PT ;  /* 0x7ff000000800342a */ /* 0x000e240003f4c000 */
[----:B0-----:R-:W-:Y:S02]  /*54b0*/  P2R R3, PR, RZ, 0x4 ;  /* 0x00000004ff037803 */ /* 0x001fe40000000000 */
[----:B------:R-:W-:-:S15]  /*54c0*/  ISETP.GE.U32.AND P2, PT, R19, 0x408633cf, PT ;  /* 0x408633cf1300780c */ /* 0x000fde0003f46070 */
[----:B------:R-:W-:-:S15]  /*54d0*/  NOP ;  /* 0x0000000000007918 */ /* 0x000fde0000000000 */
[----:B------:R-:W-:-:S15]  /*54e0*/  NOP ;  /* 0x0000000000007918 */ /* 0x000fde0000000000 */
[----:B------:R-:W-:-:S15]  /*54f0*/  NOP ;  /* 0x0000000000007918 */ /* 0x000fde0000000000 */
[----:B------:R0:W1:-:S15]  /*5500*/  @P5 DSETP.GTU.AND P0, PT, R12, +INF , PT ;  /* 0x7ff000000c00542a */ /* 0x00005e0003f0c000 */
[----:B------:R-:W-:-:S15]  /*5510*/  NOP ;  /* 0x0000000000007918 */ /* 0x000fde0000000000 */
[----:B------:R-:W-:-:S15]  /*5520*/  NOP ;  /* 0x0000000000007918 */ /* 0x000fde0000000000 */
[----:B------:R-:W-:-:S15]  /*5530*/  NOP ;  /* 0x0000000000007918 */ /* 0x000fde0000000000 */
[----:B------:R-:W-:-:S04]  /*5540*/  NOP ;  /* 0x0000000000007918 */ /* 0x000fc80000000000 */
[----:B------:R0:W2:Y:S02]  /*5550*/  @P4 DSETP.GTU.AND P6, PT, R14, +INF , PT ;  /* 0x7ff000000e00442a */ /* 0x0000a40003fcc000 */
[----:B-12---:R-:W-:Y:S05]  /*5560*/  @P1 BRA `(.L_x_2542) ;  /* 0x0000000400dc1947 */ /* 0x006fea0003800000 */
        /* <DEDUP_REMOVED lines=96> */
[----:B-1----:R-:W-:Y:S02]  /*5b70*/  IMAD R21, R22, 0x100000, R21 ;  /* 0x0010000016157824 */ /* 0x002fe400078e0215 */
[----:B------:R-:W-:-:S03]  /*5b80*/  IMAD.MOV.U32 R22, RZ, RZ, RZ ;  /* 0x000000ffff167224 */ /* 0x000fc600078e00ff */
[----:B------:R-:W-:-:S04]  /*5b90*/  IADD3 R21, PT, PT, R21, -0x200000, RZ ;  /* 0xffe0000015157810 */ /* 0x000fc80007ffe0ff */
        /* <DEDUP_REMOVED lines=20> */
.L_x_2542:
[----:B------:R-:W-:Y:S05]  /*5ce0*/  BSYNC.RECONVERGENT B0 ;  /* 0x0000000000007941 */ /* 0x000fea0003800200 */
.L_x_2541:
[----:B------:R-:W-:Y:S01]  /*5cf0*/  LOP3.LUT R29, R5, 0x7fffffff, RZ, 0xc0, !PT ;  /* 0x7fffffff051d7812 */ /* 0x000fe200078ec0ff */
[----:B------:R-:W-:Y:S01]  /*5d00*/  BSSY.RECONVERGENT B0, `(.L_x_2543) ;  /* 0x000007f000007945 */ /* 0x000fe20003800200 */
[----:B------:R3:W4:Y:S01]  /*5d10*/  @P2 DSETP.GTU.AND P1, PT, R10, +INF , PT ;  /* 0x7ff000000a00242a */ /* 0x0007220003f2c000 */
[----:B-1----:R-:W-:Y:S01]  /*5d20*/  @P5 FSEL R20, R12, RZ, P0 ;  /* 0x000000ff0c145208 */ /* 0x002fe20000000000 */
[----:B------:R-:W-:Y:S01]  /*5d30*/  IMAD.MOV.U32 R30, RZ, RZ, R12 ;  /* 0x000000ffff1e7224 */ /* 0x000fe200078e000c */
[----:B------:R-:W-:Y:S02]  /*5d40*/  @P5 FSEL R21, R13, +QNAN , P0 ;  /* 0x7ff000000d155808 */ /* 0x000fe40000000000 */
[----:B------:R-:W-:Y:S01]  /*5d50*/  ISETP.GE.U32.AND P0, PT, R29, 0x408633cf, PT ;  /* 0x408633cf1d00780c */ /* 0x000fe20003f06070 */
[----:B----4-:R-:W-:-:S12]  /*5d60*/  @P5 BRA `(.L_x_2544) ;  /* 0x0000000400e05947 */ /* 0x010fd80003800000 */
[----:B0-----:R-:W-:Y:S01]  /*5d70*/  MOV R12, 0x652b82fe ;  /* 0x652b82fe000c7802 */ /* 0x001fe20000000f00 */
        /* <DEDUP_REMOVED lines=95> */
[----:B0-----:R-:W-:Y:S02]  /*6370*/  IMAD R12, R12, 0x100000, R31 ;  /* 0x001000000c0c7824 */ /* 0x001fe400078e021f */
[----:B------:R-:W-:Y:S02]  /*6380*/  IMAD.MOV.U32 R20, RZ, RZ, RZ ;  /* 0x000000ffff147224 */ /* 0x000fe400078e00ff */
[----:B------:R-:W-:Y:S01]  /*6390*/  VIADD R13, R12, 0xffe00000 ;  /* 0xffe000000c0d7836 */ /* 0x000fe20000000000 */
[----:B------:R-:W-:-:S03]  /*63a0*/  MOV R12, R30 ;  /* 0x0000001e000c7202 */ /* 0x000fc60000000f00 */
        /* <DEDUP_REMOVED lines=19> */
[----:B0-----:R1:W4:Y:S02]  /*64e0*/  DFMA R20, R20, 0.0625, R12 ;  /* 0x3fb000001414782b */ /* 0x001324000000000c */
.L_x_2544:
[----:B------:R-:W-:Y:S05]  /*64f0*/  BSYNC.RECONVERGENT B0 ;  /* 0x0000000000007941 */ /* 0x000fea0003800200 */
.L_x_2543:
[----:B------:R-:W-:Y:S01]  /*6500*/  LOP3.LUT R31, R7, 0x7fffffff, RZ, 0xc0, !PT ;  /* 0x7fffffff071f7812 */ /* 0x000fe200078ec0ff */
[----:B------:R-:W-:Y:S01]  /*6510*/  BSSY.RECONVERGENT B0, `(.L_x_2545) ;  /* 0x000007e000007945 */ /* 0x000fe20003800200 */
[----:B------:R2:W0:Y:S02]  /*6520*/  @P0 DSETP.GTU.AND P5, PT, R4, +INF , PT ;  /* 0x7ff000000400042a */ /* 0x0004240003fac000 */
[----:B01----:R-:W-:Y:S01]  /*6530*/  @P4 FSEL R12, R14, RZ, P6 ;  /* 0x000000ff0e0c4208 */ /* 0x003fe20003000000 */
[----:B------:R-:W-:Y:S01]  /*6540*/  IMAD.MOV.U32 R26, RZ, RZ, R14 ;  /* 0x000000ffff1a7224 */ /* 0x000fe200078e000e */
[----:B------:R-:W-:Y:S02]  /*6550*/  @P4 FSEL R13, R15, +QNAN , P6 ;  /* 0x7ff000000f0d4808 */ /* 0x000fe40003000000 */
[----:B------:R-:W-:Y:S01]  /*6560*/  ISETP.GE.U32.AND P6, PT, R31, 0x408633cf, PT ;  /* 0x408633cf1f00780c */ /* 0x000fe20003fc6070 */
[----:B------:R-:W-:-:S12]  /*6570*/  @P4 BRA `(.L_x_2546) ;  /* 0x0000000400dc4947 */ /* 0x000fd80003800000 */
        /* <DEDUP_REMOVED lines=119> */
.L_x_2546:
[----:B------:R-:W-:Y:S05]  /*6cf0*/  BSYNC.RECONVERGENT B0 ;  /* 0x0000000000007941 */ /* 0x000fea0003800200 */
.L_x_2545:
[----:B------:R-:W-:Y:S01]  /*6d00*/  ISETP.NE.AND P4, PT, R3, RZ, PT ;  /* 0x000000ff0300720c */ /* 0x000fe20003f85270 */
[----:B------:R-:W-:Y:S01]  /*6d10*/  BSSY.RECONVERGENT B0, `(.L_x_2547) ;  /* 0x0000080000007945 */ /* 0x000fe20003800200 */
[----:B------:R-:W-:Y:S01]  /*6d20*/  IMAD.MOV.U32 R18, RZ, RZ, R10 ;  /* 0x000000ffff127224 */ /* 0x000fe200078e000a */
[----:B------:R-:W-:Y:S01]  /*6d30*/  @P2 FSEL R3, R10, RZ, P1 ;  /* 0x000000ff0a032208 */ /* 0x000fe20000800000 */
[----:B------:R-:W-:Y:S01]  /*6d40*/  IMAD.MOV.U32 R24, RZ, RZ, R8 ;  /* 0x000000ffff187224 */ /* 0x000fe200078e0008 */
[----:B0-----:R-:W-:Y:S02]  /*6d50*/  @P3 FSEL R14, R8, RZ, P4 ;  /* 0x000000ff080e3208 */ /* 0x001fe40002000000 */
[----:B------:R-:W-:Y:S02]  /*6d60*/  @P3 FSEL R15, R9, +QNAN , P4 ;  /* 0x7ff00000090f3808 */ /* 0x000fe40002000000 */
[----:B---3--:R-:W-:-:S03]  /*6d70*/  @P2 FSEL R10, R11, +QNAN , P1 ;  /* 0x7ff000000b0a2808 */ /* 0x008fc60000800000 */
[----:B------:R0:W3:Y:S02]  /*6d80*/  @P6 DSETP.GTU.AND P4, PT, R6, +INF , PT ;  /* 0x7ff000000600642a */ /* 0x0000e40003f8c000 */
[----:B---3--:R-:W-:Y:S05]  /*6d90*/  @P3 BRA `(.L_x_2548) ;  /* 0x0000000400dc3947 */ /* 0x008fea0003800000 */
[----:B------:R-:W-:Y:S01]  /*6da0*/  MOV R8, 0x652b82fe ;  /* 0x652b82fe00087802 */ /* 0x000fe20000000f00 */
[----:B------:R-:W-:Y:S01]  /*6db0*/  IMAD.MOV.U32 R9, RZ, RZ, 0x3ff71547 ;  /* 0x3ff71547ff097424 */ /* 0x000fe200078e00ff */
[----:B------:R-:W-:Y:S01]  /*6dc0*/  UMOV UR6, 0xfefa39ef ;  /* 0xfefa39ef00067882 */ /* 0x000fe20000000000 */
[----:B------:R-:W-:-:S04]  /*6dd0*/  UMOV UR7, 0x3fe62e42 ;  /* 0x3fe62e4200077882 */ /* 0x000fc80000000000 */
[----:B------:R-:W3:-:S15]  /*6de0*/  DFMA R8, R24, R8, 6.75539944105574400000e+15 ;  /* 0x433800001808742b */ /* 0x000ede0000000008 */
[----:B------:R-:W-:-:S15]  /*6df0*/  NOP ;  /* 0x0000000000007918 */ /* 0x000fde0000000000 */
[----:B------:R-:W-:-:S15]  /*6e00*/  NOP ;  /* 0x0000000000007918 */ /* 0x000fde0000000000 */
[----:B------:R-:W-:-:S15]  /*6e10*/  NOP ;  /* 0x0000000000007918 */ /* 0x000fde0000000000 */
[----:B------:R-:W-:-:S04]  /*6e20*/  NOP ;  /* 0x0000000000007918 */ /* 0x000fc80000000000 */
[----:B---3--:R-:W3:-:S15]  /*6e30*/  DADD R14, R8, -6.75539944105574400000e+15 ;  /* 0xc3380000080e7429 */ /* 0x008ede0000000000 */
[----:B------:R-:W-:-:S15]  /*6e40*/  NOP ;  /* 0x0000000000007918 */ /* 0x000fde0000000000 */
[----:B------:R-:W-:-:S15]  /*6e50*/  NOP ;  /* 0x0000000000007918 */ /* 0x000fde0000000000 */
[----:B------:R-:W-:-:S15]  /*6e60*/  NOP ;  /* 0x0000000000007918 */ /* 0x000fde0000000000 */
[----:B------:R-:W-:-:S04]  /*6e70*/  NOP ;  /* 0x0000000000007918 */ /* 0x000fc80000000000 */
[----:B---3--:R-:W3:Y:S01]  /*6e80*/  DFMA R24, R14, -UR6, R24 ;  /* 0x800000060e187c2b */ /* 0x008ee20008000018 */
[----:B------:R-:W-:Y:S01]  /*6e90*/  UMOV UR6, 0x3b39803f ;  /* 0x3b39803f00067882 */ /* 0x000fe20000000000 */
[----:B------:R-:W-:-:S15]  /*6ea0*/  UMOV UR7, 0x3c7abc9e ;  /* 0x3c7abc9e00077882 */ /* 0x000fde0000000000 */
[----:B------:R-:W-:-:S15]  /*6eb0*/  NOP ;  /* 0x0000000000007918 */ /* 0x000fde0000000000 */
[----:B------:R-:W-:-:S15]  /*6ec0*/  NOP ;  /* 0x0000000000007918 */ /* 0x000fde0000000000 */
[----:B------:R-:W-:-:S15]  /*6ed0*/  NOP ;  /* 0x0000000000007918 */ /* 0x000fde0000000000 */
[----:B------:R-:W-:-:S02]  /*6ee0*/  NOP ;  /* 0x0000000000007918 */ /* 0x000fc40000000000 */
[----:B---3--:R3:W5:Y:S01]  /*6ef0*/  DFMA R14, R14, -UR6, R24 ;  /* 0x800000060e0e7c2b */ /* 0x0087620008000018 */
[----:B------:R-:W-:Y:S01]  /*6f00*/  UMOV UR6, 0x69ce2bdf ;  /* 0x69ce2bdf00067882 */ /* 0x000fe20000000000 */
[----:B---3--:R-:W-:Y:S01]  /*6f10*/  IMAD.MOV.U32 R24, RZ, RZ, -0x35dec16 ;  /* 0xfca213eaff187424 */ /* 0x008fe200078e00ff */
[----:B------:R-:W-:Y:S01]  /*6f20*/  MOV R25, 0x3e928af3 ;  /* 0x3e928af300197802 */ /* 0x000fe20000000f00 */
[----:B------:R-:W-:-:S15]  /*6f30*/  UMOV UR7, 0x3e5ade15 ;  /* 0x3e5ade1500077882 */ /* 0x000fde0000000000 */
[----:B------:R-:W-:-:S15]  /*6f40*/  NOP ;  /* 0x0000000000007918 */ /* 0x000fde0000000000 */
[----:B------:R-:W-:-:S15]  /*6f50*/  NOP ;  /* 0x0000000000007918 */ /* 0x000fde0000000000 */
[----:B------:R-:W-:-:S15]  /*6f60*/  NOP ;  /* 0x0000000000007918 */ /* 0x000fde0000000000 */
[----:B-----5:R-:W3:Y:S01]  /*6f70*/  DFMA R24, R14, UR6, R24 ;  /* 0x000000060e187c2b */ /* 0x020ee20008000018 */
[----:B------:R-:W-:Y:S01]  /*6f80*/  UMOV UR6, 0x62401315 ;  /* 0x6240131500067882 */ /* 0x000fe20000000000 */
[----:B------:R-:W-:-:S15]  /*6f90*/  UMOV UR7, 0x3ec71dee ;  /* 0x3ec71dee00077882 */ /* 0x000fde0000000000 */
[----:B------:R-:W-:-:S15]  /*6fa0*/  NOP ;  /* 0x0000000000007918 */ /* 0x000fde0000000000 */
[----:B------:R-:W-:-:S15]  /*6fb0*/  NOP ;  /* 0x0000000000007918 */ /* 0x000fde0000000000 */
[----:B------:R-:W-:-:S15]  /*6fc0*/  NOP ;  /* 0x0000000000007918 */ /* 0x000fde0000000000 */
[----:B------:R-:W-:-:S02]  /*6fd0*/  NOP ;  /* 0x0000000000007918 */ /* 0x000fc40000000000 */
[----:B---3--:R-:W3:Y:S01]  /*6fe0*/  DFMA R24, R14, R24, UR6 ;  /* 0x000000060e187e2b */ /* 0x008ee20008000018 */
        /* <DEDUP_REMOVED lines=48> */
[----:B---3--:R-:W3:-:S15]  /*72f0*/  DFMA R24, R14, R24, UR6 ;  /* 0x000000060e187e2b */ /* 0x008ede0008000018 */
[----:B------:R-:W-:-:S15]  /*7300*/  NOP ;  /* 0x0000000000007918 */ /* 0x000fde0000000000 */
[----:B------:R-:W-:-:S15]  /*7310*/  NOP ;  /* 0x0000000000007918 */ /* 0x000fde0000000000 */
[----:B------:R-:W-:-:S15]  /*7320*/  NOP ;  /* 0x0000000000007918 */ /* 0x000fde0000000000 */
[----:B------:R-:W-:-:S04]  /*7330*/  NOP ;  /* 0x0000000000007918 */ /* 0x000fc80000000000 */
[----:B---3--:R-:W3:-:S15]  /*7340*/  DFMA R24, R14, R24, 1 ;  /* 0x3ff000000e18742b */ /* 0x008ede0000000018 */
[----:B------:R-:W-:-:S15]  /*7350*/  NOP ;  /* 0x0000000000007918 */ /* 0x000fde0000000000 */
[----:B------:R-:W-:-:S15]  /*7360*/  NOP ;  /* 0x0000000000007918 */ /* 0x000fde0000000000 */
[----:B------:R-:W-:-:S15]  /*7370*/  NOP ;  /* 0x0000000000007918 */ /* 0x000fde0000000000 */
[----:B------:R-:W-:-:S04]  /*7380*/  NOP ;  /* 0x0000000000007918 */ /* 0x000fc80000000000 */
[----:B---3--:R-:W3:Y:S02]  /*7390*/  DFMA R24, R14, R24, 1 ;  /* 0x3ff000000e18742b */ /* 0x008ee40000000018 */
[----:B---3--:R-:W-:-:S04]  /*73a0*/  IMAD R8, R8, 0x100000, R25 ;  /* 0x0010000008087824 */ /* 0x008fc800078e0219 */
[----:B------:R-:W-:Y:S01]  /*73b0*/  VIADD R25, R8, 0xffe00000 ;  /* 0xffe0000008197836 */ /* 0x000fe20000000000 */
[----:B------:R-:W-:-:S03]  /*73c0*/  MOV R8, RZ ;  /* 0x000000ff00087202 */ /* 0x000fc60000000f00 */
[----:B------:R-:W3:-:S15]  /*73d0*/  MUFU.RCP64H R9, R25 ;  /* 0x0000001900097308 */ /* 0x000ede0000001800 */
[----:B------:R-:W-:-:S15]  /*73e0*/  NOP ;  /* 0x0000000000007918 */ /* 0x000fde0000000000 */
[----:B------:R-:W-:-:S15]  /*73f0*/  NOP ;  /* 0x0000000000007918 */ /* 0x000fde0000000000 */
[----:B------:R-:W-:-:S09]  /*7400*/  NOP ;  /* 0x0000000000007918 */ /* 0x000fd20000000000 */
[----:B---3--:R-:W3:-:S15]  /*7410*/  DFMA R14, -R24, R8, 1 ;  /* 0x3ff00000180e742b */ /* 0x008ede0000000108 */
[----:B------:R-:W-:-:S15]  /*7420*/  NOP ;  /* 0x0000000000007918 */ /* 0x000fde0000000000 */
[----:B------:R-:W-:-:S15]  /*7430*/  NOP ;  /* 0x0000000000007918 */ /* 0x000fde0000000000 */
[----:B------:R-:W-:-:S15]  /*7440*/  NOP ;  /* 0x0000000000007918 */ /* 0x000fde0000000000 */
[----:B------:R-:W-:-:S04]  /*7450*/  NOP ;  /* 0x0000000000007918 */ /* 0x000fc80000000000 */
[----:B---3--:R-:W3:-:S15]  /*7460*/  DFMA R14, R14, R14, R14 ;  /* 0x0000000e0e0e722b */ /* 0x008ede000000000e */
        /* <DEDUP_REMOVED lines=9> */
[----:B---3--:R3:W0:Y:S02]  /*7500*/  DFMA R14, R14, 0.0625, R24 ;  /* 0x3fb000000e0e782b */ /* 0x0086240000000018 */
.L_x_2548:
[----:B------:R-:W-:Y:S05]  /*7510*/  BSYNC.RECONVERGENT B0 ;  /* 0x0000000000007941 */ /* 0x000fea0003800200 */
.L_x_2547:
[----:B------:R-:W-:Y:S01]  /*7520*/  BSSY.RECONVERGENT B0, `(.L_x_2549) ;  /* 0x0000081000007945 */ /* 0x000fe20003800200 */
[----:B------:R-:W-:Y:S01]  /*7530*/  IMAD.MOV.U32 R28, RZ, RZ, R4 ;  /* 0x000000ffff1c7224 */ /* 0x000fe200078e0004 */
[----:B------:R-:W-:Y:S01]  /*7540*/  @P0 FSEL R8, R4, RZ, P5 ;  /* 0x000000ff04080208 */ /* 0x000fe20002800000 */
[----:B------:R-:W-:Y:S01]  /*7550*/  IMAD.MOV.U32 R30, RZ, RZ, R6 ;  /* 0x000000ffff1e7224 */ /* 0x000fe200078e0006 */
[----:B------:R-:W-:Y:S01]  /*7560*/  @P0 FSEL R9, R5, +QNAN , P5 ;  /* 0x7ff0000005090808 */ /* 0x000fe20002800000 */
[----:B--2---:R-:W-:Y:S01]  /*7570*/  @P2 IMAD.MOV.U32 R5, RZ, RZ, R10 ;  /* 0x000000ffff052224 */ /* 0x004fe200078e000a */
[----:B0-----:R-:W-:Y:S02]  /*7580*/  @P6 FSEL R6, R6, RZ, P4 ;  /* 0x000000ff06066208 */ /* 0x001fe40002000000 */
[----:B------:R-:W-:Y:S02]  /*7590*/  @P6 FSEL R7, R7, +QNAN , P4 ;  /* 0x7ff0000007076808 */ /* 0x000fe40002000000 */
[----:B------:R-:W-:Y:S01]  /*75a0*/  @P2 MOV R4, R3 ;  /* 0x0000000300042202 */ /* 0x000fe20000000f00 */
[----:B------:R-:W-:Y:S06]  /*75b0*/  @P2 BRA `(.L_x_2550) ;  /* 0x0000000400dc2947 */ /* 0x000fec0003800000 */
        /* <DEDUP_REMOVED lines=97> */
[----:B------:R-:W-:Y:S02]  /*7bd0*/  VIADD R19, R4, 0xffe00000 ;  /* 0xffe0000004137836 */ /* 0x000fe40000000000 */
        /* <DEDUP_REMOVED lines=21> */
.L_x_2550:
[----:B------:R-:W-:Y:S05]  /*7d30*/  BSYNC.RECONVERGENT B0 ;  /* 0x0000000000007941 */ /* 0x000fea0003800200 */
.L_x_2549:
[----:B------:R-:W-:Y:S04]  /*7d40*/  BSSY.RECONVERGENT B0, `(.L_x_2551) ;  /* 0x000007a000007945 */ /* 0x000fe80003800200 */
[----:B------:R-:W-:Y:S05]  /*7d50*/  @P0 BRA `(.L_x_2552) ;  /* 0x0000000400e00947 */ /* 0x000fea0003800000 */
[----:B------:R-:W-:Y:S01]  /*7d60*/  MOV R8, 0x652b82fe ;  /* 0x652b82fe00087802 */ /* 0x000fe20000000f00 */
[----:B------:R-:W-:Y:S01]  /*7d70*/  IMAD.MOV.U32 R9, RZ, RZ, 0x3ff71547 ;  /* 0x3ff71547ff097424 */ /* 0x000fe200078e00ff */
[----:B------:R-:W-:Y:S01]  /*7d80*/  UMOV UR6, 0xfefa39ef ;  /* 0xfefa39ef00067882 */ /* 0x000fe20000000000 */
[----:B------:R-:W-:Y:S01]  /*7d90*/  UMOV UR7, 0x3fe62e42 ;  /* 0x3fe62e4200077882 */ /* 0x000fe20000000000 */
[----:B0-----:R-:W-:Y:S01]  /*7da0*/  IMAD.MOV.U32 R18, RZ, RZ, -0x35dec16 ;  /* 0xfca213eaff127424 */ /* 0x001fe200078e00ff */
[----:B------:R-:W-:Y:S02]  /*7db0*/  MOV R19, 0x3e928af3 ;  /* 0x3e928af300137802 */ /* 0x000fe40000000f00 */
        /* <DEDUP_REMOVED lines=17> */
[----:B0-----:R-:W0:Y:S01]  /*7ed0*/  DFMA R10, R10, -UR6, R28 ;  /* 0x800000060a0a7c2b */ /* 0x001e22000800001c */
[----:B------:R-:W-:Y:S01]  /*7ee0*/  UMOV UR6, 0x69ce2bdf ;  /* 0x69ce2bdf00067882 */ /* 0x000fe20000000000 */
[----:B------:R-:W-:-:S15]  /*7ef0*/  UMOV UR7, 0x3e5ade15 ;  /* 0x3e5ade1500077882 */ /* 0x000fde0000000000 */
[----:B------:R-:W-:-:S15]  /*7f00*/  NOP ;  /* 0x0000000000007918 */ /* 0x000fde0000000000 */
[----:B------:R-:W-:-:S15]  /*7f10*/  NOP ;  /* 0x0000000000007918 */ /* 0x000fde0000000000 */
[----:B------:R-:W-:-:S15]  /*7f20*/  NOP ;  /* 0x0000000000007918 */ /* 0x000fde0000000000 */
[----:B------:R-:W-:-:S02]  /*7f30*/  NOP ;  /* 0x0000000000007918 */ /* 0x000fc40000000000 */
[----:B0-----:R-:W0:Y:S01]  /*7f40*/  DFMA R18, R10, UR6, R18 ;  /* 0x000000060a127c2b */ /* 0x001e220008000012 */
        /* <DEDUP_REMOVED lines=88> */
[----:B0-----:R0:W0:Y:S02]  /*84d0*/  DFMA R8, R8, 0.0625, R18 ;  /* 0x3fb000000808782b */ /* 0x0010240000000012 */
.L_x_2552:
[----:B------:R-:W-:Y:S05]  /*84e0*/  BSYNC.RECONVERGENT B0 ;  /* 0x0000000000007941 */ /* 0x000fea0003800200 */
.L_x_2551:
[----:B------:R-:W-:Y:S04]  /*84f0*/  BSSY.RECONVERGENT B0, `(.L_x_2553) ;  /* 0x000007a000007945 */ /* 0x000fe80003800200 */
[----:B------:R-:W-:Y:S05]  /*8500*/  @P6 BRA `(.L_x_2554) ;  /* 0x0000000400e06947 */ /* 0x000fea0003800000 */
[----:B------:R-:W-:Y:S01]  /*8510*/  IMAD.MOV.U32 R6, RZ, RZ, 0x652b82fe ;  /* 0x652b82feff067424 */ /* 0x000fe200078e00ff */
[----:B------:R-:W-:Y:S01]  /*8520*/  UMOV UR6, 0xfefa39ef ;  /* 0xfefa39ef00067882 */ /* 0x000fe20000000000 */
[----:B------:R-:W-:Y:S01]  /*8530*/  IMAD.MOV.U32 R7, RZ, RZ, 0x3ff71547 ;  /* 0x3ff71547ff077424 */ /* 0x000fe200078e00ff */
[----:B------:R-:W-:Y:S01]  /*8540*/  UMOV UR7, 0x3fe62e42 ;  /* 0x3fe62e4200077882 */ /* 0x000fe20000000000 */
[----:B0-----:R-:W-:Y:S01]  /*8550*/  MOV R18, 0xfca213ea ;  /* 0xfca213ea00127802 */ /* 0x001fe20000000f00 */
[----:B------:R-:W-:-:S03]  /*8560*/  IMAD.MOV.U32 R19, RZ, RZ, 0x3e928af3 ;  /* 0x3e928af3ff137424 */ /* 0x000fc600078e00ff */
        /* <DEDUP_REMOVED lines=114> */
.L_x_2554:
[----:B------:R-:W-:Y:S05]  /*8c90*/  BSYNC.RECONVERGENT B0 ;  /* 0x0000000000007941 */ /* 0x000fea0003800200 */
.L_x_2553:
[----:B0-----:R-:W0:-:S15]  /*8ca0*/  DADD R18, R22, R22 ;  /* 0x0000000016127229 */ /* 0x001e1e0000000016 */
[----:B------:R-:W-:-:S15]  /*8cb0*/  NOP ;  /* 0x0000000000007918 */ /* 0x000fde0000000000 */
[----:B------:R-:W-:-:S15]  /*8cc0*/  NOP ;  /* 0x0000000000007918 */ /* 0x000fde0000000000 */
[----:B------:R-:W-:-:S15]  /*8cd0*/  NOP ;  /* 0x0000000000007918 */ /* 0x000fde0000000000 */
[----:B------:R-:W-:-:S04]  /*8ce0*/  NOP ;  /* 0x0000000000007918 */ /* 0x000fc80000000000 */
[----:B-1----:R-:W-:-:S15]  /*8cf0*/  DADD R22, R12, R12 ;  /* 0x000000000c167229 */ /* 0x002fde000000000c */
[----:B------:R-:W-:-:S15]  /*8d00*/  NOP ;  /* 0x0000000000007918 */ /* 0x000fde0000000000 */
[----:B------:R-:W-:-:S15]  /*8d10*/  NOP ;  /* 0x0000000000007918 */ /* 0x000fde0000000000 */
[----:B------:R-:W-:-:S15]  /*8d20*/  NOP ;  /* 0x0000000000007918 */ /* 0x000fde0000000000 */
[----:B------:R-:W-:-:S04]  /*8d30*/  NOP ;  /* 0x0000000000007918 */ /* 0x000fc80000000000 */
[----:B------:R-:W-:-:S15]  /*8d40*/  DADD R12, R14, R14 ;  /* 0x000000000e0c7229 */ /* 0x000fde000000000e */
[----:B------:R-:W-:-:S15]  /*8d50*/  NOP ;  /* 0x0000000000007918 */ /* 0x000fde0000000000 */
[----:B------:R-:W-:-:S15]  /*8d60*/  NOP ;  /* 0x0000000000007918 */ /* 0x000fde0000000000 */
[----:B------:R-:W-:-:S15]  /*8d70*/  NOP ;  /* 0x0000000000007918 */ /* 0x000fde0000000000 */
[----:B------:R-:W-:-:S04]  /*8d80*/  NOP ;  /* 0x0000000000007918 */ /* 0x000fc80000000000 */
[----:B--2---:R1:W2:Y:S02]  /*8d90*/  DADD R14, R4, R4 ;  /* 0x00000000040e7229 */ /* 0x0042a40000000004 */
[----:B-1----:R-:W1:Y:S02]  /*8da0*/  LDC.64 R4, c[0x0][0x388] ;  /* 0x0000e200ff047b82 */ /* 0x002e640000000a00 */
[----:B-1----:R-:W-:-:S04]  /*8db0*/  IMAD.WIDE.U32 R2, R2, 0x8, R4 ;  /* 0x0000000802027825 */ /* 0x002fc800078e0004 */
[----:B------:R-:W-:-:S05]  /*8dc0*/  IMAD.WIDE.U32 R2, R0, 0x10, R2 ;  /* 0x0000001000027825 */ /* 0x000fca00078e0002 */
[----:B0-----:R-:W-:Y:S04]  /*8dd0*/  STG.E.128 desc[UR4][R2.64], R16 ;  /* 0x0000001002007986 */ /* 0x001fe8000c101d04 */
[----:B--2---:R-:W-:-:S15]  /*8de0*/  STG.E.128 desc[UR4][R2.64+0x1000], R12 ;  /* 0x0010000c02007986 */ /* 0x004fde000c101d04 */
[----:B------:R-:W-:-:S15]  /*8df0*/  NOP ;  /* 0x0000000000007918 */ /* 0x000fde0000000000 */
[----:B------:R-:W-:-:S15]  /*8e00*/  NOP ;  /* 0x0000000000007918 */ /* 0x000fde0000000000 */
[----:B------:R-:W-:-:S02]  /*8e10*/  NOP ;  /* 0x0000000000007918 */ /* 0x000fc40000000000 */
[----:B------:R-:W-:-:S15]  /*8e20*/  DADD R6, R6, R6 ;  /* 0x0000000006067229 */ /* 0x000fde0000000006 */
[----:B------:R-:W-:-:S15]  /*8e30*/  NOP ;  /* 0x0000000000007918 */ /* 0x000fde0000000000 */
[----:B------:R-:W-:-:S15]  /*8e40*/  NOP ;  /* 0x0000000000007918 */ /* 0x000fde0000000000 */
[----:B------:R-:W-:-:S15]  /*8e50*/  NOP ;  /* 0x0000000000007918 */ /* 0x000fde0000000000 */
[----:B------:R-:W-:-:S04]  /*8e60*/  NOP ;  /* 0x0000000000007918 */ /* 0x000fc80000000000 */
[----:B----4-:R-:W0:Y:S02]  /*8e70*/  DADD R20, R20, R20 ;  /* 0x0000000014147229 */ /* 0x010e240000000014 */
[----:B0-----:R-:W-:-:S15]  /*8e80*/  STG.E.128 desc[UR4][R2.64+0x800], R20 ;  /* 0x0008001402007986 */ /* 0x001fde000c101d04 */
[----:B------:R-:W-:-:S15]  /*8e90*/  NOP ;  /* 0x0000000000007918 */ /* 0x000fde0000000000 */
[----:B------:R-:W-:-:S15]  /*8ea0*/  NOP ;  /* 0x0000000000007918 */ /* 0x000fde0000000000 */
[----:B------:R-:W-:-:S15]  /*8eb0*/  NOP ;  /* 0x0000000000007918 */ /* 0x000fde0000000000 */
[----:B------:R-:W-:-:S02]  /*8ec0*/  NOP ;  /* 0x0000000000007918 */ /* 0x000fc40000000000 */
[----:B------:R-:W0:Y:S02]  /*8ed0*/  DADD R4, R8, R8 ;  /* 0x0000000008047229 */ /* 0x000e240000000008 */
[----:B0-----:R-:W-:Y:S01]  /*8ee0*/  STG.E.128 desc[UR4][R2.64+0x1800], R4 ;  /* 0x0018000402007986 */ /* 0x001fe2000c101d04 */
[----:B------:R-:W-:Y:S05]  /*8ef0*/  EXIT ;  /* 0x000000000000794d */ /* 0x000fea0003800000 */
.L_x_2555:
        /* <DEDUP_REMOVED lines=16> */
.L_x_2641:


//--------------------- .text._ZN2at6native29vectorized_elementwise_kernelILi4EZZZNS0_16cosh_kernel_cudaERNS_18TensorIteratorBaseEENKUlvE0_clEvENKUlvE_clEvEUldE_St5arrayIPcLm2EEEEviT0_T1_ --------------------------
	.section	.text._ZN2at6native29vectorized_elementwise_kernelILi4EZZZNS0_16cosh_kernel_cudaERNS_18TensorIteratorBaseEENKUlvE0_clEvENKUlvE_clEvEUldE_St5arrayIPcLm2EEEEviT0_T1_,"ax",@progbits
	.align	128
        .global         _ZN2at6native29vectorized_elementwise_kernelILi4EZZZNS0_16cosh_kernel_cudaERNS_18TensorIteratorBaseEENKUlvE0_clEvENKUlvE_clEvEUldE_St5arrayIPcLm2EEEEviT0_T1_
        .type           _ZN2at6native29vectorized_elementwise_kernelILi4EZZZNS0_16cosh_kernel_cudaERNS_18TensorIteratorBaseEENKUlvE0_clEvENKUlvE_clEvEUldE_St5arrayIPcLm2EEEEviT0_T1_,@function
        .size           _ZN2at6native29vectorized_elementwise_kernelILi4EZZZNS0_16cosh_kernel_cudaERNS_18TensorIteratorBaseEENKUlvE0_clEvENKUlvE_clEvEUldE_St5arrayIPcLm2EEEEviT0_T1_,(.L_x_2642 - _ZN2at6native29vectorized_elementwise_kernelILi4EZZZNS0_16cosh_kernel_cudaERNS_18TensorIteratorBaseEENKUlvE0_clEvENKUlvE_clEvEUldE_St5arrayIPcLm2EEEEviT0_T1_)
        .other          _ZN2at6native29vectorized_elementwise_kernelILi4EZZZNS0_16cosh_kernel_cudaERNS_18TensorIteratorBaseEENKUlvE0_clEvENKUlvE_clEvEUldE_St5arrayIPcLm2EEEEviT0_T1_,@"STO_CUDA_ENTRY STV_DEFAULT"
_ZN2at6native29vectorized_elementwise_kernelILi4EZZZNS0_16cosh_kernel_cudaERNS_18TensorIteratorBaseEENKUlvE0_clEvENKUlvE_clEvEUldE_St5arrayIPcLm2EEEEviT0_T1_:
.text._ZN2at6native29vectorized_elementwise_kernelILi4EZZZNS0_16cosh_kernel_cudaERNS_18TensorIteratorBaseEENKUlvE0_clEvENKUlvE_clEvEUldE_St5arrayIPcLm2EEEEviT0_T1_:
        /* <DEDUP_REMOVED lines=193> */
.L_x_2560:
[----:B------:R-:W0:Y:S02]  /*0c10*/  DSETP.GTU.AND P1, PT, R18, +INF , PT ;  /* 0x7ff000001200742a */ /* 0x000e240003f2c000 */
[----:B0-----:R-:W-:Y:S02]  /*0c20*/  FSEL R18, R18, RZ, P1 ;  /* 0x000000ff12127208 */ /* 0x001fe40000800000 */
[----:B------:R-:W-:-:S07]  /*0c30*/  FSEL R19, R19, +QNAN , P1 ;  /* 0x7ff0000013137808 */ /* 0x000fce0000800000 */
.L_x_2561:
[----:B------:R-:W-:Y:S05]  /*0c40*/  BSYNC.RECONVERGENT B1 ;  /* 0x0000000000017941 */ /* 0x000fea0003800200 */
.L_x_2559:
[----:B------:R-:W0:Y:S02]  /*0c50*/  DADD R18, R18, R18 ;  /* 0x0000000012127229 */ /* 0x000e240000000012 */
.L_x_2558:
[----:B------:R-:W-:Y:S05]  /*0c60*/  BSYNC.RECONVERGENT B0 ;  /* 0x0000000000007941 */ /* 0x000fea0003800200 */
.L_x_2557:
        /* <DEDUP_REMOVED lines=131> */
.L_x_2565:
[----:B------:R-:W-:Y:S05]  /*14a0*/  BSYNC.RECONVERGENT B1 ;  /* 0x0000000000017941 */ /* 0x000fea0003800200 */
.L_x_2564:
[----:B--2---:R2:W3:Y:S02]  /*14b0*/  DADD R10, R22, R22 ;  /* 0x00000000160a7229 */ /* 0x0044e40000000016 */
.L_x_2563:
[----:B------:R-:W-:Y:S05]  /*14c0*/  BSYNC.RECONVERGENT B0 ;  /* 0x0000000000007941 */ /* 0x000fea0003800200 */
.L_x_2562:
        /* <DEDUP_REMOVED lines=131> */
.L_x_2569:
[----:B------:R-:W-:Y:S05]  /*1d00*/  BSYNC.RECONVERGENT B1 ;  /* 0x0000000000017941 */ /* 0x000fea0003800200 */
.L_x_2568:
[----:B--2---:R2:W4:Y:S02]  /*1d10*/  DADD R8, R22, R22 ;  /* 0x0000000016087229 */ /* 0x0045240000000016 */
.L_x_2567:
[----:B------:R-:W-:Y:S05]  /*1d20*/  BSYNC.RECONVERGENT B0 ;  /* 0x0000000000007941 */ /* 0x000fea0003800200 */
.L_x_2566:
        /* <DEDUP_REMOVED lines=131> */
.L_x_2573:
[----:B------:R-:W-:Y:S05]  /*2560*/  BSYNC.RECONVERGENT B1 ;  /* 0x0000000000017941 */ /* 0x000fea0003800200 */
.L_x_2572:
[----:B--2---:R2:W0:Y:S02]  /*2570*/  DADD R6, R22, R22 ;  /* 0x0000000016067229 */ /* 0x0044240000000016 */
.L_x_2571:
[----:B------:R-:W-:Y:S05]  /*2580*/  BSYNC.RECONVERGENT B0 ;  /* 0x0000000000007941 */ /* 0x000fea0003800200 */
.L_x_2570:
        /* <DEDUP_REMOVED lines=131> */
.L_x_2577:
[----:B------:R-:W-:Y:S05]  /*2dc0*/  BSYNC.RECONVERGENT B1 ;  /* 0x0000000000017941 */ /* 0x000fea0003800200 */
.L_x_2576:
[----:B--2---:R2:W0:Y:S02]  /*2dd0*/  DADD R4, R22, R22 ;  /* 0x0000000016047229 */ /* 0x0044240000000016 */
.L_x_2575:
[----:B------:R-:W-:Y:S05]  /*2de0*/  BSYNC.RECONVERGENT B0 ;  /* 0x0000000000007941 */ /* 0x000fea0003800200 */
.L_x_2574:
        /* <DEDUP_REMOVED lines=131> */
.L_x_2581:
[----:B------:R-:W-:Y:S05]  /*3620*/  BSYNC.RECONVERGENT B1 ;  /* 0x0000000000017941 */ /* 0x000fea0003800200 */
.L_x_2580:
[----:B--2---:R2:W0:Y:S02]  /*3630*/  DADD R12, R22, R22 ;  /* 0x00000000160c7229 */ /* 0x0044240000000016 */
.L_x_2579:
[----:B------:R-:W-:Y:S05]  /*3640*/  BSYNC.RECONVERGENT B0 ;  /* 0x0000000000007941 */ /* 0x000fea0003800200 */
.L_x_2578:
        /* <DEDUP_REMOVED lines=131> */
.L_x_2585:
[----:B------:R-:W-:Y:S05]  /*3e80*/  BSYNC.RECONVERGENT B1 ;  /* 0x0000000000017941 */ /* 0x000fea0003800200 */
.L_x_2584:
[----:B--2---:R2:W0:Y:S02]  /*3e90*/  DADD R14, R22, R22 ;  /* 0x00000000160e7229 */ /* 0x0044240000000016 */
.L_x_2583:
[----:B------:R-:W-:Y:S05]  /*3ea0*/  BSYNC.RECONVERGENT B0 ;  /* 0x0000000000007941 */ /* 0x000fea0003800200 */
.L_x_2582:
        /* <DEDUP_REMOVED lines=131> */
.L_x_2589:
[----:B------:R-:W-:Y:S05]  /*46e0*/  BSYNC.RECONVERGENT B1 ;  /* 0x0000000000017941 */ /* 0x000fea0003800200 */
.L_x_2588:
[----:B--2---:R2:W0:Y:S02]  /*46f0*/  DADD R16, R22, R22 ;  /* 0x0000000016107229 */ /* 0x0044240000000016 */
.L_x_2587:
[----:B------:R-:W-:Y:S05]  /*4700*/  BSYNC.RECONVERGENT B0 ;  /* 0x0000000000007941 */ /* 0x000fea0003800200 */
.L_x_2586:
        /* <DEDUP_REMOVED lines=21> */
.L_x_2592:
[----:B------:R-:W-:-:S13]  /*4860*/  ISETP.GE.U32.AND P0, PT, R3, R0, PT ;  /* 0x000000000300720c */ /* 0x000fda0003f06070 */
[----:B------:R-:W-:Y:S05]  /*4870*/  @P0 BRA `(.L_x_2594) ;  /* 0x0000000000300947 */ /* 0x000fea0003800000 */
[----:B0---4-:R-:W0:Y:S01]  /*4880*/  LDC.64 R8, c[0x0][0x388] ;  /* 0x0000e200ff087b82 */ /* 0x011e220000000a00 */
[----:B---3--:R-:W-:Y:S01]  /*4890*/  IMAD.IADD R11, R2, 0x1, R3 ;  /* 0x00000001020b7824 */ /* 0x008fe200078e0203 */
[----:B------:R-:W-:-:S03]  /*48a0*/  IADD3 R3, PT, PT, R3, 0x80, RZ ;  /* 0x0000008003037810 */ /* 0x000fc60007ffe0ff */
[----:B0-----:R-:W-:-:S05]  /*48b0*/  IMAD.WIDE.U32 R8, R11, 0x8, R8 ;  /* 0x000000080b087825 */ /* 0x001fca00078e0008 */
[----:B------:R1:W-:Y:S02]  /*48c0*/  STG.E.64 desc[UR4][R8.64], R6 ;  /* 0x0000000608007986 */ /* 0x0003e4000c101b04 */
.L_x_2593:
[----:B------:R-:W-:-:S13]  /*48d0*/  ISETP.GE.U32.AND P0, PT, R3, R0, PT ;  /* 0x000000000300720c */ /* 0x000fda0003f06070 */
[----:B------:R-:W-:Y:S05]  /*48e0*/  @P0 BRA `(.L_x_2595) ;  /* 0x0000000000340947 */ /* 0x000fea0003800000 */
[----:B-1----:R-:W1:Y:S01]  /*48f0*/  LDC.64 R6, c[0x0][0x388] ;  /* 0x0000e200ff067b82 */ /* 0x002e620000000a00 */
[----:B----4-:R-:W-:Y:S02]  /*4900*/  IMAD.IADD R9, R2, 0x1, R3 ;  /* 0x0000000102097824 */ /* 0x010fe400078e0203 */
[----:B------:R-:W-:Y:S02]  /*4910*/  VIADD R3, R3, 0x80 ;  /* 0x0000008003037836 */ /* 0x000fe40000000000 */
[----:B-1----:R-:W-:-:S05]  /*4920*/  IMAD.WIDE.U32 R6, R9, 0x8, R6 ;  /* 0x0000000809067825 */ /* 0x002fca00078e0006 */
[----:B------:R1:W-:Y:S02]  /*4930*/  STG.E.64 desc[UR4][R6.64], R4 ;  /* 0x0000000406007986 */ /* 0x0003e4000c101b04 */
.L_x_2594:
        /* <DEDUP_REMOVED lines=8> */
.L_x_2595:
[----:B------:R-:W-:Y:S05]  /*49c0*/  BSYNC.RELIABLE B1 ;  /* 0x0000000000017941 */ /* 0x000fea0003800100 */
.L_x_2591:
[----:B------:R-:W-:-:S13]  /*49d0*/  ISETP.GE.U32.AND P0, PT, R3, R0, PT ;  /* 0x000000000300720c */ /* 0x000fda0003f06070 */
[----:B--2---:R-:W2:Y:S01]  /*49e0*/  @!P0 LDC.64 R4, c[0x0][0x388] ;  /* 0x0000e200ff048b82 */ /* 0x004ea20000000a00 */
[----:B-1----:R-:W-:Y:S02]  /*49f0*/  @!P0 IMAD.IADD R7, R2, 0x1, R3 ;  /* 0x0000000102078824 */ /* 0x002fe400078e0203 */
[----:B------:R-:W-:Y:S02]  /*4a00*/  @!P0 VIADD R3, R3, 0x80 ;  /* 0x0000008003038836 */ /* 0x000fe40000000000 */
[----:B--2---:R-:W-:-:S05]  /*4a10*/  @!P0 IMAD.WIDE.U32 R4, R7, 0x8, R4 ;  /* 0x0000000807048825 */ /* 0x004fca00078e0004 */
[----:B------:R2:W-:Y:S02]  /*4a20*/  @!P0 STG.E.64 desc[UR4][R4.64], R14 ;  /* 0x0000000e04008986 */ /* 0x0005e4000c101b04 */
.L_x_2596:
[----:B------:R-:W-:Y:S05]  /*4a30*/  BSYNC.RECONVERGENT B0 ;  /* 0x0000000000007941 */ /* 0x000fea0003800200 */
.L_x_2590:
        /* <DEDUP_REMOVED lines=8> */
.L_x_2556:
[----:B------:R-:W0:Y:S01]  /*4ac0*/  S2R R0, SR_TID.X ;  /* 0x0000000000007919 */ /* 0x000e220000002100 */
[----:B------:R-:W1:Y:S02]  /*4ad0*/  LDC.64 R4, c[0x0][0x390] ;  /* 0x0000e400ff047b82 */ /* 0x000e640000000a00 */
[----:B-1----:R-:W-:-:S04]  /*4ae0*/  IMAD.WIDE.U32 R4, R2, 0x8, R4 ;  /* 0x0000000802047825 */ /* 0x002fc800078e0004 */
[----:B0-----:R-:W-:-:S05]  /*4af0*/  IMAD.WIDE.U32 R20, R0, 0x20, R4 ;  /* 0x0000002000147825 */ /* 0x001fca00078e0004 */
[----:B------:R-:W2:Y:S04]  /*4b00*/  LDG.E.ENL2.256 R12, R16, desc[UR4][R20.64] ;  /* 0xfe0000041410797e */ /* 0x000ea8000812190c */
[----:B------:R0:W5:Y:S01]  /*4b10*/  LDG.E.ENL2.256 R4, R8, desc[UR4][R20.64+0x1000] ;  /* 0xfe0080041408797e */ /* 0x0001620008121904 */
[----:B------:R-:W-:Y:S01]  /*4b20*/  BSSY.RECONVERGENT B0, `(.L_x_2597) ;  /* 0x0000080000007945 */ /* 0x000fe20003800200 */
[----:B--2---:R-:W-:Y:S02]  /*4b30*/  LOP3.LUT R23, R17, 0x7fffffff, RZ, 0xc0, !PT ;  /* 0x7fffffff11177812 */ /* 0x004fe400078ec0ff */
        /* <DEDUP_REMOVED lines=123> */
.L_x_2598:
[----:B------:R-:W0:Y:S02]  /*52f0*/  DSETP.GTU.AND P0, PT, R16, +INF , PT ;  /* 0x7ff000001000742a */ /* 0x000e240003f0c000 */
[----:B0-----:R-:W-:Y:S02]  /*5300*/  FSEL R16, R16, RZ, P0 ;  /* 0x000000ff10107208 */ /* 0x001fe40000000000 */
[----:B------:R-:W-:-:S07]  /*5310*/  FSEL R17, R17, +QNAN , P0 ;  /* 0x7ff0000011117808 */ /* 0x000fce0000000000 */
.L_x_2599:
[----:B------:R-:W-:Y:S05]  /*5320*/  BSYNC.RECONVERGENT B0 ;  /* 0x0000000000007941 */ /* 0x000fea0003800200 */
.L_x_2597:
        /* <DEDUP_REMOVED lines=153> */
.L_x_2601:
[----:B------:R-:W-:Y:S05]  /*5cc0*/  BSYNC.RECONVERGENT B0 ;  /* 0x0000000000007941 */ /* 0x000fea0003800200 */
.L_x_2600:
        /* <DEDUP_REMOVED lines=128> */
.L_x_2603:
[----:B------:R-:W-:Y:S05]  /*64d0*/  BSYNC.RECONVERGENT B0 ;  /* 0x0000000000007941 */ /* 0x000fea0003800200 */
.L_x_2602:
        /* <DEDUP_REMOVED lines=127> */
.L_x_2605:
[----:B------:R-:W-:Y:S05]  /*6cd0*/  BSYNC.RECONVERGENT B0 ;  /* 0x0000000000007941 */ /* 0x000fea0003800200 */
.L_x_2604:
        /* <DEDUP_REMOVED lines=129> */
.L_x_2607:
[----:B------:R-:W-:Y:S05]  /*74f0*/  BSYNC.RECONVERGENT B0 ;  /* 0x0000000000007941 */ /* 0x000fea0003800200 */
.L_x_2606:
        /* <DEDUP_REMOVED lines=129> */
.L_x_2609:
[----:B------:R-:W-:Y:S05]  /*7d10*/  BSYNC.RECONVERGENT B0 ;  /* 0x0000000000007941 */ /* 0x000fea0003800200 */
.L_x_2608:
        /* <DEDUP_REMOVED lines=122> */
.L_x_2611:
[----:B------:R-:W-:Y:S05]  /*84c0*/  BSYNC.RECONVERGENT B0 ;  /* 0x0000000000007941 */ /* 0x000fea0003800200 */
.L_x_2610:
        /* <DEDUP_REMOVED lines=122> */
.L_x_2613:
[----:B------:R-:W-:Y:S05]  /*8c70*/  BSYNC.RECONVERGENT B0 ;  /* 0x0000000000007941 */ /* 0x000fea0003800200 */
.L_x_2612:
[----:B0-----:R-:W-:-:S15]  /*8c80*/  DADD R18, R22, R22 ;  /* 0x0000000016127229 */ /* 0x001fde0000000016 */
        /* <DEDUP_REMOVED lines=14> */
[----:B--2---:R0:W-:Y:S02]  /*8d70*/  DADD R14, R4, R4 ;  /* 0x00000000040e7229 */ /* 0x0041e40000000004 */
[----:B0-----:R-:W0:Y:S02]  /*8d80*/  LDC.64 R4, c[0x0][0x388] ;  /* 0x0000e200ff047b82 */ /* 0x001e240000000a00 */
[----:B0-----:R-:W-:-:S04]  /*8d90*/  IMAD.WIDE.U32 R2, R2, 0x8, R4 ;  /* 0x0000000802027825 */ /* 0x001fc800078e0004 */
[----:B------:R-:W-:-:S15]  /*8da0*/  IMAD.WIDE.U32 R2, R0, 0x20, R2 ;  /* 0x0000002000027825 */ /* 0x000fde00078e0002 */
[----:B------:R-:W-:-:S15]  /*8db0*/  NOP ;  /* 0x0000000000007918 */ /* 0x000fde0000000000 */
[----:B------:R-:W-:-:S15]  /*8dc0*/  NOP ;  /* 0x0000000000007918 */ /* 0x000fde0000000000 */
[----:B------:R-:W-:-:S11]  /*8dd0*/  NOP ;  /* 0x0000000000007918 */ /* 0x000fd60000000000 */
[----:B------:R-:W-:-:S15]  /*8de0*/  DADD R6, R6, R6 ;  /* 0x0000000006067229 */ /* 0x000fde0000000006 */
[----:B------:R-:W-:-:S15]  /*8df0*/  NOP ;  /* 0x0000000000007918 */ /* 0x000fde0000000000 */
[----:B------:R-:W-:-:S15]  /*8e00*/  NOP ;  /* 0x0000000000007918 */ /* 0x000fde0000000000 */
[----:B------:R-:W-:-:S15]  /*8e10*/  NOP ;  /* 0x0000000000007918 */ /* 0x000fde0000000000 */
[----:B------:R-:W-:-:S04]  /*8e20*/  NOP ;  /* 0x0000000000007918 */ /* 0x000fc80000000000 */
[----:B----4-:R-:W0:Y:S02]  /*8e30*/  DADD R20, R20, R20 ;  /* 0x0000000014147229 */ /* 0x010e240000000014 */
[----:B0-----:R-:W-:-:S15]  /*8e40*/  STG.E.ENL2.256 desc[UR4][R2.64], R16, R20 ;  /* 0xf80000100214797f */ /* 0x001fde000f121804 */
[----:B------:R-:W-:-:S15]  /*8e50*/  NOP ;  /* 0x0000000000007918 */ /* 0x000fde0000000000 */
[----:B------:R-:W-:-:S15]  /*8e60*/  NOP ;  /* 0x0000000000007918 */ /* 0x000fde0000000000 */
[----:B------:R-:W-:-:S15]  /*8e70*/  NOP ;  /* 0x0000000000007918 */ /* 0x000fde0000000000 */
[----:B------:R-:W-:-:S02]  /*8e80*/  NOP ;  /* 0x0000000000007918 */ /* 0x000fc40000000000 */
[----:B------:R-:W0:Y:S02]  /*8e90*/  DADD R4, R8, R8 ;  /* 0x0000000008047229 */ /* 0x000e240000000008 */
[----:B0-----:R-:W-:Y:S01]  /*8ea0*/  STG.E.ENL2.256 desc[UR4][R2.64+0x1000], R12, R4 ;  /* 0xf800800c0204797f */ /* 0x001fe2000f121804 */
[----:B------:R-:W-:Y:S05]  /*8eb0*/  EXIT ;  /* 0x000000000000794d */ /* 0x000fea0003800000 */
.L_x_2614:
        /* <DEDUP_REMOVED lines=12> */
.L_x_2642:


//--------------------- .text._ZN2at6native29vectorized_elementwise_kernelILi8EZZZNS0_16cosh_kernel_cudaERNS_18TensorIteratorBaseEENKUlvE0_clEvENKUlvE_clEvEUldE_St5arrayIPcLm2EEEEviT0_T1_ --------------------------
	.section	.text._ZN2at6native29vectorized_elementwise_kernelILi8EZZZNS0_16cosh_kernel_cudaERNS_18TensorIteratorBaseEENKUlvE0_clEvENKUlvE_clEvEUldE_St5arrayIPcLm2EEEEviT0_T1_,"ax",@progbits
	.align	128
        .global         _ZN2at6native29vectorized_elementwise_kernelILi8EZZZNS0_16cosh_kernel_cudaERNS_18TensorIteratorBaseEENKUlvE0_clEvENKUlvE_clEvEUldE_St5arrayIPcLm2EEEEviT0_T1_
        .type           _ZN2at6native29vectorized_elementwise_kernelILi8EZZZNS0_16cosh_kernel_cudaERNS_18TensorIteratorBaseEENKUlvE0_clEvENKUlvE_clEvEUldE_St5arrayIPcLm2EEEEviT0_T1_,@function
        .size           _ZN2at6native29vectorized_elementwise_kernelILi8EZZZNS0_16cosh_kernel_cudaERNS_18TensorIteratorBaseEENKUlvE0_clEvENKUlvE_clEvEUldE_St5arrayIPcLm2EEEEviT0_T1_,(.L_x_2643 - _ZN2at6native29vectorized_elementwise_kernelILi8EZZZNS0_16cosh_kernel_cudaERNS_18TensorIteratorBaseEENKUlvE0_clEvENKUlvE_clEvEUldE_St5arrayIPcLm2EEEEviT0_T1_)
        .other          _ZN2at6native29vectorized_elementwise_kernelILi8EZZZNS0_16cosh_kernel_cudaERNS_18TensorIteratorBaseEENKUlvE0_clEvENKUlvE_clEvEUldE_St5arrayIPcLm2EEEEviT0_T1_,@"STO_CUDA_ENTRY STV_DEFAULT"
_ZN2at6native29vectorized_elementwise_kernelILi8EZZZNS0_16cosh_kernel_cudaERNS_18TensorIteratorBaseEENKUlvE0_clEvENKUlvE_clEvEUldE_St5arrayIPcLm2EEEEviT0_T1_:
.text._ZN2at6native29vectorized_elementwise_kernelILi8EZZZNS0_16cosh_kernel_cudaERNS_18TensorIteratorBaseEENKUlvE0_clEvENKUlvE_clEvEUldE_St5arrayIPcLm2EEEEviT0_T1_:
[----:B------:R-:W-:Y:S01]  /*0000*/  LDC R1, c[0x0][0x37c] ;  /* 0x0000df00ff017b82 */ /* 0x000fe20000000800 */
[----:B------:R-:W-:Y:S05]  /*0010*/  EXIT ;  /* 0x000000000000794d */ /* 0x000fea0003800000 */
.L_x_2615:
        /* <DEDUP_REMOVED lines=14> */
.L_x_2643:


//--------------------- .nv.global.init           --------------------------
	.section	.nv.global.init,"aw",@progbits
.nv.global.init:
	.type		$str$6,@object
	.size		$str$6,(__unnamed_1 - $str$6)
$str$6:
        /*0000*/ 	.byte	0x66, 0x61, 0x6c, 0x73, 0x65, 0x00
	.type		__unnamed_1,@object
	.size		__unnamed_1,(__unnamed_5 - __unnamed_1)
__unnamed_1:
        /*0006*/ 	.byte	0x66, 0x65, 0x74, 0x63, 0x68, 0x5f, 0x61, 0x6e, 0x64, 0x5f, 0x63, 0x61, 0x73, 0x74, 0x00
	.type		__unnamed_5,@object
	.size		__unnamed_5,(__unnamed_3 - __unnamed_5)
__unnamed_5:
        /*0015*/ 	.byte	0x66, 0x65, 0x74, 0x63, 0x68, 0x5f, 0x61, 0x6e, 0x64, 0x5f, 0x63, 0x61, 0x73, 0x74, 0x00
	.type		__unnamed_3,@object
	.size		__unnamed_3,(__unnamed_7 - __unnamed_3)
__unnamed_3:
        /*0024*/ 	.byte	0x66, 0x65, 0x74, 0x63, 0x68, 0x5f, 0x61, 0x6e, 0x64, 0x5f, 0x63, 0x61, 0x73, 0x74, 0x00
	.type		__unnamed_7,@object
	.size		__unnamed_7,(__unnamed_2 - __unnamed_7)
__unnamed_7:
        /*0033*/ 	.byte	0x66, 0x65, 0x74, 0x63, 0x68, 0x5f, 0x61, 0x6e, 0x64, 0x5f, 0x63, 0x61, 0x73, 0x74, 0x00
	.type		__unnamed_2,@object
	.size		__unnamed_2,(__unnamed_6 - __unnamed_2)
__unnamed_2:
        /*0042*/ 	.byte	0x63, 0x61, 0x73, 0x74, 0x5f, 0x61, 0x6e, 0x64, 0x5f, 0x73, 0x74, 0x6f, 0x72, 0x65, 0x00
	.type		__unnamed_6,@object
	.size		__unnamed_6,(__unnamed_4 - __unnamed_6)
__unnamed_6:
        /*0051*/ 	.byte	0x63, 0x61, 0x73, 0x74, 0x5f, 0x61, 0x6e, 0x64, 0x5f, 0x73, 0x74, 0x6f, 0x72, 0x65, 0x00
	.type		__unnamed_4,@object
	.size		__unnamed_4,(__unnamed_8 - __unnamed_4)
__unnamed_4:
        /*0060*/ 	.byte	0x63, 0x61, 0x73, 0x74, 0x5f, 0x61, 0x6e, 0x64, 0x5f, 0x73, 0x74, 0x6f, 0x72, 0x65, 0x00
	.type		__unnamed_8,@object
	.size		__unnamed_8,($str$7 - __unnamed_8)
__unnamed_8:
        /*006f*/ 	.byte	0x63, 0x61, 0x73, 0x74, 0x5f, 0x61, 0x6e, 0x64, 0x5f, 0x73, 0x74, 0x6f, 0x72, 0x65, 0x00
	.type		$str$7,@object
	.size		$str$7,(.L_37 - $str$7)
$str$7:
        /*007e*/ 	.byte	0x2f, 0x72, 0x6f, 0x6f, 0x74, 0x2f, 0x2e, 0x70, 0x79, 0x65, 0x6e, 0x76, 0x2f, 0x76, 0x65, 0x72
        /*008e*/ 	.byte	0x73, 0x69, 0x6f, 0x6e, 0x73, 0x2f, 0x33, 0x2e, 0x31, 0x33, 0x2e, 0x31, 0x32, 0x2f, 0x6c, 0x69
        /*009e*/ 	.byte	0x62, 0x2f, 0x70, 0x79, 0x74, 0x68, 0x6f, 0x6e, 0x33, 0x2e, 0x31, 0x33, 0x2f, 0x73, 0x69, 0x74
        /*00ae*/ 	.byte	0x65, 0x2d, 0x70, 0x61, 0x63, 0x6b, 0x61, 0x67, 0x65, 0x73, 0x2f, 0x74, 0x6f, 0x72, 0x63, 0x68
        /*00be*/ 	.byte	0x2f, 0x69, 0x6e, 0x63, 0x6c, 0x75, 0x64, 0x65, 0x2f, 0x63, 0x31, 0x30, 0x2f, 0x63, 0x6f, 0x72
        /*00ce*/ 	.byte	0x65, 0x2f, 0x44, 0x79, 0x6e, 0x61, 0x6d, 0x69, 0x63, 0x43, 0x61, 0x73, 0x74, 0x2e, 0x68, 0x00
.L_37:


//--------------------- .nv.shared.reserved.0     --------------------------
	.section	.nv.shared.reserved.0,"aw",@nobits
	.weak		__nv_reservedSMEM_offset_0_alias
	.size		__nv_reservedSMEM_offset_0_alias, 0, 64
	.other		__nv_reservedSMEM_offset_0_alias,@"STO_CUDA_RESERVED_SHARED STV_DEFAULT"
__nv_reservedSMEM_offset_0_alias:
	.zero		0
	.zero		64


//--------------------- .nv.global                --------------------------
	.section	.nv.global,"aw",@nobits
.nv.global:
	.type		_ZN58_INTERNAL_80e8daad_27_UnaryGeometricCoshKernel_cu_585f02e44cuda3std3__48in_placeE,@object
	.size		_ZN58_INTERNAL_80e8daad_27_UnaryGeometricCoshKernel_cu_585f02e44cuda3std3__48in_placeE,(_ZN58_INTERNAL_80e8daad_27_UnaryGeometricCoshKernel_cu_585f02e44cuda3std6ranges3__45__cpo8distanceE - _ZN58_INTERNAL_80e8daad_27_UnaryGeometricCoshKernel_cu_585f02e44cuda3std3__48in_placeE)
_ZN58_INTERNAL_80e8daad_27_UnaryGeometricCoshKernel_cu_585f02e44cuda3std3__48in_placeE:
	.zero		1
	.type		_ZN58_INTERNAL_80e8daad_27_UnaryGeometricCoshKernel_cu_585f02e44cuda3std6ranges3__45__cpo8distanceE,@object
	.size		_ZN58_INTERNAL_80e8daad_27_UnaryGeometricCoshKernel_cu_585f02e44cuda3std6ranges3__45__cpo8distanceE,(_ZN58_INTERNAL_80e8daad_27_UnaryGeometricCoshKernel_cu_585f02e44cuda3std3__45__cpo6cbeginE - _ZN58_INTERNAL_80e8daad_27_UnaryGeometricCoshKernel_cu_585f02e44cuda3std6ranges3__45__cpo8distanceE)
_ZN58_INTERNAL_80e8daad_27_UnaryGeometricCoshKernel_cu_585f02e44cuda3std6ranges3__45__cpo8distanceE:
	.zero		1
	.type		_ZN58_INTERNAL_80e8daad_27_UnaryGeometricCoshKernel_cu_585f02e44cuda3std3__45__cpo6cbeginE,@object
	.size		_ZN58_INTERNAL_80e8daad_27_UnaryGeometricCoshKernel_cu_585f02e44cuda3std3__45__cpo6cbeginE,(_ZN58_INTERNAL_80e8daad_27_UnaryGeometricCoshKernel_cu_585f02e44cuda3std6ranges3__45__cpo7advanceE - _ZN58_INTERNAL_80e8daad_27_UnaryGeometricCoshKernel_cu_585f02e44cuda3std3__45__cpo6cbeginE)
_ZN58_INTERNAL_80e8daad_27_UnaryGeometricCoshKernel_cu_585f02e44cuda3std3__45__cpo6cbeginE:
	.zero		1
	.type		_ZN58_INTERNAL_80e8daad_27_UnaryGeometricCoshKernel_cu_585f02e44cuda3std6ranges3__45__cpo7advanceE,@object
	.size		_ZN58_INTERNAL_80e8daad_27_UnaryGeometricCoshKernel_cu_585f02e44cuda3std6ranges3__45__cpo7advanceE,(_ZN58_INTERNAL_80e8daad_27_UnaryGeometricCoshKernel_cu_585f02e44cuda3std3__45__cpo7crbeginE - _ZN58_INTERNAL_80e8daad_27_UnaryGeometricCoshKernel_cu_585f02e44cuda3std6ranges3__45__cpo7advanceE)
_ZN58_INTERNAL_80e8daad_27_UnaryGeometricCoshKernel_cu_585f02e44cuda3std6ranges3__45__cpo7advanceE:
	.zero		1
	.type		_ZN58_INTERNAL_80e8daad_27_UnaryGeometricCoshKernel_cu_585f02e44cuda3std3__45__cpo7crbeginE,@object
	.size		_ZN58_INTERNAL_80e8daad_27_UnaryGeometricCoshKernel_cu_585f02e44cuda3std3__45__cpo7crbeginE,(_ZN58_INTERNAL_80e8daad_27_UnaryGeometricCoshKernel_cu_585f02e44cuda3std6ranges3__45__cpo4dataE - _ZN58_INTERNAL_80e8daad_27_UnaryGeometricCoshKernel_cu_585f02e44cuda3std3__45__cpo7crbeginE)
_ZN58_INTERNAL_80e8daad_27_UnaryGeometricCoshKernel_cu_585f02e44cuda3std3__45__cpo7crbeginE:
	.zero		1
	.type		_ZN58_INTERNAL_80e8daad_27_UnaryGeometricCoshKernel_cu_585f02e44cuda3std6ranges3__45__cpo4dataE,@object
	.size		_ZN58_INTERNAL_80e8daad_27_UnaryGeometricCoshKernel_cu_585f02e44cuda3std6ranges3__45__cpo4dataE,(_ZN58_INTERNAL_80e8daad_27_UnaryGeometricCoshKernel_cu_585f02e44cuda3std6ranges3__45__cpo5beginE - _ZN58_INTERNAL_80e8daad_27_UnaryGeometricCoshKernel_cu_585f02e44cuda3std6ranges3__45__cpo4dataE)
_ZN58_INTERNAL_80e8daad_27_UnaryGeometricCoshKernel_cu_585f02e44cuda3std6ranges3__45__cpo4dataE:
	.zero		1
	.type		_ZN58_INTERNAL_80e8daad_27_UnaryGeometricCoshKernel_cu_585f02e44cuda3std6ranges3__45__cpo5beginE,@object
	.size		_ZN58_INTERNAL_80e8daad_27_UnaryGeometricCoshKernel_cu_585f02e44cuda3std6ranges3__45__cpo5beginE,(_ZN58_INTERNAL_80e8daad_27_UnaryGeometricCoshKernel_cu_585f02e44cuda3std3__460_GLOBAL__N__80e8daad_27_UnaryGeometricCoshKernel_cu_585f02e46ignoreE - _ZN58_INTERNAL_80e8daad_27_UnaryGeometricCoshKernel_cu_585f02e44cuda3std6ranges3__45__cpo5beginE)
_ZN58_INTERNAL_80e8daad_27_UnaryGeometricCoshKernel_cu_585f02e44cuda3std6ranges3__45__cpo5beginE:
	.zero		1
	.type		_ZN58_INTERNAL_80e8daad_27_UnaryGeometricCoshKernel_cu_585f02e44cuda3std3__460_GLOBAL__N__80e8daad_27_UnaryGeometricCoshKernel_cu_585f02e46ignoreE,@object
	.size		_ZN58_INTERNAL_80e8daad_27_UnaryGeometricCoshKernel_cu_585f02e44cuda3std3__460_GLOBAL__N__80e8daad_27_UnaryGeometricCoshKernel_cu_585f02e46ignoreE,(_ZN58_INTERNAL_80e8daad_27_UnaryGeometricCoshKernel_cu_585f02e44cuda3std6ranges3__45__cpo4sizeE - _ZN58_INTERNAL_80e8daad_27_UnaryGeometricCoshKernel_cu_585f02e44cuda3std3__460_GLOBAL__N__80e8daad_27_UnaryGeometricCoshKernel_cu_585f02e46ignoreE)
_ZN58_INTERNAL_80e8daad_27_UnaryGeometricCoshKernel_cu_585f02e44cuda3std3__460_GLOBAL__N__80e8daad_27_UnaryGeometricCoshKernel_cu_585f02e46ignoreE:
	.zero		1
	.type		_ZN58_INTERNAL_80e8daad_27_UnaryGeometricCoshKernel_cu_585f02e44cuda3std6ranges3__45__cpo4sizeE,@object
	.size		_ZN58_INTERNAL_80e8daad_27_UnaryGeometricCoshKernel_cu_585f02e44cuda3std6ranges3__45__cpo4sizeE,(_ZN58_INTERNAL_80e8daad_27_UnaryGeometricCoshKernel_cu_585f02e44cuda3std3__45__cpo5beginE - _ZN58_INTERNAL_80e8daad_27_UnaryGeometricCoshKernel_cu_585f02e44cuda3std6ranges3__45__cpo4sizeE)
_ZN58_INTERNAL_80e8daad_27_UnaryGeometricCoshKernel_cu_585f02e44cuda3std6ranges3__45__cpo4sizeE:
	.zero		1
	.type		_ZN58_INTERNAL_80e8daad_27_UnaryGeometricCoshKernel_cu_585f02e44cuda3std3__45__cpo5beginE,@object
	.size		_ZN58_INTERNAL_80e8daad_27_UnaryGeometricCoshKernel_cu_585f02e44cuda3std3__45__cpo5beginE,(_ZN58_INTERNAL_80e8daad_27_UnaryGeometricCoshKernel_cu_585f02e44cuda3std6ranges3__45__cpo6cbeginE - _ZN58_INTERNAL_80e8daad_27_UnaryGeometricCoshKernel_cu_585f02e44cuda3std3__45__cpo5beginE)
_ZN58_INTERNAL_80e8daad_27_UnaryGeometricCoshKernel_cu_585f02e44cuda3std3__45__cpo5beginE:
	.zero		1
	.type		_ZN58_INTERNAL_80e8daad_27_UnaryGeometricCoshKernel_cu_585f02e44cuda3std6ranges3__45__cpo6cbeginE,@object
	.size		_ZN58_INTERNAL_80e8daad_27_UnaryGeometricCoshKernel_cu_585f02e44cuda3std6ranges3__45__cpo6cbeginE,(_ZN58_INTERNAL_80e8daad_27_UnaryGeometricCoshKernel_cu_585f02e44cuda3std3__45__cpo6rbeginE - _ZN58_INTERNAL_80e8daad_27_UnaryGeometricCoshKernel_cu_585f02e44cuda3std6ranges3__45__cpo6cbeginE)
_ZN58_INTERNAL_80e8daad_27_UnaryGeometricCoshKernel_cu_585f02e44cuda3std6ranges3__45__cpo6cbeginE:
	.zero		1
	.type		_ZN58_INTERNAL_80e8daad_27_UnaryGeometricCoshKernel_cu_585f02e44cuda3std3__45__cpo6rbeginE,@object
	.size		_ZN58_INTERNAL_80e8daad_27_UnaryGeometricCoshKernel_cu_585f02e44cuda3std3__45__cpo6rbeginE,(_ZN58_INTERNAL_80e8daad_27_UnaryGeometricCoshKernel_cu_585f02e44cuda3std6ranges3__45__cpo4nextE - _ZN58_INTERNAL_80e8daad_27_UnaryGeometricCoshKernel_cu_585f02e44cuda3std3__45__cpo6rbeginE)
_ZN58_INTERNAL_80e8daad_27_UnaryGeometricCoshKernel_cu_585f02e44cuda3std3__45__cpo6rbeginE:
	.zero		1
	.type		_ZN58_INTERNAL_80e8daad_27_UnaryGeometricCoshKernel_cu_585f02e44cuda3std6ranges3__45__cpo4nextE,@object
	.size		_ZN58_INTERNAL_80e8daad_27_UnaryGeometricCoshKernel_cu_585f02e44cuda3std6ranges3__45__cpo4nextE,(_ZN58_INTERNAL_80e8daad_27_UnaryGeometricCoshKernel_cu_585f02e44cuda3std6ranges3__45__cpo4swapE - _ZN58_INTERNAL_80e8daad_27_UnaryGeometricCoshKernel_cu_585f02e44cuda3std6ranges3__45__cpo4nextE)
_ZN58_INTERNAL_80e8daad_27_UnaryGeometricCoshKernel_cu_585f02e44cuda3std6ranges3__45__cpo4nextE:
	.zero		1
	.type		_ZN58_INTERNAL_80e8daad_27_UnaryGeometricCoshKernel_cu_585f02e44cuda3std6ranges3__45__cpo4swapE,@object
	.size		_ZN58_INTERNAL_80e8daad_27_UnaryGeometricCoshKernel_cu_585f02e44cuda3std6ranges3__45__cpo4swapE,(_ZN58_INTERNAL_80e8daad_27_UnaryGeometricCoshKernel_cu_585f02e44cuda3std3__420unreachable_sentinelE - _ZN58_INTERNAL_80e8daad_27_UnaryGeometricCoshKernel_cu_585f02e44cuda3std6ranges3__45__cpo4swapE)
_ZN58_INTERNAL_80e8daad_27_UnaryGeometricCoshKernel_cu_585f02e44cuda3std6ranges3__45__cpo4swapE:
	.zero		1
	.type		_ZN58_INTERNAL_80e8daad_27_UnaryGeometricCoshKernel_cu_585f02e44cuda3std3__420unreachable_sentinelE,@object
	.size		_ZN58_INTERNAL_80e8daad_27_UnaryGeometricCoshKernel_cu_585f02e44cuda3std3__420unreachable_sentinelE,(_ZN58_INTERNAL_80e8daad_27_UnaryGeometricCoshKernel_cu_585f02e46thrust24THRUST_300001_SM_1030_NS6system6detail10sequential3seqE - _ZN58_INTERNAL_80e8daad_27_UnaryGeometricCoshKernel_cu_585f02e44cuda3std3__420unreachable_sentinelE)
_ZN58_INTERNAL_80e8daad_27_UnaryGeometricCoshKernel_cu_585f02e44cuda3std3__420unreachable_sentinelE:
	.zero		1
	.type		_ZN58_INTERNAL_80e8daad_27_UnaryGeometricCoshKernel_cu_585f02e46thrust24THRUST_300001_SM_1030_NS6system6detail10sequential3seqE,@object
	.size		_ZN58_INTERNAL_80e8daad_27_UnaryGeometricCoshKernel_cu_585f02e46thrust24THRUST_300001_SM_1030_NS6system6detail10sequential3seqE,(_ZN58_INTERNAL_80e8daad_27_UnaryGeometricCoshKernel_cu_585f02e44cuda3std3__45__cpo4cendE - _ZN58_INTERNAL_80e8daad_27_UnaryGeometricCoshKernel_cu_585f02e46thrust24THRUST_300001_SM_1030_NS6system6detail10sequential3seqE)
_ZN58_INTERNAL_80e8daad_27_UnaryGeometricCoshKernel_cu_585f02e46thrust24THRUST_300001_SM_1030_NS6system6detail10sequential3seqE:
	.zero		1
	.type		_ZN58_INTERNAL_80e8daad_27_UnaryGeometricCoshKernel_cu_585f02e44cuda3std3__45__cpo4cendE,@object
	.size		_ZN58_INTERNAL_80e8daad_27_UnaryGeometricCoshKernel_cu_585f02e44cuda3std3__45__cpo4cendE,(_ZN58_INTERNAL_80e8daad_27_UnaryGeometricCoshKernel_cu_585f02e44cuda3std6ranges3__45__cpo9iter_swapE - _ZN58_INTERNAL_80e8daad_27_UnaryGeometricCoshKernel_cu_585f02e44cuda3std3__45__cpo4cendE)
_ZN58_INTERNAL_80e8daad_27_UnaryGeometricCoshKernel_cu_585f02e44cuda3std3__45__cpo4cendE:
	.zero		1
	.type		_ZN58_INTERNAL_80e8daad_27_UnaryGeometricCoshKernel_cu_585f02e44cuda3std6ranges3__45__cpo9iter_swapE,@object
	.size		_ZN58_INTERNAL_80e8daad_27_UnaryGeometricCoshKernel_cu_585f02e44cuda3std6ranges3__45__cpo9iter_swapE,(_ZN58_INTERNAL_80e8daad_27_UnaryGeometricCoshKernel_cu_585f02e44cuda3std3__45__cpo5crendE - _ZN58_INTERNAL_80e8daad_27_UnaryGeometricCoshKernel_cu_585f02e44cuda3std6ranges3__45__cpo9iter_swapE)
_ZN58_INTERNAL_80e8daad_27_UnaryGeometricCoshKernel_cu_585f02e44cuda3std6ranges3__45__cpo9iter_swapE:
	.zero		1
	.type		_ZN58_INTERNAL_80e8daad_27_UnaryGeometricCoshKernel_cu_585f02e44cuda3std3__45__cpo5crendE,@object
	.size		_ZN58_INTERNAL_80e8daad_27_UnaryGeometricCoshKernel_cu_585f02e44cuda3std3__45__cpo5crendE,(_ZN58_INTERNAL_80e8daad_27_UnaryGeometricCoshKernel_cu_585f02e44cuda3std6ranges3__45__cpo5cdataE - _ZN58_INTERNAL_80e8daad_27_UnaryGeometricCoshKernel_cu_585f02e44cuda3std3__45__cpo5crendE)
_ZN58_INTERNAL_80e8daad_27_UnaryGeometricCoshKernel_cu_585f02e44cuda3std3__45__cpo5crendE:
	.zero		1
	.type		_ZN58_INTERNAL_80e8daad_27_UnaryGeometricCoshKernel_cu_585f02e44cuda3std6ranges3__45__cpo5cdataE,@object
	.size		_ZN58_INTERNAL_80e8daad_27_UnaryGeometricCoshKernel_cu_585f02e44cuda3std6ranges3__45__cpo5cdataE,(_ZN58_INTERNAL_80e8daad_27_UnaryGeometricCoshKernel_cu_585f02e44cuda3std6ranges3__45__cpo3endE - _ZN58_INTERNAL_80e8daad_27_UnaryGeometricCoshKernel_cu_585f02e44cuda3std6ranges3__45__cpo5cdataE)
_ZN58_INTERNAL_80e8daad_27_UnaryGeometricCoshKernel_cu_585f02e44cuda3std6ranges3__45__cpo5cdataE:
	.zero		1
	.type		_ZN58_INTERNAL_80e8daad_27_UnaryGeometricCoshKernel_cu_585f02e44cuda3std6ranges3__45__cpo3endE,@object
	.size		_ZN58_INTERNAL_80e8daad_27_UnaryGeometricCoshKernel_cu_585f02e44cuda3std6ranges3__45__cpo3endE,(_ZN58_INTERNAL_80e8daad_27_UnaryGeometricCoshKernel_cu_585f02e44cuda3std3__419piecewise_constructE - _ZN58_INTERNAL_80e8daad_27_UnaryGeometricCoshKernel_cu_585f02e44cuda3std6ranges3__45__cpo3endE)
_ZN58_INTERNAL_80e8daad_27_UnaryGeometricCoshKernel_cu_585f02e44cuda3std6ranges3__45__cpo3endE:
	.zero		1
	.type		_ZN58_INTERNAL_80e8daad_27_UnaryGeometricCoshKernel_cu_585f02e44cuda3std3__419piecewise_constructE,@object
	.size		_ZN58_INTERNAL_80e8daad_27_UnaryGeometricCoshKernel_cu_585f02e44cuda3std3__419piecewise_constructE,(_ZN58_INTERNAL_80e8daad_27_UnaryGeometricCoshKernel_cu_585f02e44cuda3std6ranges3__45__cpo5ssizeE - _ZN58_INTERNAL_80e8daad_27_UnaryGeometricCoshKernel_cu_585f02e44cuda3std3__419piecewise_constructE)
_ZN58_INTERNAL_80e8daad_27_UnaryGeometricCoshKernel_cu_585f02e44cuda3std3__419piecewise_constructE:
	.zero		1
	.type		_ZN58_INTERNAL_80e8daad_27_UnaryGeometricCoshKernel_cu_585f02e44cuda3std6ranges3__45__cpo5ssizeE,@object
	.size		_ZN58_INTERNAL_80e8daad_27_UnaryGeometricCoshKernel_cu_585f02e44cuda3std6ranges3__45__cpo5ssizeE,(_ZN58_INTERNAL_80e8daad_27_UnaryGeometricCoshKernel_cu_585f02e44cuda3std3__45__cpo3endE - _ZN58_INTERNAL_80e8daad_27_UnaryGeometricCoshKernel_cu_585f02e44cuda3std6ranges3__45__cpo5ssizeE)
_ZN58_INTERNAL_80e8daad_27_UnaryGeometricCoshKernel_cu_585f02e44cuda3std6ranges3__45__cpo5ssizeE:
	.zero		1
	.type		_ZN58_INTERNAL_80e8daad_27_UnaryGeometricCoshKernel_cu_585f02e44cuda3std3__45__cpo3endE,@object
	.size		_ZN58_INTERNAL_80e8daad_27_UnaryGeometricCoshKernel_cu_585f02e44cuda3std3__45__cpo3endE,(_ZN58_INTERNAL_80e8daad_27_UnaryGeometricCoshKernel_cu_585f02e44cuda3std6ranges3__45__cpo4cendE - _ZN58_INTERNAL_80e8daad_27_UnaryGeometricCoshKernel_cu_585f02e44cuda3std3__45__cpo3endE)
_ZN58_INTERNAL_80e8daad_27_UnaryGeometricCoshKernel_cu_585f02e44cuda3std3__45__cpo3endE:
	.zero		1
	.type		_ZN58_INTERNAL_80e8daad_27_UnaryGeometricCoshKernel_cu_585f02e44cuda3std6ranges3__45__cpo4cendE,@object
	.size		_ZN58_INTERNAL_80e8daad_27_UnaryGeometricCoshKernel_cu_585f02e44cuda3std6ranges3__45__cpo4cendE,(_ZN58_INTERNAL_80e8daad_27_UnaryGeometricCoshKernel_cu_585f02e44cuda3std3__45__cpo4rendE - _ZN58_INTERNAL_80e8daad_27_UnaryGeometricCoshKernel_cu_585f02e44cuda3std6ranges3__45__cpo4cendE)
_ZN58_INTERNAL_80e8daad_27_UnaryGeometricCoshKernel_cu_585f02e44cuda3std6ranges3__45__cpo4cendE:
	.zero		1
	.type		_ZN58_INTERNAL_80e8daad_27_UnaryGeometricCoshKernel_cu_585f02e44cuda3std3__45__cpo4rendE,@object
	.size		_ZN58_INTERNAL_80e8daad_27_UnaryGeometricCoshKernel_cu_585f02e44cuda3std3__45__cpo4rendE,(_ZN58_INTERNAL_80e8daad_27_UnaryGeometricCoshKernel_cu_585f02e44cuda3std6ranges3__45__cpo4prevE - _ZN58_INTERNAL_80e8daad_27_UnaryGeometricCoshKernel_cu_585f02e44cuda3std3__45__cpo4rendE)
_ZN58_INTERNAL_80e8daad_27_UnaryGeometricCoshKernel_cu_585f02e44cuda3std3__45__cpo4rendE:
	.zero		1
	.type		_ZN58_INTERNAL_80e8daad_27_UnaryGeometricCoshKernel_cu_585f02e44cuda3std6ranges3__45__cpo4prevE,@object
	.size		_ZN58_INTERNAL_80e8daad_27_UnaryGeometricCoshKernel_cu_585f02e44cuda3std6ranges3__45__cpo4prevE,(_ZN58_INTERNAL_80e8daad_27_UnaryGeometricCoshKernel_cu_585f02e44cuda3std6ranges3__45__cpo9iter_moveE - _ZN58_INTERNAL_80e8daad_27_UnaryGeometricCoshKernel_cu_585f02e44cuda3std6ranges3__45__cpo4prevE)
_ZN58_INTERNAL_80e8daad_27_UnaryGeometricCoshKernel_cu_585f02e44cuda3std6ranges3__45__cpo4prevE:
	.zero		1
	.type		_ZN58_INTERNAL_80e8daad_27_UnaryGeometricCoshKernel_cu_585f02e44cuda3std6ranges3__45__cpo9iter_moveE,@object
	.size		_ZN58_INTERNAL_80e8daad_27_UnaryGeometricCoshKernel_cu_585f02e44cuda3std6ranges3__45__cpo9iter_moveE,(.L_21 - _ZN58_INTERNAL_80e8daad_27_UnaryGeometricCoshKernel_cu_585f02e44cuda3std6ranges3__45__cpo9iter_moveE)
_ZN58_INTERNAL_80e8daad_27_UnaryGeometricCoshKernel_cu_585f02e44cuda3std6ranges3__45__cpo9iter_moveE:
	.zero		1
.L_21:


//--------------------- .nv.constant0._ZN2at6native18elementwise_kernelILi128ELi4EZNS0_15gpu_kernel_implIZZZNS0_16cosh_kernel_cudaERNS_18TensorIteratorBaseEENKUlvE0_clEvENKUlvE2_clEvEUlN3c108BFloat16EE_EEvS4_RKT_EUliE_EEviT1_ --------------------------
	.section	.nv.constant0._ZN2at6native18elementwise_kernelILi128ELi4EZNS0_15gpu_kernel_implIZZZNS0_16cosh_kernel_cudaERNS_18TensorIteratorBaseEENKUlvE0_clEvENKUlvE2_clEvEUlN3c108BFloat16EE_EEvS4_RKT_EUliE_EEviT1_,"a",@progbits
	.sectionflags	@""
	.align	4
.nv.constant0._ZN2at6native18elementwise_kernelILi128ELi4EZNS0_15gpu_kernel_implIZZZNS0_16cosh_kernel_cudaERNS_18TensorIteratorBaseEENKUlvE0_clEvENKUlvE2_clEvEUlN3c108BFloat16EE_EEvS4_RKT_EUliE_EEviT1_:
	.zero		1440


//--------------------- .nv.constant0._ZN2at6native27unrolled_elementwise_kernelIZZZNS0_16cosh_kernel_cudaERNS_18TensorIteratorBaseEENKUlvE0_clEvENKUlvE2_clEvEUlN3c108BFloat16EE_St5arrayIPcLm2EELi4E23TrivialOffsetCalculatorILi1EjESD_NS0_6memory12LoadWithCastILi1EEENSE_13StoreWithCastILi1EEEEEviT_T0_T2_T3_T4_T5_ --------------------------
	.section	.nv.constant0._ZN2at6native27unrolled_elementwise_kernelIZZZNS0_16cosh_kernel_cudaERNS_18TensorIteratorBaseEENKUlvE0_clEvENKUlvE2_clEvEUlN3c108BFloat16EE_St5arrayIPcLm2EELi4E23TrivialOffsetCalculatorILi1EjESD_NS0_6memory12LoadWithCastILi1EEENSE_13StoreWithCastILi1EEEEEviT_T0_T2_T3_T4_T5_,"a",@progbits
	.sectionflags	@""
	.align	4
.nv.constant0._ZN2at6native27unrolled_elementwise_kernelIZZZNS0_16cosh_kernel_cudaERNS_18TensorIteratorBaseEENKUlvE0_clEvENKUlvE2_clEvEUlN3c108BFloat16EE_St5arrayIPcLm2EELi4E23TrivialOffsetCalculatorILi1EjESD_NS0_6memory12LoadWithCastILi1EEENSE_13StoreWithCastILi1EEEEEviT_T0_T2_T3_T4_T5_:
	.zero		940


//--------------------- .nv.constant0._ZN2at6native18elementwise_kernelILi128ELi4EZNS0_22gpu_kernel_impl_nocastIZZZNS0_16cosh_kernel_cudaERNS_18TensorIteratorBaseEENKUlvE0_clEvENKUlvE2_clEvEUlN3c108BFloat16EE_EEvS4_RKT_EUliE_EEviT1_ --------------------------
	.section	.nv.constant0._ZN2at6native18elementwise_kernelILi128ELi4EZNS0_22gpu_kernel_impl_nocastIZZZNS0_16cosh_kernel_cudaERNS_18TensorIteratorBaseEENKUlvE0_clEvENKUlvE2_clEvEUlN3c108BFloat16EE_EEvS4_RKT_EUliE_EEviT1_,"a",@progbits
	.sectionflags	@""
	.align	4
.nv.constant0._ZN2at6native18elementwise_kernelILi128ELi4EZNS0_22gpu_kernel_impl_nocastIZZZNS0_16cosh_kernel_cudaERNS_18TensorIteratorBaseEENKUlvE0_clEvENKUlvE2_clEvEUlN3c108BFloat16EE_EEvS4_RKT_EUliE_EEviT1_:
	.zero		1440


//--------------------- .nv.constant0._ZN2at6native27unrolled_elementwise_kernelIZZZNS0_16cosh_kernel_cudaERNS_18TensorIteratorBaseEENKUlvE0_clEvENKUlvE2_clEvEUlN3c108BFloat16EE_St5arrayIPcLm2EELi4E23TrivialOffsetCalculatorILi1EjESD_NS0_6memory15LoadWithoutCastENSE_16StoreWithoutCastEEEviT_T0_T2_T3_T4_T5_ --------------------------
	.section	.nv.constant0._ZN2at6native27unrolled_elementwise_kernelIZZZNS0_16cosh_kernel_cudaERNS_18TensorIteratorBaseEENKUlvE0_clEvENKUlvE2_clEvEUlN3c108BFloat16EE_St5arrayIPcLm2EELi4E23TrivialOffsetCalculatorILi1EjESD_NS0_6memory15LoadWithoutCastENSE_16StoreWithoutCastEEEviT_T0_T2_T3_T4_T5_,"a",@progbits
	.sectionflags	@""
	.align	4
.nv.constant0._ZN2at6native27unrolled_elementwise_kernelIZZZNS0_16cosh_kernel_cudaERNS_18TensorIteratorBaseEENKUlvE0_clEvENKUlvE2_clEvEUlN3c108BFloat16EE_St5arrayIPcLm2EELi4E23TrivialOffsetCalculatorILi1EjESD_NS0_6memory15LoadWithoutCastENSE_16StoreWithoutCastEEEviT_T0_T2_T3_T4_T5_:
	.zero		924


//--------------------- .nv.constant0._ZN2at6native29vectorized_elementwise_kernelILi2EZZZNS0_16cosh_kernel_cudaERNS_18TensorIteratorBaseEENKUlvE0_clEvENKUlvE2_clEvEUlN3c108BFloat16EE_St5arrayIPcLm2EEEEviT0_T1_ --------------------------
	.section	.nv.constant0._ZN2at6native29vectorized_elementwise_kernelILi2EZZZNS0_16cosh_kernel_cudaERNS_18TensorIteratorBaseEENKUlvE0_clEvENKUlvE2_clEvEUlN3c108BFloat16EE_St5arrayIPcLm2EEEEviT0_T1_,"a",@progbits
	.sectionflags	@""
	.align	4
.nv.constant0._ZN2at6native29vectorized_elementwise_kernelILi2EZZZNS0_16cosh_kernel_cudaERNS_18TensorIteratorBaseEENKUlvE0_clEvENKUlvE2_clEvEUlN3c108BFloat16EE_St5arrayIPcLm2EEEEviT0_T1_:
	.zero		920


//--------------------- .nv.constant0._ZN2at6native29vectorized_elementwise_kernelILi4EZZZNS0_16cosh_kernel_cudaERNS_18TensorIteratorBaseEENKUlvE0_clEvENKUlvE2_clEvEUlN3c108BFloat16EE_St5arrayIPcLm2EEEEviT0_T1_ --------------------------
	.section	.nv.constant0._ZN2at6native29vectorized_elementwise_kernelILi4EZZZNS0_16cosh_kernel_cudaERNS_18TensorIteratorBaseEENKUlvE0_clEvENKUlvE2_clEvEUlN3c108BFloat16EE_St5arrayIPcLm2EEEEviT0_T1_,"a",@progbits
	.sectionflags	@""
	.align	4
.nv.constant0._ZN2at6native29vectorized_elementwise_kernelILi4EZZZNS0_16cosh_kernel_cudaERNS_18TensorIteratorBaseEENKUlvE0_clEvENKUlvE2_clEvEUlN3c108BFloat16EE_St5arrayIPcLm2EEEEviT0_T1_:
	.zero		920


//--------------------- .nv.constant0._ZN2at6native29vectorized_elementwise_kernelILi8EZZZNS0_16cosh_kernel_cudaERNS_18TensorIteratorBaseEENKUlvE0_clEvENKUlvE2_clEvEUlN3c108BFloat16EE_St5arrayIPcLm2EEEEviT0_T1_ --------------------------
	.section	.nv.constant0._ZN2at6native29vectorized_elementwise_kernelILi8EZZZNS0_16cosh_kernel_cudaERNS_18TensorIteratorBaseEENKUlvE0_clEvENKUlvE2_clEvEUlN3c108BFloat16EE_St5arrayIPcLm2EEEEviT0_T1_,"a",@progbits
	.sectionflags	@""
	.align	4
.nv.constant0._ZN2at6native29vectorized_elementwise_kernelILi8EZZZNS0_16cosh_kernel_cudaERNS_18TensorIteratorBaseEENKUlvE0_clEvENKUlvE2_clEvEUlN3c108BFloat16EE_St5arrayIPcLm2EEEEviT0_T1_:
	.zero		920


//--------------------- .nv.constant0._ZN2at6native18elementwise_kernelILi128ELi4EZNS0_15gpu_kernel_implIZZZNS0_16cosh_kernel_cudaERNS_18TensorIteratorBaseEENKUlvE0_clEvENKUlvE1_clEvEUlN3c104HalfEE_EEvS4_RKT_EUliE_EEviT1_ --------------------------
	.section	.nv.constant0._ZN2at6native18elementwise_kernelILi128ELi4EZNS0_15gpu_kernel_implIZZZNS0_16cosh_kernel_cudaERNS_18TensorIteratorBaseEENKUlvE0_clEvENKUlvE1_clEvEUlN3c104HalfEE_EEvS4_RKT_EUliE_EEviT1_,"a",@progbits
	.sectionflags	@""
	.align	4
.nv.constant0._ZN2at6native18elementwise_kernelILi128ELi4EZNS0_15gpu_kernel_implIZZZNS0_16cosh_kernel_cudaERNS_18TensorIteratorBaseEENKUlvE0_clEvENKUlvE1_clEvEUlN3c104HalfEE_EEvS4_RKT_EUliE_EEviT1_:
	.zero		1440


//--------------------- .nv.constant0._ZN2at6native27unrolled_elementwise_kernelIZZZNS0_16cosh_kernel_cudaERNS_18TensorIteratorBaseEENKUlvE0_clEvENKUlvE1_clEvEUlN3c104HalfEE_St5arrayIPcLm2EELi4E23TrivialOffsetCalculatorILi1EjESD_NS0_6memory12LoadWithCastILi1EEENSE_13StoreWithCastILi1EEEEEviT_T0_T2_T3_T4_T5_ --------------------------
	.section	.nv.constant0._ZN2at6native27unrolled_elementwise_kernelIZZZNS0_16cosh_kernel_cudaERNS_18TensorIteratorBaseEENKUlvE0_clEvENKUlvE1_clEvEUlN3c104HalfEE_St5arrayIPcLm2EELi4E23TrivialOffsetCalculatorILi1EjESD_NS0_6memory12LoadWithCastILi1EEENSE_13StoreWithCastILi1EEEEEviT_T0_T2_T3_T4_T5_,"a",@progbits
	.sectionflags	@""
	.align	4
.nv.constant0._ZN2at6native27unrolled_elementwise_kernelIZZZNS0_16cosh_kernel_cudaERNS_18TensorIteratorBaseEENKUlvE0_clEvENKUlvE1_clEvEUlN3c104HalfEE_St5arrayIPcLm2EELi4E23TrivialOffsetCalculatorILi1EjESD_NS0_6memory12LoadWithCastILi1EEENSE_13StoreWithCastILi1EEEEEviT_T0_T2_T3_T4_T5_:
	.zero		940


//--------------------- .nv.constant0._ZN2at6native18elementwise_kernelILi128ELi4EZNS0_22gpu_kernel_impl_nocastIZZZNS0_16cosh_kernel_cudaERNS_18TensorIteratorBaseEENKUlvE0_clEvENKUlvE1_clEvEUlN3c104HalfEE_EEvS4_RKT_EUliE_EEviT1_ --------------------------
	.section	.nv.constant0._ZN2at6native18elementwise_kernelILi128ELi4EZNS0_22gpu_kernel_impl_nocastIZZZNS0_16cosh_kernel_cudaERNS_18TensorIteratorBaseEENKUlvE0_clEvENKUlvE1_clEvEUlN3c104HalfEE_EEvS4_RKT_EUliE_EEviT1_,"a",@progbits
	.sectionflags	@""
	.align	4
.nv.constant0._ZN2at6native18elementwise_kernelILi128ELi4EZNS0_22gpu_kernel_impl_nocastIZZZNS0_16cosh_kernel_cudaERNS_18TensorIteratorBaseEENKUlvE0_clEvENKUlvE1_clEvEUlN3c104HalfEE_EEvS4_RKT_EUliE_EEviT1_:
	.zero		1440


//--------------------- .nv.constant0._ZN2at6native27unrolled_elementwise_kernelIZZZNS0_16cosh_kernel_cudaERNS_18TensorIteratorBaseEENKUlvE0_clEvENKUlvE1_clEvEUlN3c104HalfEE_St5arrayIPcLm2EELi4E23TrivialOffsetCalculatorILi1EjESD_NS0_6memory15LoadWithoutCastENSE_16StoreWithoutCastEEEviT_T0_T2_T3_T4_T5_ --------------------------
	.section	.nv.constant0._ZN2at6native27unrolled_elementwise_kernelIZZZNS0_16cosh_kernel_cudaERNS_18TensorIteratorBaseEENKUlvE0_clEvENKUlvE1_clEvEUlN3c104HalfEE_St5arrayIPcLm2EELi4E23TrivialOffsetCalculatorILi1EjESD_NS0_6memory15LoadWithoutCastENSE_16StoreWithoutCastEEEviT_T0_T2_T3_T4_T5_,"a",@progbits
	.sectionflags	@""
	.align	4
.nv.constant0._ZN2at6native27unrolled_elementwise_kernelIZZZNS0_16cosh_kernel_cudaERNS_18TensorIteratorBaseEENKUlvE0_clEvENKUlvE1_clEvEUlN3c104HalfEE_St5arrayIPcLm2EELi4E23TrivialOffsetCalculatorILi1EjESD_NS0_6memory15LoadWithoutCastENSE_16StoreWithoutCastEEEviT_T0_T2_T3_T4_T5_:
	.zero		924


//--------------------- .nv.constant0._ZN2at6native29vectorized_elementwise_kernelILi2EZZZNS0_16cosh_kernel_cudaERNS_18TensorIteratorBaseEENKUlvE0_clEvENKUlvE1_clEvEUlN3c104HalfEE_St5arrayIPcLm2EEEEviT0_T1_ --------------------------
	.section	.nv.constant0._ZN2at6native29vectorized_elementwise_kernelILi2EZZZNS0_16cosh_kernel_cudaERNS_18TensorIteratorBaseEENKUlvE0_clEvENKUlvE1_clEvEUlN3c104HalfEE_St5arrayIPcLm2EEEEviT0_T1_,"a",@progbits
	.sectionflags	@""
	.align	4
.nv.constant0._ZN2at6native29vectorized_elementwise_kernelILi2EZZZNS0_16cosh_kernel_cudaERNS_18TensorIteratorBaseEENKUlvE0_clEvENKUlvE1_clEvEUlN3c104HalfEE_St5arrayIPcLm2EEEEviT0_T1_:
	.zero		920


//--------------------- .nv.constant0._ZN2at6native29vectorized_elementwise_kernelILi4EZZZNS0_16cosh_kernel_cudaERNS_18TensorIteratorBaseEENKUlvE0_clEvENKUlvE1_clEvEUlN3c104HalfEE_St5arrayIPcLm2EEEEviT0_T1_ --------------------------
	.section	.nv.constant0._ZN2at6native29vectorized_elementwise_kernelILi4EZZZNS0_16cosh_kernel_cudaERNS_18TensorIteratorBaseEENKUlvE0_clEvENKUlvE1_clEvEUlN3c104HalfEE_St5arrayIPcLm2EEEEviT0_T1_,"a",@progbits
	.sectionflags	@""
	.align	4
.nv.constant0._ZN2at6native29vectorized_elementwise_kernelILi4EZZZNS0_16cosh_kernel_cudaERNS_18TensorIteratorBaseEENKUlvE0_clEvENKUlvE1_clEvEUlN3c104HalfEE_St5arrayIPcLm2EEEEviT0_T1_:
	.zero		920


//--------------------- .nv.constant0._ZN2at6native29vectorized_elementwise_kernelILi8EZZZNS0_16cosh_kernel_cudaERNS_18TensorIteratorBaseEENKUlvE0_clEvENKUlvE1_clEvEUlN3c104HalfEE_St5arrayIPcLm2EEEEviT0_T1_ --------------------------
	.section	.nv.constant0._ZN2at6native29vectorized_elementwise_kernelILi8EZZZNS0_16cosh_kernel_cudaERNS_18TensorIteratorBaseEENKUlvE0_clEvENKUlvE1_clEvEUlN3c104HalfEE_St5arrayIPcLm2EEEEviT0_T1_,"a",@progbits
	.sectionflags	@""
	.align	4
.nv.constant0._ZN2at6native29vectorized_elementwise_kernelILi8EZZZNS0_16cosh_kernel_cudaERNS_18TensorIteratorBaseEENKUlvE0_clEvENKUlvE1_clEvEUlN3c104HalfEE_St5arrayIPcLm2EEEEviT0_T1_:
	.zero		920


//--------------------- .nv.constant0._ZN2at6native18elementwise_kernelILi128ELi4EZNS0_15gpu_kernel_implIZZZNS0_16cosh_kernel_cudaERNS_18TensorIteratorBaseEENKUlvE0_clEvENKUlvE0_clEvEUlfE_EEvS4_RKT_EUliE_EEviT1_ --------------------------
	.section	.nv.constant0._ZN2at6native18elementwise_kernelILi128ELi4EZNS0_15gpu_kernel_implIZZZNS0_16cosh_kernel_cudaERNS_18TensorIteratorBaseEENKUlvE0_clEvENKUlvE0_clEvEUlfE_EEvS4_RKT_EUliE_EEviT1_,"a",@progbits
	.sectionflags	@""
	.align	4
.nv.constant0._ZN2at6native18elementwise_kernelILi128ELi4EZNS0_15gpu_kernel_implIZZZNS0_16cosh_kernel_cudaERNS_18TensorIteratorBaseEENKUlvE0_clEvENKUlvE0_clEvEUlfE_EEvS4_RKT_EUliE_EEviT1_:
	.zero		1440


//--------------------- .nv.constant0._ZN2at6native27unrolled_elementwise_kernelIZZZNS0_16cosh_kernel_cudaERNS_18TensorIteratorBaseEENKUlvE0_clEvENKUlvE0_clEvEUlfE_St5arrayIPcLm2EELi4E23TrivialOffsetCalculatorILi1EjESB_NS0_6memory12LoadWithCastILi1EEENSC_13StoreWithCastILi1EEEEEviT_T0_T2_T3_T4_T5_ --------------------------
	.section	.nv.constant0._ZN2at6native27unrolled_elementwise_kernelIZZZNS0_16cosh_kernel_cudaERNS_18TensorIteratorBaseEENKUlvE0_clEvENKUlvE0_clEvEUlfE_St5arrayIPcLm2EELi4E23TrivialOffsetCalculatorILi1EjESB_NS0_6memory12LoadWithCastILi1EEENSC_13StoreWithCastILi1EEEEEviT_T0_T2_T3_T4_T5_,"a",@progbits
	.sectionflags	@""
	.align	4
.nv.constant0._ZN2at6native27unrolled_elementwise_kernelIZZZNS0_16cosh_kernel_cudaERNS_18TensorIteratorBaseEENKUlvE0_clEvENKUlvE0_clEvEUlfE_St5arrayIPcLm2EELi4E23TrivialOffsetCalculatorILi1EjESB_NS0_6memory12LoadWithCastILi1EEENSC_13StoreWithCastILi1EEEEEviT_T0_T2_T3_T4_T5_:
	.zero		940


//--------------------- .nv.constant0._ZN2at6native18elementwise_kernelILi128ELi2EZNS0_22gpu_kernel_impl_nocastIZZZNS0_16cosh_kernel_cudaERNS_18TensorIteratorBaseEENKUlvE0_clEvENKUlvE0_clEvEUlfE_EEvS4_RKT_EUliE_EEviT1_ --------------------------
	.section	.nv.constant0._ZN2at6native18elementwise_kernelILi128ELi2EZNS0_22gpu_kernel_impl_nocastIZZZNS0_16cosh_kernel_cudaERNS_18TensorIteratorBaseEENKUlvE0_clEvENKUlvE0_clEvEUlfE_EEvS4_RKT_EUliE_EEviT1_,"a",@progbits
	.sectionflags	@""
	.align	4
.nv.constant0._ZN2at6native18elementwise_kernelILi128ELi2EZNS0_22gpu_kernel_impl_nocastIZZZNS0_16cosh_kernel_cudaERNS_18TensorIteratorBaseEENKUlvE0_clEvENKUlvE0_clEvEUlfE_EEvS4_RKT_EUliE_EEviT1_:
	.zero		1440


//--------------------- .nv.constant0._ZN2at6native27unrolled_elementwise_kernelIZZZNS0_16cosh_kernel_cudaERNS_18TensorIteratorBaseEENKUlvE0_clEvENKUlvE0_clEvEUlfE_St5arrayIPcLm2EELi4E23TrivialOffsetCalculatorILi1EjESB_NS0_6memory15LoadWithoutCastENSC_16StoreWithoutCastEEEviT_T0_T2_T3_T4_T5_ --------------------------
	.section	.nv.constant0._ZN2at6native27unrolled_elementwise_kernelIZZZNS0_16cosh_kernel_cudaERNS_18TensorIteratorBaseEENKUlvE0_clEvENKUlvE0_clEvEUlfE_St5arrayIPcLm2EELi4E23TrivialOffsetCalculatorILi1EjESB_NS0_6memory15LoadWithoutCastENSC_16StoreWithoutCastEEEviT_T0_T2_T3_T4_T5_,"a",@progbits
	.sectionflags	@""
	.align	4
.nv.constant0._ZN2at6native27unrolled_elementwise_kernelIZZZNS0_16cosh_kernel_cudaERNS_18TensorIteratorBaseEENKUlvE0_clEvENKUlvE0_clEvEUlfE_St5arrayIPcLm2EELi4E23TrivialOffsetCalculatorILi1EjESB_NS0_6memory15LoadWithoutCastENSC_16StoreWithoutCastEEEviT_T0_T2_T3_T4_T5_:
	.zero		924


//--------------------- .nv.constant0._ZN2at6native29vectorized_elementwise_kernelILi2EZZZNS0_16cosh_kernel_cudaERNS_18TensorIteratorBaseEENKUlvE0_clEvENKUlvE0_clEvEUlfE_St5arrayIPcLm2EEEEviT0_T1_ --------------------------
	.section	.nv.constant0._ZN2at6native29vectorized_elementwise_kernelILi2EZZZNS0_16cosh_kernel_cudaERNS_18TensorIteratorBaseEENKUlvE0_clEvENKUlvE0_clEvEUlfE_St5arrayIPcLm2EEEEviT0_T1_,"a",@progbits
	.sectionflags	@""
	.align	4
.nv.constant0._ZN2at6native29vectorized_elementwise_kernelILi2EZZZNS0_16cosh_kernel_cudaERNS_18TensorIteratorBaseEENKUlvE0_clEvENKUlvE0_clEvEUlfE_St5arrayIPcLm2EEEEviT0_T1_:
	.zero		920


//--------------------- .nv.constant0._ZN2at6native29vectorized_elementwise_kernelILi4EZZZNS0_16cosh_kernel_cudaERNS_18TensorIteratorBaseEENKUlvE0_clEvENKUlvE0_clEvEUlfE_St5arrayIPcLm2EEEEviT0_T1_ --------------------------
	.section	.nv.constant0._ZN2at6native29vectorized_elementwise_kernelILi4EZZZNS0_16cosh_kernel_cudaERNS_18TensorIteratorBaseEENKUlvE0_clEvENKUlvE0_clEvEUlfE_St5arrayIPcLm2EEEEviT0_T1_,"a",@progbits
	.sectionflags	@""
	.align	4
.nv.constant0._ZN2at6native29vectorized_elementwise_kernelILi4EZZZNS0_16cosh_kernel_cudaERNS_18TensorIteratorBaseEENKUlvE0_clEvENKUlvE0_clEvEUlfE_St5arrayIPcLm2EEEEviT0_T1_:
	.zero		920


//--------------------- .nv.constant0._ZN2at6native29vectorized_elementwise_kernelILi8EZZZNS0_16cosh_kernel_cudaERNS_18TensorIteratorBaseEENKUlvE0_clEvENKUlvE0_clEvEUlfE_St5arrayIPcLm2EEEEviT0_T1_ --------------------------
	.section	.nv.constant0._ZN2at6native29vectorized_elementwise_kernelILi8EZZZNS0_16cosh_kernel_cudaERNS_18TensorIteratorBaseEENKUlvE0_clEvENKUlvE0_clEvEUlfE_St5arrayIPcLm2EEEEviT0_T1_,"a",@progbits
	.sectionflags	@""
	.align	4
.nv.constant0._ZN2at6native29vectorized_elementwise_kernelILi8EZZZNS0_16cosh_kernel_cudaERNS_18TensorIteratorBaseEENKUlvE0_clEvENKUlvE0_clEvEUlfE_St5arrayIPcLm2EEEEviT0_T1_:
	.zero		920


//--------------------- .nv.constant0._ZN2at6native18elementwise_kernelILi128ELi4EZNS0_15gpu_kernel_implIZZZNS0_16cosh_kernel_cudaERNS_18TensorIteratorBaseEENKUlvE0_clEvENKUlvE_clEvEUldE_EEvS4_RKT_EUliE_EEviT1_ --------------------------
	.section	.nv.constant0._ZN2at6native18elementwise_kernelILi128ELi4EZNS0_15gpu_kernel_implIZZZNS0_16cosh_kernel_cudaERNS_18TensorIteratorBaseEENKUlvE0_clEvENKUlvE_clEvEUldE_EEvS4_RKT_EUliE_EEviT1_,"a",@progbits
	.sectionflags	@""
	.align	4
.nv.constant0._ZN2at6native18elementwise_kernelILi128ELi4EZNS0_15gpu_kernel_implIZZZNS0_16cosh_kernel_cudaERNS_18TensorIteratorBaseEENKUlvE0_clEvENKUlvE_clEvEUldE_EEvS4_RKT_EUliE_EEviT1_:
	.zero		1440


//--------------------- .nv.constant0._ZN2at6native27unrolled_elementwise_kernelIZZZNS0_16cosh_kernel_cudaERNS_18TensorIteratorBaseEENKUlvE0_clEvENKUlvE_clEvEUldE_St5arrayIPcLm2EELi4E23TrivialOffsetCalculatorILi1EjESB_NS0_6memory12LoadWithCastILi1EEENSC_13StoreWithCastILi1EEEEEviT_T0_T2_T3_T4_T5_ --------------------------
	.section	.nv.constant0._ZN2at6native27unrolled_elementwise_kernelIZZZNS0_16cosh_kernel_cudaERNS_18TensorIteratorBaseEENKUlvE0_clEvENKUlvE_clEvEUldE_St5arrayIPcLm2EELi4E23TrivialOffsetCalculatorILi1EjESB_NS0_6memory12LoadWithCastILi1EEENSC_13StoreWithCastILi1EEEEEviT_T0_T2_T3_T4_T5_,"a",@progbits
	.sectionflags	@""
	.align	4
.nv.constant0._ZN2at6native27unrolled_elementwise_kernelIZZZNS0_16cosh_kernel_cudaERNS_18TensorIteratorBaseEENKUlvE0_clEvENKUlvE_clEvEUldE_St5arrayIPcLm2EELi4E23TrivialOffsetCalculatorILi1EjESB_NS0_6memory12LoadWithCastILi1EEENSC_13StoreWithCastILi1EEEEEviT_T0_T2_T3_T4_T5_:
	.zero		940


//--------------------- .nv.constant0._ZN2at6native18elementwise_kernelILi128ELi2EZNS0_22gpu_kernel_impl_nocastIZZZNS0_16cosh_kernel_cudaERNS_18TensorIteratorBaseEENKUlvE0_clEvENKUlvE_clEvEUldE_EEvS4_RKT_EUliE_EEviT1_ --------------------------
	.section	.nv.constant0._ZN2at6native18elementwise_kernelILi128ELi2EZNS0_22gpu_kernel_impl_nocastIZZZNS0_16cosh_kernel_cudaERNS_18TensorIteratorBaseEENKUlvE0_clEvENKUlvE_clEvEUldE_EEvS4_RKT_EUliE_EEviT1_,"a",@progbits
	.sectionflags	@""
	.align	4
.nv.constant0._ZN2at6native18elementwise_kernelILi128ELi2EZNS0_22gpu_kernel_impl_nocastIZZZNS0_16cosh_kernel_cudaERNS_18TensorIteratorBaseEENKUlvE0_clEvENKUlvE_clEvEUldE_EEvS4_RKT_EUliE_EEviT1_:
	.zero		1440


//--------------------- .nv.constant0._ZN2at6native27unrolled_elementwise_kernelIZZZNS0_16cosh_kernel_cudaERNS_18TensorIteratorBaseEENKUlvE0_clEvENKUlvE_clEvEUldE_St5arrayIPcLm2EELi4E23TrivialOffsetCalculatorILi1EjESB_NS0_6memory15LoadWithoutCastENSC_16StoreWithoutCastEEEviT_T0_T2_T3_T4_T5_ --------------------------
	.section	.nv.constant0._ZN2at6native27unrolled_elementwise_kernelIZZZNS0_16cosh_kernel_cudaERNS_18TensorIteratorBaseEENKUlvE0_clEvENKUlvE_clEvEUldE_St5arrayIPcLm2EELi4E23TrivialOffsetCalculatorILi1EjESB_NS0_6memory15LoadWithoutCastENSC_16StoreWithoutCastEEEviT_T0_T2_T3_T4_T5_,"a",@progbits
	.sectionflags	@""
	.align	4
.nv.constant0._ZN2at6native27unrolled_elementwise_kernelIZZZNS0_16cosh_kernel_cudaERNS_18TensorIteratorBaseEENKUlvE0_clEvENKUlvE_clEvEUldE_St5arrayIPcLm2EELi4E23TrivialOffsetCalculatorILi1EjESB_NS0_6memory15LoadWithoutCastENSC_16StoreWithoutCastEEEviT_T0_T2_T3_T4_T5_:
	.zero		924


//--------------------- .nv.constant0._ZN2at6native29vectorized_elementwise_kernelILi2EZZZNS0_16cosh_kernel_cudaERNS_18TensorIteratorBaseEENKUlvE0_clEvENKUlvE_clEvEUldE_St5arrayIPcLm2EEEEviT0_T1_ --------------------------
	.section	.nv.constant0._ZN2at6native29vectorized_elementwise_kernelILi2EZZZNS0_16cosh_kernel_cudaERNS_18TensorIteratorBaseEENKUlvE0_clEvENKUlvE_clEvEUldE_St5arrayIPcLm2EEEEviT0_T1_,"a",@progbits
	.sectionflags	@""
	.align	4
.nv.constant0._ZN2at6native29vectorized_elementwise_kernelILi2EZZZNS0_16cosh_kernel_cudaERNS_18TensorIteratorBaseEENKUlvE0_clEvENKUlvE_clEvEUldE_St5arrayIPcLm2EEEEviT0_T1_:
	.zero		920


//--------------------- .nv.constant0._ZN2at6native29vectorized_elementwise_kernelILi4EZZZNS0_16cosh_kernel_cudaERNS_18TensorIteratorBaseEENKUlvE0_clEvENKUlvE_clEvEUldE_St5arrayIPcLm2EEEEviT0_T1_ --------------------------
	.section	.nv.constant0._ZN2at6native29vectorized_elementwise_kernelILi4EZZZNS0_16cosh_kernel_cudaERNS_18TensorIteratorBaseEENKUlvE0_clEvENKUlvE_clEvEUldE_St5arrayIPcLm2EEEEviT0_T1_,"a",@progbits
	.sectionflags	@""
	.align	4
.nv.constant0._ZN2at6native29vectorized_elementwise_kernelILi4EZZZNS0_16cosh_kernel_cudaERNS_18TensorIteratorBaseEENKUlvE0_clEvENKUlvE_clEvEUldE_St5arrayIPcLm2EEEEviT0_T1_:
	.zero		920


//--------------------- .nv.constant0._ZN2at6native29vectorized_elementwise_kernelILi8EZZZNS0_16cosh_kernel_cudaERNS_18TensorIteratorBaseEENKUlvE0_clEvENKUlvE_clEvEUldE_St5arrayIPcLm2EEEEviT0_T1_ --------------------------
	.section	.nv.constant0._ZN2at6native29vectorized_elementwise_kernelILi8EZZZNS0_16cosh_kernel_cudaERNS_18TensorIteratorBaseEENKUlvE0_clEvENKUlvE_clEvEUldE_St5arrayIPcLm2EEEEviT0_T1_,"a",@progbits
	.sectionflags	@""
	.align	4
.nv.constant0._ZN2at6native29vectorized_elementwise_kernelILi8EZZZNS0_16cosh_kernel_cudaERNS_18TensorIteratorBaseEENKUlvE0_clEvENKUlvE_clEvEUldE_St5arrayIPcLm2EEEEviT0_T1_:
	.zero		920


//--------------------- SYMBOLS --------------------------

	.type		.nv.reservedSmem.offset0,@object
	.size		.nv.reservedSmem.offset0,0x4
	.type		__assertfail,@function
